//
// Generated by NVIDIA NVVM Compiler
//
// Compiler Build ID: CL-36424714
// Cuda compilation tools, release 13.0, V13.0.88
// Based on NVVM 20.0.0
//

.version 9.0
.target sm_100
.address_size 64

	// .globl	_Z8r2KernelPfS_S_S_fi
// _ZZN3cub18CUB_300001_SM_10006detail6reduce28DeviceReduceSingleTileKernelINS2_10policy_hubIfjN4cuda3std3__44plusIfEEE10Policy1000EPfSC_jS9_ffNS7_10__identityEEEvT0_T1_T2_T3_T4_T6_E12temp_storage has been demoted
// _ZZN3cub18CUB_300001_SM_10006detail6reduce18DeviceReduceKernelINS2_10policy_hubIfjN4cuda3std3__44plusIfEEE10Policy1000EPfjS9_fNS7_10__identityEEEvT0_PT3_T1_NS0_13GridEvenShareISH_EET2_T4_E12temp_storage has been demoted
// _ZZN3cub18CUB_300001_SM_10006detail6reduce28DeviceReduceSingleTileKernelINS2_10policy_hubIfjN4cuda3std3__44plusIfEEE10Policy1000EPfSC_iS9_ffNS7_10__identityEEEvT0_T1_T2_T3_T4_T6_E12temp_storage has been demoted
// _ZZN3cub18CUB_300001_SM_10006detail6reduce28DeviceReduceSingleTileKernelINS2_10policy_hubIfyN4cuda3std3__44plusIfEEE10Policy1000EPfSC_yS9_ffNS7_10__identityEEEvT0_T1_T2_T3_T4_T6_E12temp_storage has been demoted
// _ZZN3cub18CUB_300001_SM_10006detail6reduce18DeviceReduceKernelINS2_10policy_hubIfyN4cuda3std3__44plusIfEEE10Policy1000EPfyS9_fNS7_10__identityEEEvT0_PT3_T1_NS0_13GridEvenShareISH_EET2_T4_E12temp_storage has been demoted
// _ZZN3cub18CUB_300001_SM_10006detail6reduce28DeviceReduceSingleTileKernelINS2_10policy_hubIfyN4cuda3std3__44plusIfEEE10Policy1000EPfSC_iS9_ffNS7_10__identityEEEvT0_T1_T2_T3_T4_T6_E12temp_storage has been demoted
// _ZZN3cub18CUB_300001_SM_10006detail6reduce28DeviceReduceSingleTileKernelINS2_10policy_hubIijN4cuda3std3__44plusIiEEE10Policy1000EPiSC_jS9_iiNS7_10__identityEEEvT0_T1_T2_T3_T4_T6_E12temp_storage has been demoted
// _ZZN3cub18CUB_300001_SM_10006detail6reduce18DeviceReduceKernelINS2_10policy_hubIijN4cuda3std3__44plusIiEEE10Policy1000EPijS9_iNS7_10__identityEEEvT0_PT3_T1_NS0_13GridEvenShareISH_EET2_T4_E12temp_storage has been demoted
// _ZZN3cub18CUB_300001_SM_10006detail6reduce28DeviceReduceSingleTileKernelINS2_10policy_hubIijN4cuda3std3__44plusIiEEE10Policy1000EPiSC_iS9_iiNS7_10__identityEEEvT0_T1_T2_T3_T4_T6_E12temp_storage has been demoted
// _ZZN3cub18CUB_300001_SM_10006detail6reduce28DeviceReduceSingleTileKernelINS2_10policy_hubIiyN4cuda3std3__44plusIiEEE10Policy1000EPiSC_yS9_iiNS7_10__identityEEEvT0_T1_T2_T3_T4_T6_E12temp_storage has been demoted
// _ZZN3cub18CUB_300001_SM_10006detail6reduce18DeviceReduceKernelINS2_10policy_hubIiyN4cuda3std3__44plusIiEEE10Policy1000EPiyS9_iNS7_10__identityEEEvT0_PT3_T1_NS0_13GridEvenShareISH_EET2_T4_E12temp_storage has been demoted
// _ZZN3cub18CUB_300001_SM_10006detail6reduce28DeviceReduceSingleTileKernelINS2_10policy_hubIiyN4cuda3std3__44plusIiEEE10Policy1000EPiSC_iS9_iiNS7_10__identityEEEvT0_T1_T2_T3_T4_T6_E12temp_storage has been demoted
.global .align 1 .b8 _ZN34_INTERNAL_b131dba7_4_k_cu_2c8c5f294cuda3std3__436_GLOBAL__N__b131dba7_4_k_cu_2c8c5f296ignoreE[1];
.global .align 1 .b8 _ZN34_INTERNAL_b131dba7_4_k_cu_2c8c5f294cuda3std3__45__cpo5beginE[1];
.global .align 1 .b8 _ZN34_INTERNAL_b131dba7_4_k_cu_2c8c5f294cuda3std3__45__cpo3endE[1];
.global .align 1 .b8 _ZN34_INTERNAL_b131dba7_4_k_cu_2c8c5f294cuda3std3__45__cpo6cbeginE[1];
.global .align 1 .b8 _ZN34_INTERNAL_b131dba7_4_k_cu_2c8c5f294cuda3std3__45__cpo4cendE[1];
.global .align 1 .b8 _ZN34_INTERNAL_b131dba7_4_k_cu_2c8c5f294cuda3std3__45__cpo6rbeginE[1];
.global .align 1 .b8 _ZN34_INTERNAL_b131dba7_4_k_cu_2c8c5f294cuda3std3__45__cpo4rendE[1];
.global .align 1 .b8 _ZN34_INTERNAL_b131dba7_4_k_cu_2c8c5f294cuda3std3__45__cpo7crbeginE[1];
.global .align 1 .b8 _ZN34_INTERNAL_b131dba7_4_k_cu_2c8c5f294cuda3std3__45__cpo5crendE[1];
.global .align 1 .b8 _ZN34_INTERNAL_b131dba7_4_k_cu_2c8c5f294cuda3std3__419piecewise_constructE[1];
.global .align 1 .b8 _ZN34_INTERNAL_b131dba7_4_k_cu_2c8c5f294cuda3std3__48in_placeE[1];
.global .align 1 .b8 _ZN34_INTERNAL_b131dba7_4_k_cu_2c8c5f294cuda3std3__420unreachable_sentinelE[1];
.global .align 1 .b8 _ZN34_INTERNAL_b131dba7_4_k_cu_2c8c5f294cuda3std3__47nulloptE[1];
.global .align 1 .b8 _ZN34_INTERNAL_b131dba7_4_k_cu_2c8c5f294cuda3std3__48unexpectE[1];
.global .align 1 .b8 _ZN34_INTERNAL_b131dba7_4_k_cu_2c8c5f294cuda3std6ranges3__45__cpo4swapE[1];
.global .align 1 .b8 _ZN34_INTERNAL_b131dba7_4_k_cu_2c8c5f294cuda3std6ranges3__45__cpo9iter_moveE[1];
.global .align 1 .b8 _ZN34_INTERNAL_b131dba7_4_k_cu_2c8c5f294cuda3std6ranges3__45__cpo7advanceE[1];
.global .align 1 .b8 _ZN34_INTERNAL_b131dba7_4_k_cu_2c8c5f294cuda3std6ranges3__45__cpo5beginE[1];
.global .align 1 .b8 _ZN34_INTERNAL_b131dba7_4_k_cu_2c8c5f294cuda3std6ranges3__45__cpo3endE[1];
.global .align 1 .b8 _ZN34_INTERNAL_b131dba7_4_k_cu_2c8c5f294cuda3std6ranges3__45__cpo6cbeginE[1];
.global .align 1 .b8 _ZN34_INTERNAL_b131dba7_4_k_cu_2c8c5f294cuda3std6ranges3__45__cpo4cendE[1];
.global .align 1 .b8 _ZN34_INTERNAL_b131dba7_4_k_cu_2c8c5f294cuda3std6ranges3__45__cpo9iter_swapE[1];
.global .align 1 .b8 _ZN34_INTERNAL_b131dba7_4_k_cu_2c8c5f294cuda3std6ranges3__45__cpo4nextE[1];
.global .align 1 .b8 _ZN34_INTERNAL_b131dba7_4_k_cu_2c8c5f294cuda3std6ranges3__45__cpo4prevE[1];
.global .align 1 .b8 _ZN34_INTERNAL_b131dba7_4_k_cu_2c8c5f294cuda3std6ranges3__45__cpo4dataE[1];
.global .align 1 .b8 _ZN34_INTERNAL_b131dba7_4_k_cu_2c8c5f294cuda3std6ranges3__45__cpo5cdataE[1];
.global .align 1 .b8 _ZN34_INTERNAL_b131dba7_4_k_cu_2c8c5f294cuda3std6ranges3__45__cpo4sizeE[1];
.global .align 1 .b8 _ZN34_INTERNAL_b131dba7_4_k_cu_2c8c5f294cuda3std6ranges3__45__cpo5ssizeE[1];
.global .align 1 .b8 _ZN34_INTERNAL_b131dba7_4_k_cu_2c8c5f294cuda3std6ranges3__45__cpo8distanceE[1];
.global .align 1 .b8 _ZN34_INTERNAL_b131dba7_4_k_cu_2c8c5f296thrust24THRUST_300001_SM_1000_NS8cuda_cub3parE[1];
.global .align 1 .b8 _ZN34_INTERNAL_b131dba7_4_k_cu_2c8c5f296thrust24THRUST_300001_SM_1000_NS8cuda_cub10par_nosyncE[1];
.global .align 1 .b8 _ZN34_INTERNAL_b131dba7_4_k_cu_2c8c5f296thrust24THRUST_300001_SM_1000_NS6system6detail10sequential3seqE[1];
.global .align 1 .b8 _ZN34_INTERNAL_b131dba7_4_k_cu_2c8c5f296thrust24THRUST_300001_SM_1000_NS6system3cpp3parE[1];
.global .align 1 .b8 _ZN34_INTERNAL_b131dba7_4_k_cu_2c8c5f296thrust24THRUST_300001_SM_1000_NS12placeholders2_1E[1];
.global .align 1 .b8 _ZN34_INTERNAL_b131dba7_4_k_cu_2c8c5f296thrust24THRUST_300001_SM_1000_NS12placeholders2_2E[1];
.global .align 1 .b8 _ZN34_INTERNAL_b131dba7_4_k_cu_2c8c5f296thrust24THRUST_300001_SM_1000_NS12placeholders2_3E[1];
.global .align 1 .b8 _ZN34_INTERNAL_b131dba7_4_k_cu_2c8c5f296thrust24THRUST_300001_SM_1000_NS12placeholders2_4E[1];
.global .align 1 .b8 _ZN34_INTERNAL_b131dba7_4_k_cu_2c8c5f296thrust24THRUST_300001_SM_1000_NS12placeholders2_5E[1];
.global .align 1 .b8 _ZN34_INTERNAL_b131dba7_4_k_cu_2c8c5f296thrust24THRUST_300001_SM_1000_NS12placeholders2_6E[1];
.global .align 1 .b8 _ZN34_INTERNAL_b131dba7_4_k_cu_2c8c5f296thrust24THRUST_300001_SM_1000_NS12placeholders2_7E[1];
.global .align 1 .b8 _ZN34_INTERNAL_b131dba7_4_k_cu_2c8c5f296thrust24THRUST_300001_SM_1000_NS12placeholders2_8E[1];
.global .align 1 .b8 _ZN34_INTERNAL_b131dba7_4_k_cu_2c8c5f296thrust24THRUST_300001_SM_1000_NS12placeholders2_9E[1];
.global .align 1 .b8 _ZN34_INTERNAL_b131dba7_4_k_cu_2c8c5f296thrust24THRUST_300001_SM_1000_NS12placeholders3_10E[1];
.global .align 1 .b8 _ZN34_INTERNAL_b131dba7_4_k_cu_2c8c5f296thrust24THRUST_300001_SM_1000_NS3seqE[1];
.global .align 1 .b8 _ZN34_INTERNAL_b131dba7_4_k_cu_2c8c5f296thrust24THRUST_300001_SM_1000_NS6deviceE[1];

.visible .entry _Z8r2KernelPfS_S_S_fi(
	.param .u64 .ptr .align 1 _Z8r2KernelPfS_S_S_fi_param_0,
	.param .u64 .ptr .align 1 _Z8r2KernelPfS_S_S_fi_param_1,
	.param .u64 .ptr .align 1 _Z8r2KernelPfS_S_S_fi_param_2,
	.param .u64 .ptr .align 1 _Z8r2KernelPfS_S_S_fi_param_3,
	.param .f32 _Z8r2KernelPfS_S_S_fi_param_4,
	.param .u32 _Z8r2KernelPfS_S_S_fi_param_5
)
{
	.reg .pred 	%p<2>;
	.reg .b32 	%r<6>;
	.reg .b32 	%f<9>;
	.reg .b64 	%rd<14>;

	ld.param.u64 	%rd1, [_Z8r2KernelPfS_S_S_fi_param_0];
	ld.param.u64 	%rd2, [_Z8r2KernelPfS_S_S_fi_param_1];
	ld.param.u64 	%rd3, [_Z8r2KernelPfS_S_S_fi_param_2];
	ld.param.u64 	%rd4, [_Z8r2KernelPfS_S_S_fi_param_3];
	ld.param.f32 	%f1, [_Z8r2KernelPfS_S_S_fi_param_4];
	ld.param.u32 	%r2, [_Z8r2KernelPfS_S_S_fi_param_5];
	mov.u32 	%r3, %ctaid.x;
	mov.u32 	%r4, %ntid.x;
	mov.u32 	%r5, %tid.x;
	mad.lo.s32 	%r1, %r3, %r4, %r5;
	setp.ge.s32 	%p1, %r1, %r2;
	@%p1 bra 	$L__BB0_2;
	cvta.to.global.u64 	%rd5, %rd1;
	cvta.to.global.u64 	%rd6, %rd2;
	cvta.to.global.u64 	%rd7, %rd3;
	cvta.to.global.u64 	%rd8, %rd4;
	mul.wide.s32 	%rd9, %r1, 4;
	add.s64 	%rd10, %rd5, %rd9;
	ld.global.f32 	%f2, [%rd10];
	add.s64 	%rd11, %rd6, %rd9;
	ld.global.f32 	%f3, [%rd11];
	sub.f32 	%f4, %f2, %f3;
	mul.f32 	%f5, %f4, %f4;
	add.s64 	%rd12, %rd7, %rd9;
	st.global.f32 	[%rd12], %f5;
	ld.global.f32 	%f6, [%rd10];
	sub.f32 	%f7, %f6, %f1;
	mul.f32 	%f8, %f7, %f7;
	add.s64 	%rd13, %rd8, %rd9;
	st.global.f32 	[%rd13], %f8;
$L__BB0_2:
	ret;

}
	// .globl	_Z14accuracyKernelPiS_S_i
.visible .entry _Z14accuracyKernelPiS_S_i(
	.param .u64 .ptr .align 1 _Z14accuracyKernelPiS_S_i_param_0,
	.param .u64 .ptr .align 1 _Z14accuracyKernelPiS_S_i_param_1,
	.param .u64 .ptr .align 1 _Z14accuracyKernelPiS_S_i_param_2,
	.param .u32 _Z14accuracyKernelPiS_S_i_param_3
)
{
	.reg .pred 	%p<3>;
	.reg .b32 	%r<9>;
	.reg .b64 	%rd<11>;

	ld.param.u64 	%rd1, [_Z14accuracyKernelPiS_S_i_param_0];
	ld.param.u64 	%rd2, [_Z14accuracyKernelPiS_S_i_param_1];
	ld.param.u64 	%rd3, [_Z14accuracyKernelPiS_S_i_param_2];
	ld.param.u32 	%r2, [_Z14accuracyKernelPiS_S_i_param_3];
	mov.u32 	%r3, %ctaid.x;
	mov.u32 	%r4, %ntid.x;
	mov.u32 	%r5, %tid.x;
	mad.lo.s32 	%r1, %r3, %r4, %r5;
	setp.ge.s32 	%p1, %r1, %r2;
	@%p1 bra 	$L__BB1_2;
	cvta.to.global.u64 	%rd4, %rd1;
	cvta.to.global.u64 	%rd5, %rd2;
	cvta.to.global.u64 	%rd6, %rd3;
	mul.wide.s32 	%rd7, %r1, 4;
	add.s64 	%rd8, %rd4, %rd7;
	ld.global.u32 	%r6, [%rd8];
	add.s64 	%rd9, %rd5, %rd7;
	ld.global.u32 	%r7, [%rd9];
	setp.eq.s32 	%p2, %r6, %r7;
	selp.u32 	%r8, 1, 0, %p2;
	add.s64 	%rd10, %rd6, %rd7;
	st.global.u32 	[%rd10], %r8;
$L__BB1_2:
	ret;

}
	// .globl	_Z20computeMetricsKernelPiS_S_S_S_S_i
.visible .entry _Z20computeMetricsKernelPiS_S_S_S_S_i(
	.param .u64 .ptr .align 1 _Z20computeMetricsKernelPiS_S_S_S_S_i_param_0,
	.param .u64 .ptr .align 1 _Z20computeMetricsKernelPiS_S_S_S_S_i_param_1,
	.param .u64 .ptr .align 1 _Z20computeMetricsKernelPiS_S_S_S_S_i_param_2,
	.param .u64 .ptr .align 1 _Z20computeMetricsKernelPiS_S_S_S_S_i_param_3,
	.param .u64 .ptr .align 1 _Z20computeMetricsKernelPiS_S_S_S_S_i_param_4,
	.param .u64 .ptr .align 1 _Z20computeMetricsKernelPiS_S_S_S_S_i_param_5,
	.param .u32 _Z20computeMetricsKernelPiS_S_S_S_S_i_param_6
)
{
	.reg .pred 	%p<10>;
	.reg .b32 	%r<30>;
	.reg .b64 	%rd<24>;

	ld.param.u64 	%rd3, [_Z20computeMetricsKernelPiS_S_S_S_S_i_param_0];
	ld.param.u64 	%rd4, [_Z20computeMetricsKernelPiS_S_S_S_S_i_param_1];
	ld.param.u64 	%rd5, [_Z20computeMetricsKernelPiS_S_S_S_S_i_param_2];
	ld.param.u64 	%rd6, [_Z20computeMetricsKernelPiS_S_S_S_S_i_param_3];
	ld.param.u64 	%rd7, [_Z20computeMetricsKernelPiS_S_S_S_S_i_param_4];
	ld.param.u64 	%rd8, [_Z20computeMetricsKernelPiS_S_S_S_S_i_param_5];
	ld.param.u32 	%r10, [_Z20computeMetricsKernelPiS_S_S_S_S_i_param_6];
	mov.u32 	%r11, %ctaid.x;
	mov.u32 	%r12, %ntid.x;
	mov.u32 	%r13, %tid.x;
	mad.lo.s32 	%r1, %r11, %r12, %r13;
	setp.ge.s32 	%p1, %r1, %r10;
	@%p1 bra 	$L__BB2_10;
	cvta.to.global.u64 	%rd9, %rd4;
	cvta.to.global.u64 	%rd10, %rd3;
	mul.wide.s32 	%rd11, %r1, 4;
	add.s64 	%rd1, %rd10, %rd11;
	ld.global.u32 	%r15, [%rd1];
	setp.ne.s32 	%p2, %r15, 1;
	add.s64 	%rd2, %rd9, %rd11;
	mov.b32 	%r26, 0;
	@%p2 bra 	$L__BB2_3;
	ld.global.u32 	%r16, [%rd2];
	setp.eq.s32 	%p3, %r16, 1;
	selp.u32 	%r26, 1, 0, %p3;
$L__BB2_3:
	cvta.to.global.u64 	%rd12, %rd5;
	add.s64 	%rd14, %rd12, %rd11;
	st.global.u32 	[%rd14], %r26;
	ld.global.u32 	%r18, [%rd1];
	setp.ne.s32 	%p4, %r18, 0;
	mov.b32 	%r27, 0;
	@%p4 bra 	$L__BB2_5;
	ld.global.u32 	%r19, [%rd2];
	setp.eq.s32 	%p5, %r19, 1;
	selp.u32 	%r27, 1, 0, %p5;
$L__BB2_5:
	cvta.to.global.u64 	%rd15, %rd6;
	add.s64 	%rd17, %rd15, %rd11;
	st.global.u32 	[%rd17], %r27;
	ld.global.u32 	%r21, [%rd1];
	setp.ne.s32 	%p6, %r21, 1;
	mov.b32 	%r28, 0;
	@%p6 bra 	$L__BB2_7;
	ld.global.u32 	%r22, [%rd2];
	setp.eq.s32 	%p7, %r22, 0;
	selp.u32 	%r28, 1, 0, %p7;
$L__BB2_7:
	cvta.to.global.u64 	%rd18, %rd7;
	add.s64 	%rd20, %rd18, %rd11;
	st.global.u32 	[%rd20], %r28;
	ld.global.u32 	%r24, [%rd1];
	setp.ne.s32 	%p8, %r24, 0;
	mov.b32 	%r29, 0;
	@%p8 bra 	$L__BB2_9;
	ld.global.u32 	%r25, [%rd2];
	setp.eq.s32 	%p9, %r25, 0;
	selp.u32 	%r29, 1, 0, %p9;
$L__BB2_9:
	cvta.to.global.u64 	%rd21, %rd8;
	add.s64 	%rd23, %rd21, %rd11;
	st.global.u32 	[%rd23], %r29;
$L__BB2_10:
	ret;

}
	// .globl	_ZN3cub18CUB_300001_SM_10006detail11EmptyKernelIvEEvv
.visible .entry _ZN3cub18CUB_300001_SM_10006detail11EmptyKernelIvEEvv()
{


	ret;

}
	// .globl	_ZN3cub18CUB_300001_SM_10006detail6reduce28DeviceReduceSingleTileKernelINS2_10policy_hubIfjN4cuda3std3__44plusIfEEE10Policy1000EPfSC_jS9_ffNS7_10__identityEEEvT0_T1_T2_T3_T4_T6_
.visible .entry _ZN3cub18CUB_300001_SM_10006detail6reduce28DeviceReduceSingleTileKernelINS2_10policy_hubIfjN4cuda3std3__44plusIfEEE10Policy1000EPfSC_jS9_ffNS7_10__identityEEEvT0_T1_T2_T3_T4_T6_(
	.param .u64 .ptr .align 1 _ZN3cub18CUB_300001_SM_10006detail6reduce28DeviceReduceSingleTileKernelINS2_10policy_hubIfjN4cuda3std3__44plusIfEEE10Policy1000EPfSC_jS9_ffNS7_10__identityEEEvT0_T1_T2_T3_T4_T6__param_0,
	.param .u64 .ptr .align 1 _ZN3cub18CUB_300001_SM_10006detail6reduce28DeviceReduceSingleTileKernelINS2_10policy_hubIfjN4cuda3std3__44plusIfEEE10Policy1000EPfSC_jS9_ffNS7_10__identityEEEvT0_T1_T2_T3_T4_T6__param_1,
	.param .u32 _ZN3cub18CUB_300001_SM_10006detail6reduce28DeviceReduceSingleTileKernelINS2_10policy_hubIfjN4cuda3std3__44plusIfEEE10Policy1000EPfSC_jS9_ffNS7_10__identityEEEvT0_T1_T2_T3_T4_T6__param_2,
	.param .align 1 .b8 _ZN3cub18CUB_300001_SM_10006detail6reduce28DeviceReduceSingleTileKernelINS2_10policy_hubIfjN4cuda3std3__44plusIfEEE10Policy1000EPfSC_jS9_ffNS7_10__identityEEEvT0_T1_T2_T3_T4_T6__param_3[1],
	.param .f32 _ZN3cub18CUB_300001_SM_10006detail6reduce28DeviceReduceSingleTileKernelINS2_10policy_hubIfjN4cuda3std3__44plusIfEEE10Policy1000EPfSC_jS9_ffNS7_10__identityEEEvT0_T1_T2_T3_T4_T6__param_4,
	.param .align 1 .b8 _ZN3cub18CUB_300001_SM_10006detail6reduce28DeviceReduceSingleTileKernelINS2_10policy_hubIfjN4cuda3std3__44plusIfEEE10Policy1000EPfSC_jS9_ffNS7_10__identityEEEvT0_T1_T2_T3_T4_T6__param_5[1]
)
.maxntid 512
.minnctapersm 1
{
	.reg .pred 	%p<113>;
	.reg .b32 	%r<419>;
	.reg .b32 	%f<531>;
	.reg .b64 	%rd<130>;
	// demoted variable
	.shared .align 4 .b8 _ZZN3cub18CUB_300001_SM_10006detail6reduce28DeviceReduceSingleTileKernelINS2_10policy_hubIfjN4cuda3std3__44plusIfEEE10Policy1000EPfSC_jS9_ffNS7_10__identityEEEvT0_T1_T2_T3_T4_T6_E12temp_storage[84];
	ld.param.u64 	%rd15, [_ZN3cub18CUB_300001_SM_10006detail6reduce28DeviceReduceSingleTileKernelINS2_10policy_hubIfjN4cuda3std3__44plusIfEEE10Policy1000EPfSC_jS9_ffNS7_10__identityEEEvT0_T1_T2_T3_T4_T6__param_0];
	ld.param.u64 	%rd16, [_ZN3cub18CUB_300001_SM_10006detail6reduce28DeviceReduceSingleTileKernelINS2_10policy_hubIfjN4cuda3std3__44plusIfEEE10Policy1000EPfSC_jS9_ffNS7_10__identityEEEvT0_T1_T2_T3_T4_T6__param_1];
	ld.param.u32 	%r70, [_ZN3cub18CUB_300001_SM_10006detail6reduce28DeviceReduceSingleTileKernelINS2_10policy_hubIfjN4cuda3std3__44plusIfEEE10Policy1000EPfSC_jS9_ffNS7_10__identityEEEvT0_T1_T2_T3_T4_T6__param_2];
	ld.param.f32 	%f58, [_ZN3cub18CUB_300001_SM_10006detail6reduce28DeviceReduceSingleTileKernelINS2_10policy_hubIfjN4cuda3std3__44plusIfEEE10Policy1000EPfSC_jS9_ffNS7_10__identityEEEvT0_T1_T2_T3_T4_T6__param_4];
	cvta.to.global.u64 	%rd1, %rd16;
	setp.ne.s32 	%p1, %r70, 0;
	@%p1 bra 	$L__BB4_3;
	mov.u32 	%r392, %tid.x;
	setp.ne.s32 	%p112, %r392, 0;
	@%p112 bra 	$L__BB4_76;
	st.global.f32 	[%rd1], %f58;
	bra.uni 	$L__BB4_76;
$L__BB4_3:
	and.b64  	%rd17, %rd15, 7;
	setp.ne.s64 	%p2, %rd17, 0;
	@%p2 bra 	$L__BB4_39;
	setp.gt.u32 	%p57, %r70, 8191;
	@%p57 bra 	$L__BB4_23;
	mov.u32 	%r1, %tid.x;
	setp.ge.u32 	%p74, %r1, %r70;
	mov.f32 	%f509, 0f00000000;
	mov.u32 	%r396, %r1;
	@%p74 bra 	$L__BB4_7;
	mul.wide.u32 	%rd118, %r1, 4;
	add.s64 	%rd117, %rd15, %rd118;
	// begin inline asm
	ld.global.nc.u32 %r312, [%rd117];
	// end inline asm
	mov.b32 	%f509, %r312;
	add.s32 	%r396, %r1, 512;
$L__BB4_7:
	setp.ge.u32 	%p75, %r396, %r70;
	@%p75 bra 	$L__BB4_14;
	not.b32 	%r313, %r396;
	add.s32 	%r4, %r70, %r313;
	and.b32  	%r314, %r4, 1536;
	setp.eq.s32 	%p76, %r314, 1536;
	@%p76 bra 	$L__BB4_11;
	mul.wide.u32 	%rd119, %r396, 4;
	add.s64 	%rd126, %rd15, %rd119;
	shr.u32 	%r315, %r4, 9;
	add.s32 	%r316, %r315, 1;
	and.b32  	%r317, %r316, 3;
	neg.s32 	%r394, %r317;
$L__BB4_10:
	.pragma "nounroll";
	// begin inline asm
	ld.global.nc.u32 %r318, [%rd126];
	// end inline asm
	mov.b32 	%f395, %r318;
	add.f32 	%f509, %f509, %f395;
	add.s32 	%r396, %r396, 512;
	add.s64 	%rd126, %rd126, 2048;
	add.s32 	%r394, %r394, 1;
	setp.ne.s32 	%p77, %r394, 0;
	@%p77 bra 	$L__BB4_10;
$L__BB4_11:
	setp.lt.u32 	%p78, %r4, 1536;
	@%p78 bra 	$L__BB4_14;
	mul.wide.u32 	%rd121, %r396, 4;
	add.s64 	%rd127, %rd15, %rd121;
$L__BB4_13:
	// begin inline asm
	ld.global.nc.u32 %r319, [%rd127];
	// end inline asm
	mov.b32 	%f396, %r319;
	add.f32 	%f397, %f509, %f396;
	add.s64 	%rd123, %rd127, 2048;
	// begin inline asm
	ld.global.nc.u32 %r320, [%rd123];
	// end inline asm
	mov.b32 	%f398, %r320;
	add.f32 	%f399, %f397, %f398;
	add.s64 	%rd124, %rd127, 4096;
	// begin inline asm
	ld.global.nc.u32 %r321, [%rd124];
	// end inline asm
	mov.b32 	%f400, %r321;
	add.f32 	%f401, %f399, %f400;
	add.s64 	%rd125, %rd127, 6144;
	// begin inline asm
	ld.global.nc.u32 %r322, [%rd125];
	// end inline asm
	mov.b32 	%f402, %r322;
	add.f32 	%f509, %f401, %f402;
	add.s32 	%r396, %r396, 2048;
	add.s64 	%rd127, %rd127, 8192;
	setp.lt.s32 	%p79, %r396, %r70;
	@%p79 bra 	$L__BB4_13;
$L__BB4_14:
	setp.lt.u32 	%p80, %r70, 512;
	@%p80 bra 	$L__BB4_19;
	// begin inline asm
	mov.u32 %r361, %laneid;
	// end inline asm
	mov.b32 	%r363, %f509;
	mov.b32 	%r364, 1;
	mov.b32 	%r385, 31;
	mov.b32 	%r386, -1;
	// begin inline asm
	shfl.sync.down.b32 %r362, %r363, %r364, %r385, %r386;
	// end inline asm
	setp.gt.s32 	%p104, %r361, 30;
	mov.b32 	%f461, %r362;
	add.f32 	%f462, %f509, %f461;
	selp.f32 	%f463, %f509, %f462, %p104;
	mov.b32 	%r368, %f463;
	mov.b32 	%r369, 2;
	// begin inline asm
	shfl.sync.down.b32 %r367, %r368, %r369, %r385, %r386;
	// end inline asm
	setp.gt.s32 	%p105, %r361, 29;
	mov.b32 	%f464, %r367;
	add.f32 	%f465, %f463, %f464;
	selp.f32 	%f466, %f463, %f465, %p105;
	mov.b32 	%r373, %f466;
	mov.b32 	%r374, 4;
	// begin inline asm
	shfl.sync.down.b32 %r372, %r373, %r374, %r385, %r386;
	// end inline asm
	setp.gt.s32 	%p106, %r361, 27;
	mov.b32 	%f467, %r372;
	add.f32 	%f468, %f466, %f467;
	selp.f32 	%f469, %f466, %f468, %p106;
	mov.b32 	%r378, %f469;
	mov.b32 	%r379, 8;
	// begin inline asm
	shfl.sync.down.b32 %r377, %r378, %r379, %r385, %r386;
	// end inline asm
	setp.gt.s32 	%p107, %r361, 23;
	mov.b32 	%f470, %r377;
	add.f32 	%f471, %f469, %f470;
	selp.f32 	%f472, %f469, %f471, %p107;
	mov.b32 	%r383, %f472;
	mov.b32 	%r384, 16;
	// begin inline asm
	shfl.sync.down.b32 %r382, %r383, %r384, %r385, %r386;
	// end inline asm
	setp.gt.s32 	%p108, %r361, 15;
	mov.b32 	%f473, %r382;
	add.f32 	%f10, %f472, %f473;
	selp.f32 	%f530, %f472, %f10, %p108;
	setp.ne.s32 	%p109, %r361, 0;
	@%p109 bra 	$L__BB4_17;
	shr.u32 	%r387, %r1, 3;
	and.b32  	%r388, %r387, 124;
	mov.u32 	%r389, _ZZN3cub18CUB_300001_SM_10006detail6reduce28DeviceReduceSingleTileKernelINS2_10policy_hubIfjN4cuda3std3__44plusIfEEE10Policy1000EPfSC_jS9_ffNS7_10__identityEEEvT0_T1_T2_T3_T4_T6_E12temp_storage;
	add.s32 	%r390, %r389, %r388;
	st.shared.f32 	[%r390+16], %f10;
$L__BB4_17:
	bar.sync 	0;
	setp.ne.s32 	%p110, %r1, 0;
	@%p110 bra 	$L__BB4_74;
	ld.shared.f32 	%f474, [_ZZN3cub18CUB_300001_SM_10006detail6reduce28DeviceReduceSingleTileKernelINS2_10policy_hubIfjN4cuda3std3__44plusIfEEE10Policy1000EPfSC_jS9_ffNS7_10__identityEEEvT0_T1_T2_T3_T4_T6_E12temp_storage+20];
	add.f32 	%f475, %f530, %f474;
	ld.shared.f32 	%f476, [_ZZN3cub18CUB_300001_SM_10006detail6reduce28DeviceReduceSingleTileKernelINS2_10policy_hubIfjN4cuda3std3__44plusIfEEE10Policy1000EPfSC_jS9_ffNS7_10__identityEEEvT0_T1_T2_T3_T4_T6_E12temp_storage+24];
	add.f32 	%f477, %f475, %f476;
	ld.shared.f32 	%f478, [_ZZN3cub18CUB_300001_SM_10006detail6reduce28DeviceReduceSingleTileKernelINS2_10policy_hubIfjN4cuda3std3__44plusIfEEE10Policy1000EPfSC_jS9_ffNS7_10__identityEEEvT0_T1_T2_T3_T4_T6_E12temp_storage+28];
	add.f32 	%f479, %f477, %f478;
	ld.shared.f32 	%f480, [_ZZN3cub18CUB_300001_SM_10006detail6reduce28DeviceReduceSingleTileKernelINS2_10policy_hubIfjN4cuda3std3__44plusIfEEE10Policy1000EPfSC_jS9_ffNS7_10__identityEEEvT0_T1_T2_T3_T4_T6_E12temp_storage+32];
	add.f32 	%f481, %f479, %f480;
	ld.shared.f32 	%f482, [_ZZN3cub18CUB_300001_SM_10006detail6reduce28DeviceReduceSingleTileKernelINS2_10policy_hubIfjN4cuda3std3__44plusIfEEE10Policy1000EPfSC_jS9_ffNS7_10__identityEEEvT0_T1_T2_T3_T4_T6_E12temp_storage+36];
	add.f32 	%f483, %f481, %f482;
	ld.shared.f32 	%f484, [_ZZN3cub18CUB_300001_SM_10006detail6reduce28DeviceReduceSingleTileKernelINS2_10policy_hubIfjN4cuda3std3__44plusIfEEE10Policy1000EPfSC_jS9_ffNS7_10__identityEEEvT0_T1_T2_T3_T4_T6_E12temp_storage+40];
	add.f32 	%f485, %f483, %f484;
	ld.shared.f32 	%f486, [_ZZN3cub18CUB_300001_SM_10006detail6reduce28DeviceReduceSingleTileKernelINS2_10policy_hubIfjN4cuda3std3__44plusIfEEE10Policy1000EPfSC_jS9_ffNS7_10__identityEEEvT0_T1_T2_T3_T4_T6_E12temp_storage+44];
	add.f32 	%f487, %f485, %f486;
	ld.shared.f32 	%f488, [_ZZN3cub18CUB_300001_SM_10006detail6reduce28DeviceReduceSingleTileKernelINS2_10policy_hubIfjN4cuda3std3__44plusIfEEE10Policy1000EPfSC_jS9_ffNS7_10__identityEEEvT0_T1_T2_T3_T4_T6_E12temp_storage+48];
	add.f32 	%f489, %f487, %f488;
	ld.shared.f32 	%f490, [_ZZN3cub18CUB_300001_SM_10006detail6reduce28DeviceReduceSingleTileKernelINS2_10policy_hubIfjN4cuda3std3__44plusIfEEE10Policy1000EPfSC_jS9_ffNS7_10__identityEEEvT0_T1_T2_T3_T4_T6_E12temp_storage+52];
	add.f32 	%f491, %f489, %f490;
	ld.shared.f32 	%f492, [_ZZN3cub18CUB_300001_SM_10006detail6reduce28DeviceReduceSingleTileKernelINS2_10policy_hubIfjN4cuda3std3__44plusIfEEE10Policy1000EPfSC_jS9_ffNS7_10__identityEEEvT0_T1_T2_T3_T4_T6_E12temp_storage+56];
	add.f32 	%f493, %f491, %f492;
	ld.shared.f32 	%f494, [_ZZN3cub18CUB_300001_SM_10006detail6reduce28DeviceReduceSingleTileKernelINS2_10policy_hubIfjN4cuda3std3__44plusIfEEE10Policy1000EPfSC_jS9_ffNS7_10__identityEEEvT0_T1_T2_T3_T4_T6_E12temp_storage+60];
	add.f32 	%f495, %f493, %f494;
	ld.shared.f32 	%f496, [_ZZN3cub18CUB_300001_SM_10006detail6reduce28DeviceReduceSingleTileKernelINS2_10policy_hubIfjN4cuda3std3__44plusIfEEE10Policy1000EPfSC_jS9_ffNS7_10__identityEEEvT0_T1_T2_T3_T4_T6_E12temp_storage+64];
	add.f32 	%f497, %f495, %f496;
	ld.shared.f32 	%f498, [_ZZN3cub18CUB_300001_SM_10006detail6reduce28DeviceReduceSingleTileKernelINS2_10policy_hubIfjN4cuda3std3__44plusIfEEE10Policy1000EPfSC_jS9_ffNS7_10__identityEEEvT0_T1_T2_T3_T4_T6_E12temp_storage+68];
	add.f32 	%f499, %f497, %f498;
	ld.shared.f32 	%f500, [_ZZN3cub18CUB_300001_SM_10006detail6reduce28DeviceReduceSingleTileKernelINS2_10policy_hubIfjN4cuda3std3__44plusIfEEE10Policy1000EPfSC_jS9_ffNS7_10__identityEEEvT0_T1_T2_T3_T4_T6_E12temp_storage+72];
	add.f32 	%f501, %f499, %f500;
	ld.shared.f32 	%f502, [_ZZN3cub18CUB_300001_SM_10006detail6reduce28DeviceReduceSingleTileKernelINS2_10policy_hubIfjN4cuda3std3__44plusIfEEE10Policy1000EPfSC_jS9_ffNS7_10__identityEEEvT0_T1_T2_T3_T4_T6_E12temp_storage+76];
	add.f32 	%f530, %f501, %f502;
	bra.uni 	$L__BB4_74;
$L__BB4_19:
	// begin inline asm
	mov.u32 %r323, %laneid;
	// end inline asm
	and.b32  	%r349, %r1, 992;
	add.s32 	%r350, %r349, 32;
	setp.gt.u32 	%p81, %r350, %r70;
	not.b32 	%r351, %r349;
	add.s32 	%r352, %r70, %r351;
	selp.b32 	%r347, %r352, 31, %p81;
	mov.b32 	%r325, %f509;
	mov.b32 	%r326, 1;
	mov.b32 	%r348, -1;
	// begin inline asm
	shfl.sync.down.b32 %r324, %r325, %r326, %r347, %r348;
	// end inline asm
	setp.lt.s32 	%p82, %r323, %r347;
	mov.b32 	%f403, %r324;
	add.f32 	%f404, %f509, %f403;
	selp.f32 	%f405, %f404, %f509, %p82;
	mov.b32 	%r330, %f405;
	mov.b32 	%r331, 2;
	// begin inline asm
	shfl.sync.down.b32 %r329, %r330, %r331, %r347, %r348;
	// end inline asm
	add.s32 	%r353, %r323, 2;
	setp.gt.s32 	%p83, %r353, %r347;
	mov.b32 	%f406, %r329;
	add.f32 	%f407, %f405, %f406;
	selp.f32 	%f408, %f405, %f407, %p83;
	mov.b32 	%r335, %f408;
	mov.b32 	%r336, 4;
	// begin inline asm
	shfl.sync.down.b32 %r334, %r335, %r336, %r347, %r348;
	// end inline asm
	add.s32 	%r354, %r323, 4;
	setp.gt.s32 	%p84, %r354, %r347;
	mov.b32 	%f409, %r334;
	add.f32 	%f410, %f408, %f409;
	selp.f32 	%f411, %f408, %f410, %p84;
	mov.b32 	%r340, %f411;
	mov.b32 	%r341, 8;
	// begin inline asm
	shfl.sync.down.b32 %r339, %r340, %r341, %r347, %r348;
	// end inline asm
	add.s32 	%r355, %r323, 8;
	setp.gt.s32 	%p85, %r355, %r347;
	mov.b32 	%f412, %r339;
	add.f32 	%f413, %f411, %f412;
	selp.f32 	%f414, %f411, %f413, %p85;
	mov.b32 	%r345, %f414;
	mov.b32 	%r346, 16;
	// begin inline asm
	shfl.sync.down.b32 %r344, %r345, %r346, %r347, %r348;
	// end inline asm
	add.s32 	%r356, %r323, 16;
	setp.gt.s32 	%p86, %r356, %r347;
	mov.b32 	%f415, %r344;
	add.f32 	%f416, %f414, %f415;
	selp.f32 	%f530, %f414, %f416, %p86;
	setp.ne.s32 	%p87, %r323, 0;
	@%p87 bra 	$L__BB4_21;
	shr.u32 	%r357, %r1, 3;
	and.b32  	%r358, %r357, 124;
	mov.u32 	%r359, _ZZN3cub18CUB_300001_SM_10006detail6reduce28DeviceReduceSingleTileKernelINS2_10policy_hubIfjN4cuda3std3__44plusIfEEE10Policy1000EPfSC_jS9_ffNS7_10__identityEEEvT0_T1_T2_T3_T4_T6_E12temp_storage;
	add.s32 	%r360, %r359, %r358;
	st.shared.f32 	[%r360+16], %f530;
$L__BB4_21:
	bar.sync 	0;
	setp.ne.s32 	%p88, %r1, 0;
	@%p88 bra 	$L__BB4_74;
	setp.gt.u32 	%p89, %r70, 32;
	ld.shared.f32 	%f417, [_ZZN3cub18CUB_300001_SM_10006detail6reduce28DeviceReduceSingleTileKernelINS2_10policy_hubIfjN4cuda3std3__44plusIfEEE10Policy1000EPfSC_jS9_ffNS7_10__identityEEEvT0_T1_T2_T3_T4_T6_E12temp_storage+20];
	add.f32 	%f418, %f530, %f417;
	selp.f32 	%f419, %f418, %f530, %p89;
	setp.gt.u32 	%p90, %r70, 64;
	ld.shared.f32 	%f420, [_ZZN3cub18CUB_300001_SM_10006detail6reduce28DeviceReduceSingleTileKernelINS2_10policy_hubIfjN4cuda3std3__44plusIfEEE10Policy1000EPfSC_jS9_ffNS7_10__identityEEEvT0_T1_T2_T3_T4_T6_E12temp_storage+24];
	add.f32 	%f421, %f420, %f419;
	selp.f32 	%f422, %f421, %f419, %p90;
	setp.gt.u32 	%p91, %r70, 96;
	ld.shared.f32 	%f423, [_ZZN3cub18CUB_300001_SM_10006detail6reduce28DeviceReduceSingleTileKernelINS2_10policy_hubIfjN4cuda3std3__44plusIfEEE10Policy1000EPfSC_jS9_ffNS7_10__identityEEEvT0_T1_T2_T3_T4_T6_E12temp_storage+28];
	add.f32 	%f424, %f423, %f422;
	selp.f32 	%f425, %f424, %f422, %p91;
	setp.gt.u32 	%p92, %r70, 128;
	ld.shared.f32 	%f426, [_ZZN3cub18CUB_300001_SM_10006detail6reduce28DeviceReduceSingleTileKernelINS2_10policy_hubIfjN4cuda3std3__44plusIfEEE10Policy1000EPfSC_jS9_ffNS7_10__identityEEEvT0_T1_T2_T3_T4_T6_E12temp_storage+32];
	add.f32 	%f427, %f426, %f425;
	selp.f32 	%f428, %f427, %f425, %p92;
	setp.gt.u32 	%p93, %r70, 160;
	ld.shared.f32 	%f429, [_ZZN3cub18CUB_300001_SM_10006detail6reduce28DeviceReduceSingleTileKernelINS2_10policy_hubIfjN4cuda3std3__44plusIfEEE10Policy1000EPfSC_jS9_ffNS7_10__identityEEEvT0_T1_T2_T3_T4_T6_E12temp_storage+36];
	add.f32 	%f430, %f429, %f428;
	selp.f32 	%f431, %f430, %f428, %p93;
	setp.gt.u32 	%p94, %r70, 192;
	ld.shared.f32 	%f432, [_ZZN3cub18CUB_300001_SM_10006detail6reduce28DeviceReduceSingleTileKernelINS2_10policy_hubIfjN4cuda3std3__44plusIfEEE10Policy1000EPfSC_jS9_ffNS7_10__identityEEEvT0_T1_T2_T3_T4_T6_E12temp_storage+40];
	add.f32 	%f433, %f432, %f431;
	selp.f32 	%f434, %f433, %f431, %p94;
	setp.gt.u32 	%p95, %r70, 224;
	ld.shared.f32 	%f435, [_ZZN3cub18CUB_300001_SM_10006detail6reduce28DeviceReduceSingleTileKernelINS2_10policy_hubIfjN4cuda3std3__44plusIfEEE10Policy1000EPfSC_jS9_ffNS7_10__identityEEEvT0_T1_T2_T3_T4_T6_E12temp_storage+44];
	add.f32 	%f436, %f435, %f434;
	selp.f32 	%f437, %f436, %f434, %p95;
	setp.gt.u32 	%p96, %r70, 256;
	ld.shared.f32 	%f438, [_ZZN3cub18CUB_300001_SM_10006detail6reduce28DeviceReduceSingleTileKernelINS2_10policy_hubIfjN4cuda3std3__44plusIfEEE10Policy1000EPfSC_jS9_ffNS7_10__identityEEEvT0_T1_T2_T3_T4_T6_E12temp_storage+48];
	add.f32 	%f439, %f438, %f437;
	selp.f32 	%f440, %f439, %f437, %p96;
	setp.gt.u32 	%p97, %r70, 288;
	ld.shared.f32 	%f441, [_ZZN3cub18CUB_300001_SM_10006detail6reduce28DeviceReduceSingleTileKernelINS2_10policy_hubIfjN4cuda3std3__44plusIfEEE10Policy1000EPfSC_jS9_ffNS7_10__identityEEEvT0_T1_T2_T3_T4_T6_E12temp_storage+52];
	add.f32 	%f442, %f441, %f440;
	selp.f32 	%f443, %f442, %f440, %p97;
	setp.gt.u32 	%p98, %r70, 320;
	ld.shared.f32 	%f444, [_ZZN3cub18CUB_300001_SM_10006detail6reduce28DeviceReduceSingleTileKernelINS2_10policy_hubIfjN4cuda3std3__44plusIfEEE10Policy1000EPfSC_jS9_ffNS7_10__identityEEEvT0_T1_T2_T3_T4_T6_E12temp_storage+56];
	add.f32 	%f445, %f444, %f443;
	selp.f32 	%f446, %f445, %f443, %p98;
	setp.gt.u32 	%p99, %r70, 352;
	ld.shared.f32 	%f447, [_ZZN3cub18CUB_300001_SM_10006detail6reduce28DeviceReduceSingleTileKernelINS2_10policy_hubIfjN4cuda3std3__44plusIfEEE10Policy1000EPfSC_jS9_ffNS7_10__identityEEEvT0_T1_T2_T3_T4_T6_E12temp_storage+60];
	add.f32 	%f448, %f447, %f446;
	selp.f32 	%f449, %f448, %f446, %p99;
	setp.gt.u32 	%p100, %r70, 384;
	ld.shared.f32 	%f450, [_ZZN3cub18CUB_300001_SM_10006detail6reduce28DeviceReduceSingleTileKernelINS2_10policy_hubIfjN4cuda3std3__44plusIfEEE10Policy1000EPfSC_jS9_ffNS7_10__identityEEEvT0_T1_T2_T3_T4_T6_E12temp_storage+64];
	add.f32 	%f451, %f450, %f449;
	selp.f32 	%f452, %f451, %f449, %p100;
	setp.gt.u32 	%p101, %r70, 416;
	ld.shared.f32 	%f453, [_ZZN3cub18CUB_300001_SM_10006detail6reduce28DeviceReduceSingleTileKernelINS2_10policy_hubIfjN4cuda3std3__44plusIfEEE10Policy1000EPfSC_jS9_ffNS7_10__identityEEEvT0_T1_T2_T3_T4_T6_E12temp_storage+68];
	add.f32 	%f454, %f453, %f452;
	selp.f32 	%f455, %f454, %f452, %p101;
	setp.gt.u32 	%p102, %r70, 448;
	ld.shared.f32 	%f456, [_ZZN3cub18CUB_300001_SM_10006detail6reduce28DeviceReduceSingleTileKernelINS2_10policy_hubIfjN4cuda3std3__44plusIfEEE10Policy1000EPfSC_jS9_ffNS7_10__identityEEEvT0_T1_T2_T3_T4_T6_E12temp_storage+72];
	add.f32 	%f457, %f456, %f455;
	selp.f32 	%f458, %f457, %f455, %p102;
	setp.gt.u32 	%p103, %r70, 480;
	ld.shared.f32 	%f459, [_ZZN3cub18CUB_300001_SM_10006detail6reduce28DeviceReduceSingleTileKernelINS2_10policy_hubIfjN4cuda3std3__44plusIfEEE10Policy1000EPfSC_jS9_ffNS7_10__identityEEEvT0_T1_T2_T3_T4_T6_E12temp_storage+76];
	add.f32 	%f460, %f459, %f458;
	selp.f32 	%f530, %f460, %f458, %p103;
	bra.uni 	$L__BB4_74;
$L__BB4_23:
	mov.u32 	%r13, %tid.x;
	shl.b32 	%r14, %r13, 1;
	mul.wide.u32 	%rd89, %r14, 4;
	add.s64 	%rd74, %rd15, %rd89;
	// begin inline asm
	ld.global.nc.u64 %rd73, [%rd74];
	// end inline asm
	mov.b64 	{%r232, %r233}, %rd73;
	mov.b32 	%f281, %r233;
	mov.b32 	%f282, %r232;
	add.s64 	%rd76, %rd74, 4096;
	// begin inline asm
	ld.global.nc.u64 %rd75, [%rd76];
	// end inline asm
	mov.b64 	{%r234, %r235}, %rd75;
	mov.b32 	%f283, %r235;
	mov.b32 	%f284, %r234;
	add.s64 	%rd78, %rd74, 8192;
	// begin inline asm
	ld.global.nc.u64 %rd77, [%rd78];
	// end inline asm
	mov.b64 	{%r236, %r237}, %rd77;
	mov.b32 	%f285, %r237;
	mov.b32 	%f286, %r236;
	add.s64 	%rd80, %rd74, 12288;
	// begin inline asm
	ld.global.nc.u64 %rd79, [%rd80];
	// end inline asm
	mov.b64 	{%r238, %r239}, %rd79;
	mov.b32 	%f287, %r239;
	mov.b32 	%f288, %r238;
	add.s64 	%rd82, %rd74, 16384;
	// begin inline asm
	ld.global.nc.u64 %rd81, [%rd82];
	// end inline asm
	mov.b64 	{%r240, %r241}, %rd81;
	mov.b32 	%f289, %r241;
	mov.b32 	%f290, %r240;
	add.s64 	%rd84, %rd74, 20480;
	// begin inline asm
	ld.global.nc.u64 %rd83, [%rd84];
	// end inline asm
	mov.b64 	{%r242, %r243}, %rd83;
	mov.b32 	%f291, %r243;
	mov.b32 	%f292, %r242;
	add.s64 	%rd86, %rd74, 24576;
	// begin inline asm
	ld.global.nc.u64 %rd85, [%rd86];
	// end inline asm
	mov.b64 	{%r244, %r245}, %rd85;
	mov.b32 	%f293, %r245;
	mov.b32 	%f294, %r244;
	add.s64 	%rd88, %rd74, 28672;
	// begin inline asm
	ld.global.nc.u64 %rd87, [%rd88];
	// end inline asm
	mov.b64 	{%r246, %r247}, %rd87;
	mov.b32 	%f295, %r247;
	mov.b32 	%f296, %r246;
	add.f32 	%f297, %f282, %f281;
	add.f32 	%f298, %f284, %f283;
	add.f32 	%f299, %f286, %f285;
	add.f32 	%f300, %f288, %f287;
	add.f32 	%f301, %f290, %f289;
	add.f32 	%f302, %f292, %f291;
	add.f32 	%f303, %f294, %f293;
	add.f32 	%f304, %f296, %f295;
	add.f32 	%f305, %f297, %f298;
	add.f32 	%f306, %f299, %f300;
	add.f32 	%f307, %f301, %f302;
	add.f32 	%f308, %f303, %f304;
	add.f32 	%f309, %f305, %f306;
	add.f32 	%f310, %f307, %f308;
	add.f32 	%f516, %f309, %f310;
	add.s32 	%r15, %r70, -8192;
	setp.lt.u32 	%p58, %r15, 8192;
	mov.b32 	%r399, 8192;
	@%p58 bra 	$L__BB4_27;
	mov.b32 	%r399, 8192;
$L__BB4_25:
	add.s32 	%r249, %r399, %r14;
	mul.wide.u32 	%rd106, %r249, 4;
	add.s64 	%rd91, %rd15, %rd106;
	// begin inline asm
	ld.global.nc.u64 %rd90, [%rd91];
	// end inline asm
	mov.b64 	{%r250, %r251}, %rd90;
	mov.b32 	%f311, %r251;
	mov.b32 	%f312, %r250;
	add.s64 	%rd93, %rd91, 4096;
	// begin inline asm
	ld.global.nc.u64 %rd92, [%rd93];
	// end inline asm
	mov.b64 	{%r252, %r253}, %rd92;
	mov.b32 	%f313, %r253;
	mov.b32 	%f314, %r252;
	add.s64 	%rd95, %rd91, 8192;
	// begin inline asm
	ld.global.nc.u64 %rd94, [%rd95];
	// end inline asm
	mov.b64 	{%r254, %r255}, %rd94;
	mov.b32 	%f315, %r255;
	mov.b32 	%f316, %r254;
	add.s64 	%rd97, %rd91, 12288;
	// begin inline asm
	ld.global.nc.u64 %rd96, [%rd97];
	// end inline asm
	mov.b64 	{%r256, %r257}, %rd96;
	mov.b32 	%f317, %r257;
	mov.b32 	%f318, %r256;
	add.s64 	%rd99, %rd91, 16384;
	// begin inline asm
	ld.global.nc.u64 %rd98, [%rd99];
	// end inline asm
	mov.b64 	{%r258, %r259}, %rd98;
	mov.b32 	%f319, %r259;
	mov.b32 	%f320, %r258;
	add.s64 	%rd101, %rd91, 20480;
	// begin inline asm
	ld.global.nc.u64 %rd100, [%rd101];
	// end inline asm
	mov.b64 	{%r260, %r261}, %rd100;
	mov.b32 	%f321, %r261;
	mov.b32 	%f322, %r260;
	add.s64 	%rd103, %rd91, 24576;
	// begin inline asm
	ld.global.nc.u64 %rd102, [%rd103];
	// end inline asm
	mov.b64 	{%r262, %r263}, %rd102;
	mov.b32 	%f323, %r263;
	mov.b32 	%f324, %r262;
	add.s64 	%rd105, %rd91, 28672;
	// begin inline asm
	ld.global.nc.u64 %rd104, [%rd105];
	// end inline asm
	mov.b64 	{%r264, %r265}, %rd104;
	mov.b32 	%f325, %r265;
	mov.b32 	%f326, %r264;
	add.f32 	%f327, %f516, %f312;
	add.f32 	%f328, %f311, %f314;
	add.f32 	%f329, %f313, %f316;
	add.f32 	%f330, %f315, %f318;
	add.f32 	%f331, %f317, %f320;
	add.f32 	%f332, %f319, %f322;
	add.f32 	%f333, %f321, %f324;
	add.f32 	%f334, %f323, %f326;
	add.f32 	%f335, %f327, %f328;
	add.f32 	%f336, %f329, %f330;
	add.f32 	%f337, %f331, %f332;
	add.f32 	%f338, %f333, %f334;
	add.f32 	%f339, %f335, %f336;
	add.f32 	%f340, %f337, %f338;
	add.f32 	%f341, %f339, %f340;
	add.f32 	%f516, %f341, %f325;
	sub.s32 	%r266, %r70, %r399;
	setp.lt.u32 	%p59, %r266, 8192;
	@%p59 bra 	$L__BB4_35;
	add.s32 	%r399, %r399, 8192;
	setp.le.u32 	%p60, %r399, %r15;
	@%p60 bra 	$L__BB4_25;
$L__BB4_27:
	setp.le.u32 	%p61, %r70, %r399;
	@%p61 bra 	$L__BB4_35;
	sub.s32 	%r19, %r70, %r399;
	setp.ge.s32 	%p62, %r13, %r19;
	@%p62 bra 	$L__BB4_35;
	not.b32 	%r267, %r13;
	add.s32 	%r268, %r70, %r267;
	sub.s32 	%r20, %r268, %r399;
	and.b32  	%r269, %r20, 1536;
	setp.eq.s32 	%p63, %r269, 1536;
	mov.u32 	%r403, %r13;
	@%p63 bra 	$L__BB4_32;
	add.s32 	%r401, %r13, %r399;
	shr.u32 	%r270, %r20, 9;
	add.s32 	%r271, %r270, 1;
	and.b32  	%r272, %r271, 3;
	neg.s32 	%r400, %r272;
	mov.u32 	%r403, %r13;
$L__BB4_31:
	.pragma "nounroll";
	mul.wide.u32 	%rd108, %r401, 4;
	add.s64 	%rd107, %rd15, %rd108;
	// begin inline asm
	ld.global.nc.u32 %r273, [%rd107];
	// end inline asm
	mov.b32 	%f343, %r273;
	add.f32 	%f516, %f516, %f343;
	add.s32 	%r403, %r403, 512;
	add.s32 	%r401, %r401, 512;
	add.s32 	%r400, %r400, 1;
	setp.ne.s32 	%p64, %r400, 0;
	@%p64 bra 	$L__BB4_31;
$L__BB4_32:
	setp.lt.u32 	%p65, %r20, 1536;
	@%p65 bra 	$L__BB4_35;
	add.s32 	%r405, %r403, 1024;
	add.s32 	%r404, %r403, %r399;
$L__BB4_34:
	mul.wide.u32 	%rd113, %r404, 4;
	add.s64 	%rd109, %rd15, %rd113;
	// begin inline asm
	ld.global.nc.u32 %r274, [%rd109];
	// end inline asm
	mov.b32 	%f344, %r274;
	add.f32 	%f345, %f516, %f344;
	add.s32 	%r278, %r404, 512;
	mul.wide.u32 	%rd114, %r278, 4;
	add.s64 	%rd110, %rd15, %rd114;
	// begin inline asm
	ld.global.nc.u32 %r275, [%rd110];
	// end inline asm
	mov.b32 	%f346, %r275;
	add.f32 	%f347, %f345, %f346;
	add.s32 	%r279, %r404, 1024;
	mul.wide.u32 	%rd115, %r279, 4;
	add.s64 	%rd111, %rd15, %rd115;
	// begin inline asm
	ld.global.nc.u32 %r276, [%rd111];
	// end inline asm
	mov.b32 	%f348, %r276;
	add.f32 	%f349, %f347, %f348;
	add.s32 	%r280, %r404, 1536;
	mul.wide.u32 	%rd116, %r280, 4;
	add.s64 	%rd112, %rd15, %rd116;
	// begin inline asm
	ld.global.nc.u32 %r277, [%rd112];
	// end inline asm
	mov.b32 	%f350, %r277;
	add.f32 	%f516, %f349, %f350;
	add.s32 	%r34, %r405, 2048;
	add.s32 	%r281, %r405, 1024;
	add.s32 	%r404, %r404, 2048;
	setp.lt.s32 	%p66, %r281, %r19;
	mov.u32 	%r405, %r34;
	@%p66 bra 	$L__BB4_34;
$L__BB4_35:
	// begin inline asm
	mov.u32 %r282, %laneid;
	// end inline asm
	mov.b32 	%r284, %f516;
	mov.b32 	%r285, 1;
	mov.b32 	%r306, 31;
	mov.b32 	%r307, -1;
	// begin inline asm
	shfl.sync.down.b32 %r283, %r284, %r285, %r306, %r307;
	// end inline asm
	setp.gt.s32 	%p67, %r282, 30;
	mov.b32 	%f351, %r283;
	add.f32 	%f352, %f516, %f351;
	selp.f32 	%f353, %f516, %f352, %p67;
	mov.b32 	%r289, %f353;
	mov.b32 	%r290, 2;
	// begin inline asm
	shfl.sync.down.b32 %r288, %r289, %r290, %r306, %r307;
	// end inline asm
	setp.gt.s32 	%p68, %r282, 29;
	mov.b32 	%f354, %r288;
	add.f32 	%f355, %f353, %f354;
	selp.f32 	%f356, %f353, %f355, %p68;
	mov.b32 	%r294, %f356;
	mov.b32 	%r295, 4;
	// begin inline asm
	shfl.sync.down.b32 %r293, %r294, %r295, %r306, %r307;
	// end inline asm
	setp.gt.s32 	%p69, %r282, 27;
	mov.b32 	%f357, %r293;
	add.f32 	%f358, %f356, %f357;
	selp.f32 	%f359, %f356, %f358, %p69;
	mov.b32 	%r299, %f359;
	mov.b32 	%r300, 8;
	// begin inline asm
	shfl.sync.down.b32 %r298, %r299, %r300, %r306, %r307;
	// end inline asm
	setp.gt.s32 	%p70, %r282, 23;
	mov.b32 	%f360, %r298;
	add.f32 	%f361, %f359, %f360;
	selp.f32 	%f362, %f359, %f361, %p70;
	mov.b32 	%r304, %f362;
	mov.b32 	%r305, 16;
	// begin inline asm
	shfl.sync.down.b32 %r303, %r304, %r305, %r306, %r307;
	// end inline asm
	setp.gt.s32 	%p71, %r282, 15;
	mov.b32 	%f363, %r303;
	add.f32 	%f26, %f362, %f363;
	selp.f32 	%f530, %f362, %f26, %p71;
	setp.ne.s32 	%p72, %r282, 0;
	@%p72 bra 	$L__BB4_37;
	shr.u32 	%r308, %r13, 3;
	and.b32  	%r309, %r308, 124;
	mov.u32 	%r310, _ZZN3cub18CUB_300001_SM_10006detail6reduce28DeviceReduceSingleTileKernelINS2_10policy_hubIfjN4cuda3std3__44plusIfEEE10Policy1000EPfSC_jS9_ffNS7_10__identityEEEvT0_T1_T2_T3_T4_T6_E12temp_storage;
	add.s32 	%r311, %r310, %r309;
	st.shared.f32 	[%r311+16], %f26;
$L__BB4_37:
	bar.sync 	0;
	setp.ne.s32 	%p73, %r13, 0;
	@%p73 bra 	$L__BB4_74;
	ld.shared.f32 	%f364, [_ZZN3cub18CUB_300001_SM_10006detail6reduce28DeviceReduceSingleTileKernelINS2_10policy_hubIfjN4cuda3std3__44plusIfEEE10Policy1000EPfSC_jS9_ffNS7_10__identityEEEvT0_T1_T2_T3_T4_T6_E12temp_storage+20];
	add.f32 	%f365, %f530, %f364;
	ld.shared.f32 	%f366, [_ZZN3cub18CUB_300001_SM_10006detail6reduce28DeviceReduceSingleTileKernelINS2_10policy_hubIfjN4cuda3std3__44plusIfEEE10Policy1000EPfSC_jS9_ffNS7_10__identityEEEvT0_T1_T2_T3_T4_T6_E12temp_storage+24];
	add.f32 	%f367, %f365, %f366;
	ld.shared.f32 	%f368, [_ZZN3cub18CUB_300001_SM_10006detail6reduce28DeviceReduceSingleTileKernelINS2_10policy_hubIfjN4cuda3std3__44plusIfEEE10Policy1000EPfSC_jS9_ffNS7_10__identityEEEvT0_T1_T2_T3_T4_T6_E12temp_storage+28];
	add.f32 	%f369, %f367, %f368;
	ld.shared.f32 	%f370, [_ZZN3cub18CUB_300001_SM_10006detail6reduce28DeviceReduceSingleTileKernelINS2_10policy_hubIfjN4cuda3std3__44plusIfEEE10Policy1000EPfSC_jS9_ffNS7_10__identityEEEvT0_T1_T2_T3_T4_T6_E12temp_storage+32];
	add.f32 	%f371, %f369, %f370;
	ld.shared.f32 	%f372, [_ZZN3cub18CUB_300001_SM_10006detail6reduce28DeviceReduceSingleTileKernelINS2_10policy_hubIfjN4cuda3std3__44plusIfEEE10Policy1000EPfSC_jS9_ffNS7_10__identityEEEvT0_T1_T2_T3_T4_T6_E12temp_storage+36];
	add.f32 	%f373, %f371, %f372;
	ld.shared.f32 	%f374, [_ZZN3cub18CUB_300001_SM_10006detail6reduce28DeviceReduceSingleTileKernelINS2_10policy_hubIfjN4cuda3std3__44plusIfEEE10Policy1000EPfSC_jS9_ffNS7_10__identityEEEvT0_T1_T2_T3_T4_T6_E12temp_storage+40];
	add.f32 	%f375, %f373, %f374;
	ld.shared.f32 	%f376, [_ZZN3cub18CUB_300001_SM_10006detail6reduce28DeviceReduceSingleTileKernelINS2_10policy_hubIfjN4cuda3std3__44plusIfEEE10Policy1000EPfSC_jS9_ffNS7_10__identityEEEvT0_T1_T2_T3_T4_T6_E12temp_storage+44];
	add.f32 	%f377, %f375, %f376;
	ld.shared.f32 	%f378, [_ZZN3cub18CUB_300001_SM_10006detail6reduce28DeviceReduceSingleTileKernelINS2_10policy_hubIfjN4cuda3std3__44plusIfEEE10Policy1000EPfSC_jS9_ffNS7_10__identityEEEvT0_T1_T2_T3_T4_T6_E12temp_storage+48];
	add.f32 	%f379, %f377, %f378;
	ld.shared.f32 	%f380, [_ZZN3cub18CUB_300001_SM_10006detail6reduce28DeviceReduceSingleTileKernelINS2_10policy_hubIfjN4cuda3std3__44plusIfEEE10Policy1000EPfSC_jS9_ffNS7_10__identityEEEvT0_T1_T2_T3_T4_T6_E12temp_storage+52];
	add.f32 	%f381, %f379, %f380;
	ld.shared.f32 	%f382, [_ZZN3cub18CUB_300001_SM_10006detail6reduce28DeviceReduceSingleTileKernelINS2_10policy_hubIfjN4cuda3std3__44plusIfEEE10Policy1000EPfSC_jS9_ffNS7_10__identityEEEvT0_T1_T2_T3_T4_T6_E12temp_storage+56];
	add.f32 	%f383, %f381, %f382;
	ld.shared.f32 	%f384, [_ZZN3cub18CUB_300001_SM_10006detail6reduce28DeviceReduceSingleTileKernelINS2_10policy_hubIfjN4cuda3std3__44plusIfEEE10Policy1000EPfSC_jS9_ffNS7_10__identityEEEvT0_T1_T2_T3_T4_T6_E12temp_storage+60];
	add.f32 	%f385, %f383, %f384;
	ld.shared.f32 	%f386, [_ZZN3cub18CUB_300001_SM_10006detail6reduce28DeviceReduceSingleTileKernelINS2_10policy_hubIfjN4cuda3std3__44plusIfEEE10Policy1000EPfSC_jS9_ffNS7_10__identityEEEvT0_T1_T2_T3_T4_T6_E12temp_storage+64];
	add.f32 	%f387, %f385, %f386;
	ld.shared.f32 	%f388, [_ZZN3cub18CUB_300001_SM_10006detail6reduce28DeviceReduceSingleTileKernelINS2_10policy_hubIfjN4cuda3std3__44plusIfEEE10Policy1000EPfSC_jS9_ffNS7_10__identityEEEvT0_T1_T2_T3_T4_T6_E12temp_storage+68];
	add.f32 	%f389, %f387, %f388;
	ld.shared.f32 	%f390, [_ZZN3cub18CUB_300001_SM_10006detail6reduce28DeviceReduceSingleTileKernelINS2_10policy_hubIfjN4cuda3std3__44plusIfEEE10Policy1000EPfSC_jS9_ffNS7_10__identityEEEvT0_T1_T2_T3_T4_T6_E12temp_storage+72];
	add.f32 	%f391, %f389, %f390;
	ld.shared.f32 	%f392, [_ZZN3cub18CUB_300001_SM_10006detail6reduce28DeviceReduceSingleTileKernelINS2_10policy_hubIfjN4cuda3std3__44plusIfEEE10Policy1000EPfSC_jS9_ffNS7_10__identityEEEvT0_T1_T2_T3_T4_T6_E12temp_storage+76];
	add.f32 	%f530, %f391, %f392;
	bra.uni 	$L__BB4_74;
$L__BB4_39:
	setp.gt.u32 	%p3, %r70, 8191;
	@%p3 bra 	$L__BB4_58;
	mov.u32 	%r36, %tid.x;
	setp.ge.u32 	%p20, %r36, %r70;
	mov.f32 	%f522, 0f00000000;
	mov.u32 	%r409, %r36;
	@%p20 bra 	$L__BB4_42;
	mul.wide.u32 	%rd65, %r36, 4;
	add.s64 	%rd64, %rd15, %rd65;
	// begin inline asm
	ld.global.nc.u32 %r152, [%rd64];
	// end inline asm
	mov.b32 	%f522, %r152;
	add.s32 	%r409, %r36, 512;
$L__BB4_42:
	setp.ge.u32 	%p21, %r409, %r70;
	@%p21 bra 	$L__BB4_49;
	not.b32 	%r153, %r409;
	add.s32 	%r39, %r70, %r153;
	and.b32  	%r154, %r39, 1536;
	setp.eq.s32 	%p22, %r154, 1536;
	@%p22 bra 	$L__BB4_46;
	mul.wide.u32 	%rd66, %r409, 4;
	add.s64 	%rd128, %rd15, %rd66;
	shr.u32 	%r155, %r39, 9;
	add.s32 	%r156, %r155, 1;
	and.b32  	%r157, %r156, 3;
	neg.s32 	%r407, %r157;
$L__BB4_45:
	.pragma "nounroll";
	// begin inline asm
	ld.global.nc.u32 %r158, [%rd128];
	// end inline asm
	mov.b32 	%f173, %r158;
	add.f32 	%f522, %f522, %f173;
	add.s32 	%r409, %r409, 512;
	add.s64 	%rd128, %rd128, 2048;
	add.s32 	%r407, %r407, 1;
	setp.ne.s32 	%p23, %r407, 0;
	@%p23 bra 	$L__BB4_45;
$L__BB4_46:
	setp.lt.u32 	%p24, %r39, 1536;
	@%p24 bra 	$L__BB4_49;
	mul.wide.u32 	%rd68, %r409, 4;
	add.s64 	%rd129, %rd15, %rd68;
$L__BB4_48:
	// begin inline asm
	ld.global.nc.u32 %r159, [%rd129];
	// end inline asm
	mov.b32 	%f174, %r159;
	add.f32 	%f175, %f522, %f174;
	add.s64 	%rd70, %rd129, 2048;
	// begin inline asm
	ld.global.nc.u32 %r160, [%rd70];
	// end inline asm
	mov.b32 	%f176, %r160;
	add.f32 	%f177, %f175, %f176;
	add.s64 	%rd71, %rd129, 4096;
	// begin inline asm
	ld.global.nc.u32 %r161, [%rd71];
	// end inline asm
	mov.b32 	%f178, %r161;
	add.f32 	%f179, %f177, %f178;
	add.s64 	%rd72, %rd129, 6144;
	// begin inline asm
	ld.global.nc.u32 %r162, [%rd72];
	// end inline asm
	mov.b32 	%f180, %r162;
	add.f32 	%f522, %f179, %f180;
	add.s32 	%r409, %r409, 2048;
	add.s64 	%rd129, %rd129, 8192;
	setp.lt.s32 	%p25, %r409, %r70;
	@%p25 bra 	$L__BB4_48;
$L__BB4_49:
	setp.lt.u32 	%p26, %r70, 512;
	@%p26 bra 	$L__BB4_54;
	// begin inline asm
	mov.u32 %r201, %laneid;
	// end inline asm
	mov.b32 	%r203, %f522;
	mov.b32 	%r204, 1;
	mov.b32 	%r225, 31;
	mov.b32 	%r226, -1;
	// begin inline asm
	shfl.sync.down.b32 %r202, %r203, %r204, %r225, %r226;
	// end inline asm
	setp.gt.s32 	%p50, %r201, 30;
	mov.b32 	%f239, %r202;
	add.f32 	%f240, %f522, %f239;
	selp.f32 	%f241, %f522, %f240, %p50;
	mov.b32 	%r208, %f241;
	mov.b32 	%r209, 2;
	// begin inline asm
	shfl.sync.down.b32 %r207, %r208, %r209, %r225, %r226;
	// end inline asm
	setp.gt.s32 	%p51, %r201, 29;
	mov.b32 	%f242, %r207;
	add.f32 	%f243, %f241, %f242;
	selp.f32 	%f244, %f241, %f243, %p51;
	mov.b32 	%r213, %f244;
	mov.b32 	%r214, 4;
	// begin inline asm
	shfl.sync.down.b32 %r212, %r213, %r214, %r225, %r226;
	// end inline asm
	setp.gt.s32 	%p52, %r201, 27;
	mov.b32 	%f245, %r212;
	add.f32 	%f246, %f244, %f245;
	selp.f32 	%f247, %f244, %f246, %p52;
	mov.b32 	%r218, %f247;
	mov.b32 	%r219, 8;
	// begin inline asm
	shfl.sync.down.b32 %r217, %r218, %r219, %r225, %r226;
	// end inline asm
	setp.gt.s32 	%p53, %r201, 23;
	mov.b32 	%f248, %r217;
	add.f32 	%f249, %f247, %f248;
	selp.f32 	%f250, %f247, %f249, %p53;
	mov.b32 	%r223, %f250;
	mov.b32 	%r224, 16;
	// begin inline asm
	shfl.sync.down.b32 %r222, %r223, %r224, %r225, %r226;
	// end inline asm
	setp.gt.s32 	%p54, %r201, 15;
	mov.b32 	%f251, %r222;
	add.f32 	%f38, %f250, %f251;
	selp.f32 	%f530, %f250, %f38, %p54;
	setp.ne.s32 	%p55, %r201, 0;
	@%p55 bra 	$L__BB4_52;
	shr.u32 	%r227, %r36, 3;
	and.b32  	%r228, %r227, 124;
	mov.u32 	%r229, _ZZN3cub18CUB_300001_SM_10006detail6reduce28DeviceReduceSingleTileKernelINS2_10policy_hubIfjN4cuda3std3__44plusIfEEE10Policy1000EPfSC_jS9_ffNS7_10__identityEEEvT0_T1_T2_T3_T4_T6_E12temp_storage;
	add.s32 	%r230, %r229, %r228;
	st.shared.f32 	[%r230+16], %f38;
$L__BB4_52:
	bar.sync 	0;
	setp.ne.s32 	%p56, %r36, 0;
	@%p56 bra 	$L__BB4_74;
	ld.shared.f32 	%f252, [_ZZN3cub18CUB_300001_SM_10006detail6reduce28DeviceReduceSingleTileKernelINS2_10policy_hubIfjN4cuda3std3__44plusIfEEE10Policy1000EPfSC_jS9_ffNS7_10__identityEEEvT0_T1_T2_T3_T4_T6_E12temp_storage+20];
	add.f32 	%f253, %f530, %f252;
	ld.shared.f32 	%f254, [_ZZN3cub18CUB_300001_SM_10006detail6reduce28DeviceReduceSingleTileKernelINS2_10policy_hubIfjN4cuda3std3__44plusIfEEE10Policy1000EPfSC_jS9_ffNS7_10__identityEEEvT0_T1_T2_T3_T4_T6_E12temp_storage+24];
	add.f32 	%f255, %f253, %f254;
	ld.shared.f32 	%f256, [_ZZN3cub18CUB_300001_SM_10006detail6reduce28DeviceReduceSingleTileKernelINS2_10policy_hubIfjN4cuda3std3__44plusIfEEE10Policy1000EPfSC_jS9_ffNS7_10__identityEEEvT0_T1_T2_T3_T4_T6_E12temp_storage+28];
	add.f32 	%f257, %f255, %f256;
	ld.shared.f32 	%f258, [_ZZN3cub18CUB_300001_SM_10006detail6reduce28DeviceReduceSingleTileKernelINS2_10policy_hubIfjN4cuda3std3__44plusIfEEE10Policy1000EPfSC_jS9_ffNS7_10__identityEEEvT0_T1_T2_T3_T4_T6_E12temp_storage+32];
	add.f32 	%f259, %f257, %f258;
	ld.shared.f32 	%f260, [_ZZN3cub18CUB_300001_SM_10006detail6reduce28DeviceReduceSingleTileKernelINS2_10policy_hubIfjN4cuda3std3__44plusIfEEE10Policy1000EPfSC_jS9_ffNS7_10__identityEEEvT0_T1_T2_T3_T4_T6_E12temp_storage+36];
	add.f32 	%f261, %f259, %f260;
	ld.shared.f32 	%f262, [_ZZN3cub18CUB_300001_SM_10006detail6reduce28DeviceReduceSingleTileKernelINS2_10policy_hubIfjN4cuda3std3__44plusIfEEE10Policy1000EPfSC_jS9_ffNS7_10__identityEEEvT0_T1_T2_T3_T4_T6_E12temp_storage+40];
	add.f32 	%f263, %f261, %f262;
	ld.shared.f32 	%f264, [_ZZN3cub18CUB_300001_SM_10006detail6reduce28DeviceReduceSingleTileKernelINS2_10policy_hubIfjN4cuda3std3__44plusIfEEE10Policy1000EPfSC_jS9_ffNS7_10__identityEEEvT0_T1_T2_T3_T4_T6_E12temp_storage+44];
	add.f32 	%f265, %f263, %f264;
	ld.shared.f32 	%f266, [_ZZN3cub18CUB_300001_SM_10006detail6reduce28DeviceReduceSingleTileKernelINS2_10policy_hubIfjN4cuda3std3__44plusIfEEE10Policy1000EPfSC_jS9_ffNS7_10__identityEEEvT0_T1_T2_T3_T4_T6_E12temp_storage+48];
	add.f32 	%f267, %f265, %f266;
	ld.shared.f32 	%f268, [_ZZN3cub18CUB_300001_SM_10006detail6reduce28DeviceReduceSingleTileKernelINS2_10policy_hubIfjN4cuda3std3__44plusIfEEE10Policy1000EPfSC_jS9_ffNS7_10__identityEEEvT0_T1_T2_T3_T4_T6_E12temp_storage+52];
	add.f32 	%f269, %f267, %f268;
	ld.shared.f32 	%f270, [_ZZN3cub18CUB_300001_SM_10006detail6reduce28DeviceReduceSingleTileKernelINS2_10policy_hubIfjN4cuda3std3__44plusIfEEE10Policy1000EPfSC_jS9_ffNS7_10__identityEEEvT0_T1_T2_T3_T4_T6_E12temp_storage+56];
	add.f32 	%f271, %f269, %f270;
	ld.shared.f32 	%f272, [_ZZN3cub18CUB_300001_SM_10006detail6reduce28DeviceReduceSingleTileKernelINS2_10policy_hubIfjN4cuda3std3__44plusIfEEE10Policy1000EPfSC_jS9_ffNS7_10__identityEEEvT0_T1_T2_T3_T4_T6_E12temp_storage+60];
	add.f32 	%f273, %f271, %f272;
	ld.shared.f32 	%f274, [_ZZN3cub18CUB_300001_SM_10006detail6reduce28DeviceReduceSingleTileKernelINS2_10policy_hubIfjN4cuda3std3__44plusIfEEE10Policy1000EPfSC_jS9_ffNS7_10__identityEEEvT0_T1_T2_T3_T4_T6_E12temp_storage+64];
	add.f32 	%f275, %f273, %f274;
	ld.shared.f32 	%f276, [_ZZN3cub18CUB_300001_SM_10006detail6reduce28DeviceReduceSingleTileKernelINS2_10policy_hubIfjN4cuda3std3__44plusIfEEE10Policy1000EPfSC_jS9_ffNS7_10__identityEEEvT0_T1_T2_T3_T4_T6_E12temp_storage+68];
	add.f32 	%f277, %f275, %f276;
	ld.shared.f32 	%f278, [_ZZN3cub18CUB_300001_SM_10006detail6reduce28DeviceReduceSingleTileKernelINS2_10policy_hubIfjN4cuda3std3__44plusIfEEE10Policy1000EPfSC_jS9_ffNS7_10__identityEEEvT0_T1_T2_T3_T4_T6_E12temp_storage+72];
	add.f32 	%f279, %f277, %f278;
	ld.shared.f32 	%f280, [_ZZN3cub18CUB_300001_SM_10006detail6reduce28DeviceReduceSingleTileKernelINS2_10policy_hubIfjN4cuda3std3__44plusIfEEE10Policy1000EPfSC_jS9_ffNS7_10__identityEEEvT0_T1_T2_T3_T4_T6_E12temp_storage+76];
	add.f32 	%f530, %f279, %f280;
	bra.uni 	$L__BB4_74;
$L__BB4_54:
	// begin inline asm
	mov.u32 %r163, %laneid;
	// end inline asm
	and.b32  	%r189, %r36, 992;
	add.s32 	%r190, %r189, 32;
	setp.gt.u32 	%p27, %r190, %r70;
	not.b32 	%r191, %r189;
	add.s32 	%r192, %r70, %r191;
	selp.b32 	%r187, %r192, 31, %p27;
	mov.b32 	%r165, %f522;
	mov.b32 	%r166, 1;
	mov.b32 	%r188, -1;
	// begin inline asm
	shfl.sync.down.b32 %r164, %r165, %r166, %r187, %r188;
	// end inline asm
	setp.lt.s32 	%p28, %r163, %r187;
	mov.b32 	%f181, %r164;
	add.f32 	%f182, %f522, %f181;
	selp.f32 	%f183, %f182, %f522, %p28;
	mov.b32 	%r170, %f183;
	mov.b32 	%r171, 2;
	// begin inline asm
	shfl.sync.down.b32 %r169, %r170, %r171, %r187, %r188;
	// end inline asm
	add.s32 	%r193, %r163, 2;
	setp.gt.s32 	%p29, %r193, %r187;
	mov.b32 	%f184, %r169;
	add.f32 	%f185, %f183, %f184;
	selp.f32 	%f186, %f183, %f185, %p29;
	mov.b32 	%r175, %f186;
	mov.b32 	%r176, 4;
	// begin inline asm
	shfl.sync.down.b32 %r174, %r175, %r176, %r187, %r188;
	// end inline asm
	add.s32 	%r194, %r163, 4;
	setp.gt.s32 	%p30, %r194, %r187;
	mov.b32 	%f187, %r174;
	add.f32 	%f188, %f186, %f187;
	selp.f32 	%f189, %f186, %f188, %p30;
	mov.b32 	%r180, %f189;
	mov.b32 	%r181, 8;
	// begin inline asm
	shfl.sync.down.b32 %r179, %r180, %r181, %r187, %r188;
	// end inline asm
	add.s32 	%r195, %r163, 8;
	setp.gt.s32 	%p31, %r195, %r187;
	mov.b32 	%f190, %r179;
	add.f32 	%f191, %f189, %f190;
	selp.f32 	%f192, %f189, %f191, %p31;
	mov.b32 	%r185, %f192;
	mov.b32 	%r186, 16;
	// begin inline asm
	shfl.sync.down.b32 %r184, %r185, %r186, %r187, %r188;
	// end inline asm
	add.s32 	%r196, %r163, 16;
	setp.gt.s32 	%p32, %r196, %r187;
	mov.b32 	%f193, %r184;
	add.f32 	%f194, %f192, %f193;
	selp.f32 	%f530, %f192, %f194, %p32;
	setp.ne.s32 	%p33, %r163, 0;
	@%p33 bra 	$L__BB4_56;
	shr.u32 	%r197, %r36, 3;
	and.b32  	%r198, %r197, 124;
	mov.u32 	%r199, _ZZN3cub18CUB_300001_SM_10006detail6reduce28DeviceReduceSingleTileKernelINS2_10policy_hubIfjN4cuda3std3__44plusIfEEE10Policy1000EPfSC_jS9_ffNS7_10__identityEEEvT0_T1_T2_T3_T4_T6_E12temp_storage;
	add.s32 	%r200, %r199, %r198;
	st.shared.f32 	[%r200+16], %f530;
$L__BB4_56:
	bar.sync 	0;
	setp.ne.s32 	%p34, %r36, 0;
	@%p34 bra 	$L__BB4_74;
	setp.gt.u32 	%p35, %r70, 32;
	ld.shared.f32 	%f195, [_ZZN3cub18CUB_300001_SM_10006detail6reduce28DeviceReduceSingleTileKernelINS2_10policy_hubIfjN4cuda3std3__44plusIfEEE10Policy1000EPfSC_jS9_ffNS7_10__identityEEEvT0_T1_T2_T3_T4_T6_E12temp_storage+20];
	add.f32 	%f196, %f530, %f195;
	selp.f32 	%f197, %f196, %f530, %p35;
	setp.gt.u32 	%p36, %r70, 64;
	ld.shared.f32 	%f198, [_ZZN3cub18CUB_300001_SM_10006detail6reduce28DeviceReduceSingleTileKernelINS2_10policy_hubIfjN4cuda3std3__44plusIfEEE10Policy1000EPfSC_jS9_ffNS7_10__identityEEEvT0_T1_T2_T3_T4_T6_E12temp_storage+24];
	add.f32 	%f199, %f198, %f197;
	selp.f32 	%f200, %f199, %f197, %p36;
	setp.gt.u32 	%p37, %r70, 96;
	ld.shared.f32 	%f201, [_ZZN3cub18CUB_300001_SM_10006detail6reduce28DeviceReduceSingleTileKernelINS2_10policy_hubIfjN4cuda3std3__44plusIfEEE10Policy1000EPfSC_jS9_ffNS7_10__identityEEEvT0_T1_T2_T3_T4_T6_E12temp_storage+28];
	add.f32 	%f202, %f201, %f200;
	selp.f32 	%f203, %f202, %f200, %p37;
	setp.gt.u32 	%p38, %r70, 128;
	ld.shared.f32 	%f204, [_ZZN3cub18CUB_300001_SM_10006detail6reduce28DeviceReduceSingleTileKernelINS2_10policy_hubIfjN4cuda3std3__44plusIfEEE10Policy1000EPfSC_jS9_ffNS7_10__identityEEEvT0_T1_T2_T3_T4_T6_E12temp_storage+32];
	add.f32 	%f205, %f204, %f203;
	selp.f32 	%f206, %f205, %f203, %p38;
	setp.gt.u32 	%p39, %r70, 160;
	ld.shared.f32 	%f207, [_ZZN3cub18CUB_300001_SM_10006detail6reduce28DeviceReduceSingleTileKernelINS2_10policy_hubIfjN4cuda3std3__44plusIfEEE10Policy1000EPfSC_jS9_ffNS7_10__identityEEEvT0_T1_T2_T3_T4_T6_E12temp_storage+36];
	add.f32 	%f208, %f207, %f206;
	selp.f32 	%f209, %f208, %f206, %p39;
	setp.gt.u32 	%p40, %r70, 192;
	ld.shared.f32 	%f210, [_ZZN3cub18CUB_300001_SM_10006detail6reduce28DeviceReduceSingleTileKernelINS2_10policy_hubIfjN4cuda3std3__44plusIfEEE10Policy1000EPfSC_jS9_ffNS7_10__identityEEEvT0_T1_T2_T3_T4_T6_E12temp_storage+40];
	add.f32 	%f211, %f210, %f209;
	selp.f32 	%f212, %f211, %f209, %p40;
	setp.gt.u32 	%p41, %r70, 224;
	ld.shared.f32 	%f213, [_ZZN3cub18CUB_300001_SM_10006detail6reduce28DeviceReduceSingleTileKernelINS2_10policy_hubIfjN4cuda3std3__44plusIfEEE10Policy1000EPfSC_jS9_ffNS7_10__identityEEEvT0_T1_T2_T3_T4_T6_E12temp_storage+44];
	add.f32 	%f214, %f213, %f212;
	selp.f32 	%f215, %f214, %f212, %p41;
	setp.gt.u32 	%p42, %r70, 256;
	ld.shared.f32 	%f216, [_ZZN3cub18CUB_300001_SM_10006detail6reduce28DeviceReduceSingleTileKernelINS2_10policy_hubIfjN4cuda3std3__44plusIfEEE10Policy1000EPfSC_jS9_ffNS7_10__identityEEEvT0_T1_T2_T3_T4_T6_E12temp_storage+48];
	add.f32 	%f217, %f216, %f215;
	selp.f32 	%f218, %f217, %f215, %p42;
	setp.gt.u32 	%p43, %r70, 288;
	ld.shared.f32 	%f219, [_ZZN3cub18CUB_300001_SM_10006detail6reduce28DeviceReduceSingleTileKernelINS2_10policy_hubIfjN4cuda3std3__44plusIfEEE10Policy1000EPfSC_jS9_ffNS7_10__identityEEEvT0_T1_T2_T3_T4_T6_E12temp_storage+52];
	add.f32 	%f220, %f219, %f218;
	selp.f32 	%f221, %f220, %f218, %p43;
	setp.gt.u32 	%p44, %r70, 320;
	ld.shared.f32 	%f222, [_ZZN3cub18CUB_300001_SM_10006detail6reduce28DeviceReduceSingleTileKernelINS2_10policy_hubIfjN4cuda3std3__44plusIfEEE10Policy1000EPfSC_jS9_ffNS7_10__identityEEEvT0_T1_T2_T3_T4_T6_E12temp_storage+56];
	add.f32 	%f223, %f222, %f221;
	selp.f32 	%f224, %f223, %f221, %p44;
	setp.gt.u32 	%p45, %r70, 352;
	ld.shared.f32 	%f225, [_ZZN3cub18CUB_300001_SM_10006detail6reduce28DeviceReduceSingleTileKernelINS2_10policy_hubIfjN4cuda3std3__44plusIfEEE10Policy1000EPfSC_jS9_ffNS7_10__identityEEEvT0_T1_T2_T3_T4_T6_E12temp_storage+60];
	add.f32 	%f226, %f225, %f224;
	selp.f32 	%f227, %f226, %f224, %p45;
	setp.gt.u32 	%p46, %r70, 384;
	ld.shared.f32 	%f228, [_ZZN3cub18CUB_300001_SM_10006detail6reduce28DeviceReduceSingleTileKernelINS2_10policy_hubIfjN4cuda3std3__44plusIfEEE10Policy1000EPfSC_jS9_ffNS7_10__identityEEEvT0_T1_T2_T3_T4_T6_E12temp_storage+64];
	add.f32 	%f229, %f228, %f227;
	selp.f32 	%f230, %f229, %f227, %p46;
	setp.gt.u32 	%p47, %r70, 416;
	ld.shared.f32 	%f231, [_ZZN3cub18CUB_300001_SM_10006detail6reduce28DeviceReduceSingleTileKernelINS2_10policy_hubIfjN4cuda3std3__44plusIfEEE10Policy1000EPfSC_jS9_ffNS7_10__identityEEEvT0_T1_T2_T3_T4_T6_E12temp_storage+68];
	add.f32 	%f232, %f231, %f230;
	selp.f32 	%f233, %f232, %f230, %p47;
	setp.gt.u32 	%p48, %r70, 448;
	ld.shared.f32 	%f234, [_ZZN3cub18CUB_300001_SM_10006detail6reduce28DeviceReduceSingleTileKernelINS2_10policy_hubIfjN4cuda3std3__44plusIfEEE10Policy1000EPfSC_jS9_ffNS7_10__identityEEEvT0_T1_T2_T3_T4_T6_E12temp_storage+72];
	add.f32 	%f235, %f234, %f233;
	selp.f32 	%f236, %f235, %f233, %p48;
	setp.gt.u32 	%p49, %r70, 480;
	ld.shared.f32 	%f237, [_ZZN3cub18CUB_300001_SM_10006detail6reduce28DeviceReduceSingleTileKernelINS2_10policy_hubIfjN4cuda3std3__44plusIfEEE10Policy1000EPfSC_jS9_ffNS7_10__identityEEEvT0_T1_T2_T3_T4_T6_E12temp_storage+76];
	add.f32 	%f238, %f237, %f236;
	selp.f32 	%f530, %f238, %f236, %p49;
	bra.uni 	$L__BB4_74;
$L__BB4_58:
	mov.u32 	%r48, %tid.x;
	mul.wide.u32 	%rd34, %r48, 4;
	add.s64 	%rd18, %rd15, %rd34;
	// begin inline asm
	ld.global.nc.u32 %r71, [%rd18];
	// end inline asm
	mov.b32 	%f59, %r71;
	add.s64 	%rd19, %rd18, 2048;
	// begin inline asm
	ld.global.nc.u32 %r72, [%rd19];
	// end inline asm
	mov.b32 	%f60, %r72;
	add.s64 	%rd20, %rd18, 4096;
	// begin inline asm
	ld.global.nc.u32 %r73, [%rd20];
	// end inline asm
	mov.b32 	%f61, %r73;
	add.s64 	%rd21, %rd18, 6144;
	// begin inline asm
	ld.global.nc.u32 %r74, [%rd21];
	// end inline asm
	mov.b32 	%f62, %r74;
	add.s64 	%rd22, %rd18, 8192;
	// begin inline asm
	ld.global.nc.u32 %r75, [%rd22];
	// end inline asm
	mov.b32 	%f63, %r75;
	add.s64 	%rd23, %rd18, 10240;
	// begin inline asm
	ld.global.nc.u32 %r76, [%rd23];
	// end inline asm
	mov.b32 	%f64, %r76;
	add.s64 	%rd24, %rd18, 12288;
	// begin inline asm
	ld.global.nc.u32 %r77, [%rd24];
	// end inline asm
	mov.b32 	%f65, %r77;
	add.s64 	%rd25, %rd18, 14336;
	// begin inline asm
	ld.global.nc.u32 %r78, [%rd25];
	// end inline asm
	mov.b32 	%f66, %r78;
	add.s64 	%rd26, %rd18, 16384;
	// begin inline asm
	ld.global.nc.u32 %r79, [%rd26];
	// end inline asm
	mov.b32 	%f67, %r79;
	add.s64 	%rd27, %rd18, 18432;
	// begin inline asm
	ld.global.nc.u32 %r80, [%rd27];
	// end inline asm
	mov.b32 	%f68, %r80;
	add.s64 	%rd28, %rd18, 20480;
	// begin inline asm
	ld.global.nc.u32 %r81, [%rd28];
	// end inline asm
	mov.b32 	%f69, %r81;
	add.s64 	%rd29, %rd18, 22528;
	// begin inline asm
	ld.global.nc.u32 %r82, [%rd29];
	// end inline asm
	mov.b32 	%f70, %r82;
	add.s64 	%rd30, %rd18, 24576;
	// begin inline asm
	ld.global.nc.u32 %r83, [%rd30];
	// end inline asm
	mov.b32 	%f71, %r83;
	add.s64 	%rd31, %rd18, 26624;
	// begin inline asm
	ld.global.nc.u32 %r84, [%rd31];
	// end inline asm
	mov.b32 	%f72, %r84;
	add.s64 	%rd32, %rd18, 28672;
	// begin inline asm
	ld.global.nc.u32 %r85, [%rd32];
	// end inline asm
	mov.b32 	%f73, %r85;
	add.s64 	%rd33, %rd18, 30720;
	// begin inline asm
	ld.global.nc.u32 %r86, [%rd33];
	// end inline asm
	mov.b32 	%f74, %r86;
	add.f32 	%f75, %f59, %f60;
	add.f32 	%f76, %f61, %f62;
	add.f32 	%f77, %f63, %f64;
	add.f32 	%f78, %f65, %f66;
	add.f32 	%f79, %f67, %f68;
	add.f32 	%f80, %f69, %f70;
	add.f32 	%f81, %f71, %f72;
	add.f32 	%f82, %f73, %f74;
	add.f32 	%f83, %f75, %f76;
	add.f32 	%f84, %f77, %f78;
	add.f32 	%f85, %f79, %f80;
	add.f32 	%f86, %f81, %f82;
	add.f32 	%f87, %f83, %f84;
	add.f32 	%f88, %f85, %f86;
	add.f32 	%f529, %f87, %f88;
	add.s32 	%r49, %r70, -8192;
	setp.lt.u32 	%p4, %r49, 8192;
	mov.b32 	%r412, 8192;
	@%p4 bra 	$L__BB4_62;
	mov.b32 	%r412, 8192;
$L__BB4_60:
	add.s32 	%r105, %r48, %r412;
	mul.wide.u32 	%rd51, %r105, 4;
	add.s64 	%rd35, %rd15, %rd51;
	// begin inline asm
	ld.global.nc.u32 %r89, [%rd35];
	// end inline asm
	mov.b32 	%f89, %r89;
	mul.wide.u32 	%rd52, %r412, 4;
	add.s64 	%rd53, %rd18, %rd52;
	add.s64 	%rd36, %rd53, 2048;
	// begin inline asm
	ld.global.nc.u32 %r90, [%rd36];
	// end inline asm
	mov.b32 	%f90, %r90;
	add.s64 	%rd37, %rd53, 4096;
	// begin inline asm
	ld.global.nc.u32 %r91, [%rd37];
	// end inline asm
	mov.b32 	%f91, %r91;
	add.s64 	%rd38, %rd53, 6144;
	// begin inline asm
	ld.global.nc.u32 %r92, [%rd38];
	// end inline asm
	mov.b32 	%f92, %r92;
	add.s64 	%rd39, %rd53, 8192;
	// begin inline asm
	ld.global.nc.u32 %r93, [%rd39];
	// end inline asm
	mov.b32 	%f93, %r93;
	add.s64 	%rd40, %rd53, 10240;
	// begin inline asm
	ld.global.nc.u32 %r94, [%rd40];
	// end inline asm
	mov.b32 	%f94, %r94;
	add.s64 	%rd41, %rd53, 12288;
	// begin inline asm
	ld.global.nc.u32 %r95, [%rd41];
	// end inline asm
	mov.b32 	%f95, %r95;
	add.s64 	%rd42, %rd53, 14336;
	// begin inline asm
	ld.global.nc.u32 %r96, [%rd42];
	// end inline asm
	mov.b32 	%f96, %r96;
	add.s64 	%rd43, %rd53, 16384;
	// begin inline asm
	ld.global.nc.u32 %r97, [%rd43];
	// end inline asm
	mov.b32 	%f97, %r97;
	add.s64 	%rd44, %rd53, 18432;
	// begin inline asm
	ld.global.nc.u32 %r98, [%rd44];
	// end inline asm
	mov.b32 	%f98, %r98;
	add.s64 	%rd45, %rd53, 20480;
	// begin inline asm
	ld.global.nc.u32 %r99, [%rd45];
	// end inline asm
	mov.b32 	%f99, %r99;
	add.s64 	%rd46, %rd53, 22528;
	// begin inline asm
	ld.global.nc.u32 %r100, [%rd46];
	// end inline asm
	mov.b32 	%f100, %r100;
	add.s64 	%rd47, %rd53, 24576;
	// begin inline asm
	ld.global.nc.u32 %r101, [%rd47];
	// end inline asm
	mov.b32 	%f101, %r101;
	add.s64 	%rd48, %rd53, 26624;
	// begin inline asm
	ld.global.nc.u32 %r102, [%rd48];
	// end inline asm
	mov.b32 	%f102, %r102;
	add.s64 	%rd49, %rd53, 28672;
	// begin inline asm
	ld.global.nc.u32 %r103, [%rd49];
	// end inline asm
	mov.b32 	%f103, %r103;
	add.s64 	%rd50, %rd53, 30720;
	// begin inline asm
	ld.global.nc.u32 %r104, [%rd50];
	// end inline asm
	mov.b32 	%f104, %r104;
	add.f32 	%f105, %f529, %f89;
	add.f32 	%f106, %f90, %f91;
	add.f32 	%f107, %f92, %f93;
	add.f32 	%f108, %f94, %f95;
	add.f32 	%f109, %f96, %f97;
	add.f32 	%f110, %f98, %f99;
	add.f32 	%f111, %f100, %f101;
	add.f32 	%f112, %f102, %f103;
	add.f32 	%f113, %f105, %f106;
	add.f32 	%f114, %f107, %f108;
	add.f32 	%f115, %f109, %f110;
	add.f32 	%f116, %f111, %f112;
	add.f32 	%f117, %f113, %f114;
	add.f32 	%f118, %f115, %f116;
	add.f32 	%f119, %f117, %f118;
	add.f32 	%f529, %f119, %f104;
	sub.s32 	%r106, %r70, %r412;
	setp.lt.u32 	%p5, %r106, 8192;
	@%p5 bra 	$L__BB4_70;
	add.s32 	%r412, %r412, 8192;
	setp.le.u32 	%p6, %r412, %r49;
	@%p6 bra 	$L__BB4_60;
$L__BB4_62:
	setp.le.u32 	%p7, %r70, %r412;
	@%p7 bra 	$L__BB4_70;
	sub.s32 	%r53, %r70, %r412;
	setp.ge.s32 	%p8, %r48, %r53;
	@%p8 bra 	$L__BB4_70;
	not.b32 	%r107, %r48;
	add.s32 	%r108, %r70, %r107;
	sub.s32 	%r54, %r108, %r412;
	and.b32  	%r109, %r54, 1536;
	setp.eq.s32 	%p9, %r109, 1536;
	mov.u32 	%r416, %r48;
	@%p9 bra 	$L__BB4_67;
	add.s32 	%r414, %r48, %r412;
	shr.u32 	%r110, %r54, 9;
	add.s32 	%r111, %r110, 1;
	and.b32  	%r112, %r111, 3;
	neg.s32 	%r413, %r112;
	mov.u32 	%r416, %r48;
$L__BB4_66:
	.pragma "nounroll";
	mul.wide.u32 	%rd55, %r414, 4;
	add.s64 	%rd54, %rd15, %rd55;
	// begin inline asm
	ld.global.nc.u32 %r113, [%rd54];
	// end inline asm
	mov.b32 	%f121, %r113;
	add.f32 	%f529, %f529, %f121;
	add.s32 	%r416, %r416, 512;
	add.s32 	%r414, %r414, 512;
	add.s32 	%r413, %r413, 1;
	setp.ne.s32 	%p10, %r413, 0;
	@%p10 bra 	$L__BB4_66;
$L__BB4_67:
	setp.lt.u32 	%p11, %r54, 1536;
	@%p11 bra 	$L__BB4_70;
	add.s32 	%r418, %r416, 1024;
	add.s32 	%r417, %r416, %r412;
$L__BB4_69:
	mul.wide.u32 	%rd60, %r417, 4;
	add.s64 	%rd56, %rd15, %rd60;
	// begin inline asm
	ld.global.nc.u32 %r114, [%rd56];
	// end inline asm
	mov.b32 	%f122, %r114;
	add.f32 	%f123, %f529, %f122;
	add.s32 	%r118, %r417, 512;
	mul.wide.u32 	%rd61, %r118, 4;
	add.s64 	%rd57, %rd15, %rd61;
	// begin inline asm
	ld.global.nc.u32 %r115, [%rd57];
	// end inline asm
	mov.b32 	%f124, %r115;
	add.f32 	%f125, %f123, %f124;
	add.s32 	%r119, %r417, 1024;
	mul.wide.u32 	%rd62, %r119, 4;
	add.s64 	%rd58, %rd15, %rd62;
	// begin inline asm
	ld.global.nc.u32 %r116, [%rd58];
	// end inline asm
	mov.b32 	%f126, %r116;
	add.f32 	%f127, %f125, %f126;
	add.s32 	%r120, %r417, 1536;
	mul.wide.u32 	%rd63, %r120, 4;
	add.s64 	%rd59, %rd15, %rd63;
	// begin inline asm
	ld.global.nc.u32 %r117, [%rd59];
	// end inline asm
	mov.b32 	%f128, %r117;
	add.f32 	%f529, %f127, %f128;
	add.s32 	%r68, %r418, 2048;
	add.s32 	%r121, %r418, 1024;
	add.s32 	%r417, %r417, 2048;
	setp.lt.s32 	%p12, %r121, %r53;
	mov.u32 	%r418, %r68;
	@%p12 bra 	$L__BB4_69;
$L__BB4_70:
	// begin inline asm
	mov.u32 %r122, %laneid;
	// end inline asm
	mov.b32 	%r124, %f529;
	mov.b32 	%r125, 1;
	mov.b32 	%r146, 31;
	mov.b32 	%r147, -1;
	// begin inline asm
	shfl.sync.down.b32 %r123, %r124, %r125, %r146, %r147;
	// end inline asm
	setp.gt.s32 	%p13, %r122, 30;
	mov.b32 	%f129, %r123;
	add.f32 	%f130, %f529, %f129;
	selp.f32 	%f131, %f529, %f130, %p13;
	mov.b32 	%r129, %f131;
	mov.b32 	%r130, 2;
	// begin inline asm
	shfl.sync.down.b32 %r128, %r129, %r130, %r146, %r147;
	// end inline asm
	setp.gt.s32 	%p14, %r122, 29;
	mov.b32 	%f132, %r128;
	add.f32 	%f133, %f131, %f132;
	selp.f32 	%f134, %f131, %f133, %p14;
	mov.b32 	%r134, %f134;
	mov.b32 	%r135, 4;
	// begin inline asm
	shfl.sync.down.b32 %r133, %r134, %r135, %r146, %r147;
	// end inline asm
	setp.gt.s32 	%p15, %r122, 27;
	mov.b32 	%f135, %r133;
	add.f32 	%f136, %f134, %f135;
	selp.f32 	%f137, %f134, %f136, %p15;
	mov.b32 	%r139, %f137;
	mov.b32 	%r140, 8;
	// begin inline asm
	shfl.sync.down.b32 %r138, %r139, %r140, %r146, %r147;
	// end inline asm
	setp.gt.s32 	%p16, %r122, 23;
	mov.b32 	%f138, %r138;
	add.f32 	%f139, %f137, %f138;
	selp.f32 	%f140, %f137, %f139, %p16;
	mov.b32 	%r144, %f140;
	mov.b32 	%r145, 16;
	// begin inline asm
	shfl.sync.down.b32 %r143, %r144, %r145, %r146, %r147;
	// end inline asm
	setp.gt.s32 	%p17, %r122, 15;
	mov.b32 	%f141, %r143;
	add.f32 	%f54, %f140, %f141;
	selp.f32 	%f530, %f140, %f54, %p17;
	setp.ne.s32 	%p18, %r122, 0;
	@%p18 bra 	$L__BB4_72;
	shr.u32 	%r148, %r48, 3;
	and.b32  	%r149, %r148, 124;
	mov.u32 	%r150, _ZZN3cub18CUB_300001_SM_10006detail6reduce28DeviceReduceSingleTileKernelINS2_10policy_hubIfjN4cuda3std3__44plusIfEEE10Policy1000EPfSC_jS9_ffNS7_10__identityEEEvT0_T1_T2_T3_T4_T6_E12temp_storage;
	add.s32 	%r151, %r150, %r149;
	st.shared.f32 	[%r151+16], %f54;
$L__BB4_72:
	bar.sync 	0;
	setp.ne.s32 	%p19, %r48, 0;
	@%p19 bra 	$L__BB4_74;
	ld.shared.f32 	%f142, [_ZZN3cub18CUB_300001_SM_10006detail6reduce28DeviceReduceSingleTileKernelINS2_10policy_hubIfjN4cuda3std3__44plusIfEEE10Policy1000EPfSC_jS9_ffNS7_10__identityEEEvT0_T1_T2_T3_T4_T6_E12temp_storage+20];
	add.f32 	%f143, %f530, %f142;
	ld.shared.f32 	%f144, [_ZZN3cub18CUB_300001_SM_10006detail6reduce28DeviceReduceSingleTileKernelINS2_10policy_hubIfjN4cuda3std3__44plusIfEEE10Policy1000EPfSC_jS9_ffNS7_10__identityEEEvT0_T1_T2_T3_T4_T6_E12temp_storage+24];
	add.f32 	%f145, %f143, %f144;
	ld.shared.f32 	%f146, [_ZZN3cub18CUB_300001_SM_10006detail6reduce28DeviceReduceSingleTileKernelINS2_10policy_hubIfjN4cuda3std3__44plusIfEEE10Policy1000EPfSC_jS9_ffNS7_10__identityEEEvT0_T1_T2_T3_T4_T6_E12temp_storage+28];
	add.f32 	%f147, %f145, %f146;
	ld.shared.f32 	%f148, [_ZZN3cub18CUB_300001_SM_10006detail6reduce28DeviceReduceSingleTileKernelINS2_10policy_hubIfjN4cuda3std3__44plusIfEEE10Policy1000EPfSC_jS9_ffNS7_10__identityEEEvT0_T1_T2_T3_T4_T6_E12temp_storage+32];
	add.f32 	%f149, %f147, %f148;
	ld.shared.f32 	%f150, [_ZZN3cub18CUB_300001_SM_10006detail6reduce28DeviceReduceSingleTileKernelINS2_10policy_hubIfjN4cuda3std3__44plusIfEEE10Policy1000EPfSC_jS9_ffNS7_10__identityEEEvT0_T1_T2_T3_T4_T6_E12temp_storage+36];
	add.f32 	%f151, %f149, %f150;
	ld.shared.f32 	%f152, [_ZZN3cub18CUB_300001_SM_10006detail6reduce28DeviceReduceSingleTileKernelINS2_10policy_hubIfjN4cuda3std3__44plusIfEEE10Policy1000EPfSC_jS9_ffNS7_10__identityEEEvT0_T1_T2_T3_T4_T6_E12temp_storage+40];
	add.f32 	%f153, %f151, %f152;
	ld.shared.f32 	%f154, [_ZZN3cub18CUB_300001_SM_10006detail6reduce28DeviceReduceSingleTileKernelINS2_10policy_hubIfjN4cuda3std3__44plusIfEEE10Policy1000EPfSC_jS9_ffNS7_10__identityEEEvT0_T1_T2_T3_T4_T6_E12temp_storage+44];
	add.f32 	%f155, %f153, %f154;
	ld.shared.f32 	%f156, [_ZZN3cub18CUB_300001_SM_10006detail6reduce28DeviceReduceSingleTileKernelINS2_10policy_hubIfjN4cuda3std3__44plusIfEEE10Policy1000EPfSC_jS9_ffNS7_10__identityEEEvT0_T1_T2_T3_T4_T6_E12temp_storage+48];
	add.f32 	%f157, %f155, %f156;
	ld.shared.f32 	%f158, [_ZZN3cub18CUB_300001_SM_10006detail6reduce28DeviceReduceSingleTileKernelINS2_10policy_hubIfjN4cuda3std3__44plusIfEEE10Policy1000EPfSC_jS9_ffNS7_10__identityEEEvT0_T1_T2_T3_T4_T6_E12temp_storage+52];
	add.f32 	%f159, %f157, %f158;
	ld.shared.f32 	%f160, [_ZZN3cub18CUB_300001_SM_10006detail6reduce28DeviceReduceSingleTileKernelINS2_10policy_hubIfjN4cuda3std3__44plusIfEEE10Policy1000EPfSC_jS9_ffNS7_10__identityEEEvT0_T1_T2_T3_T4_T6_E12temp_storage+56];
	add.f32 	%f161, %f159, %f160;
	ld.shared.f32 	%f162, [_ZZN3cub18CUB_300001_SM_10006detail6reduce28DeviceReduceSingleTileKernelINS2_10policy_hubIfjN4cuda3std3__44plusIfEEE10Policy1000EPfSC_jS9_ffNS7_10__identityEEEvT0_T1_T2_T3_T4_T6_E12temp_storage+60];
	add.f32 	%f163, %f161, %f162;
	ld.shared.f32 	%f164, [_ZZN3cub18CUB_300001_SM_10006detail6reduce28DeviceReduceSingleTileKernelINS2_10policy_hubIfjN4cuda3std3__44plusIfEEE10Policy1000EPfSC_jS9_ffNS7_10__identityEEEvT0_T1_T2_T3_T4_T6_E12temp_storage+64];
	add.f32 	%f165, %f163, %f164;
	ld.shared.f32 	%f166, [_ZZN3cub18CUB_300001_SM_10006detail6reduce28DeviceReduceSingleTileKernelINS2_10policy_hubIfjN4cuda3std3__44plusIfEEE10Policy1000EPfSC_jS9_ffNS7_10__identityEEEvT0_T1_T2_T3_T4_T6_E12temp_storage+68];
	add.f32 	%f167, %f165, %f166;
	ld.shared.f32 	%f168, [_ZZN3cub18CUB_300001_SM_10006detail6reduce28DeviceReduceSingleTileKernelINS2_10policy_hubIfjN4cuda3std3__44plusIfEEE10Policy1000EPfSC_jS9_ffNS7_10__identityEEEvT0_T1_T2_T3_T4_T6_E12temp_storage+72];
	add.f32 	%f169, %f167, %f168;
	ld.shared.f32 	%f170, [_ZZN3cub18CUB_300001_SM_10006detail6reduce28DeviceReduceSingleTileKernelINS2_10policy_hubIfjN4cuda3std3__44plusIfEEE10Policy1000EPfSC_jS9_ffNS7_10__identityEEEvT0_T1_T2_T3_T4_T6_E12temp_storage+76];
	add.f32 	%f530, %f169, %f170;
$L__BB4_74:
	mov.u32 	%r391, %tid.x;
	setp.ne.s32 	%p111, %r391, 0;
	@%p111 bra 	$L__BB4_76;
	add.f32 	%f503, %f58, %f530;
	st.global.f32 	[%rd1], %f503;
$L__BB4_76:
	ret;

}
	// .globl	_ZN3cub18CUB_300001_SM_10006detail6reduce18DeviceReduceKernelINS2_10policy_hubIfjN4cuda3std3__44plusIfEEE10Policy1000EPfjS9_fNS7_10__identityEEEvT0_PT3_T1_NS0_13GridEvenShareISH_EET2_T4_
.visible .entry _ZN3cub18CUB_300001_SM_10006detail6reduce18DeviceReduceKernelINS2_10policy_hubIfjN4cuda3std3__44plusIfEEE10Policy1000EPfjS9_fNS7_10__identityEEEvT0_PT3_T1_NS0_13GridEvenShareISH_EET2_T4_(
	.param .u64 .ptr .align 1 _ZN3cub18CUB_300001_SM_10006detail6reduce18DeviceReduceKernelINS2_10policy_hubIfjN4cuda3std3__44plusIfEEE10Policy1000EPfjS9_fNS7_10__identityEEEvT0_PT3_T1_NS0_13GridEvenShareISH_EET2_T4__param_0,
	.param .u64 .ptr .align 1 _ZN3cub18CUB_300001_SM_10006detail6reduce18DeviceReduceKernelINS2_10policy_hubIfjN4cuda3std3__44plusIfEEE10Policy1000EPfjS9_fNS7_10__identityEEEvT0_PT3_T1_NS0_13GridEvenShareISH_EET2_T4__param_1,
	.param .u32 _ZN3cub18CUB_300001_SM_10006detail6reduce18DeviceReduceKernelINS2_10policy_hubIfjN4cuda3std3__44plusIfEEE10Policy1000EPfjS9_fNS7_10__identityEEEvT0_PT3_T1_NS0_13GridEvenShareISH_EET2_T4__param_2,
	.param .align 4 .b8 _ZN3cub18CUB_300001_SM_10006detail6reduce18DeviceReduceKernelINS2_10policy_hubIfjN4cuda3std3__44plusIfEEE10Policy1000EPfjS9_fNS7_10__identityEEEvT0_PT3_T1_NS0_13GridEvenShareISH_EET2_T4__param_3[40],
	.param .align 1 .b8 _ZN3cub18CUB_300001_SM_10006detail6reduce18DeviceReduceKernelINS2_10policy_hubIfjN4cuda3std3__44plusIfEEE10Policy1000EPfjS9_fNS7_10__identityEEEvT0_PT3_T1_NS0_13GridEvenShareISH_EET2_T4__param_4[1],
	.param .align 1 .b8 _ZN3cub18CUB_300001_SM_10006detail6reduce18DeviceReduceKernelINS2_10policy_hubIfjN4cuda3std3__44plusIfEEE10Policy1000EPfjS9_fNS7_10__identityEEEvT0_PT3_T1_NS0_13GridEvenShareISH_EET2_T4__param_5[1]
)
.maxntid 512
{
	.reg .pred 	%p<111>;
	.reg .b32 	%r<478>;
	.reg .b32 	%f<525>;
	.reg .b64 	%rd<120>;
	// demoted variable
	.shared .align 4 .b8 _ZZN3cub18CUB_300001_SM_10006detail6reduce18DeviceReduceKernelINS2_10policy_hubIfjN4cuda3std3__44plusIfEEE10Policy1000EPfjS9_fNS7_10__identityEEEvT0_PT3_T1_NS0_13GridEvenShareISH_EET2_T4_E12temp_storage[84];
	ld.param.u32 	%r1, [_ZN3cub18CUB_300001_SM_10006detail6reduce18DeviceReduceKernelINS2_10policy_hubIfjN4cuda3std3__44plusIfEEE10Policy1000EPfjS9_fNS7_10__identityEEEvT0_PT3_T1_NS0_13GridEvenShareISH_EET2_T4__param_3+20];
	ld.param.u64 	%rd1, [_ZN3cub18CUB_300001_SM_10006detail6reduce18DeviceReduceKernelINS2_10policy_hubIfjN4cuda3std3__44plusIfEEE10Policy1000EPfjS9_fNS7_10__identityEEEvT0_PT3_T1_NS0_13GridEvenShareISH_EET2_T4__param_0];
	ld.param.u32 	%r2, [_ZN3cub18CUB_300001_SM_10006detail6reduce18DeviceReduceKernelINS2_10policy_hubIfjN4cuda3std3__44plusIfEEE10Policy1000EPfjS9_fNS7_10__identityEEEvT0_PT3_T1_NS0_13GridEvenShareISH_EET2_T4__param_3+24];
	mov.u32 	%r3, %ctaid.x;
	shl.b32 	%r4, %r2, 13;
	shl.b32 	%r5, %r3, 13;
	and.b64  	%rd3, %rd1, 7;
	setp.ne.s64 	%p1, %rd3, 0;
	@%p1 bra 	$L__BB5_36;
	sub.s32 	%r6, %r1, %r5;
	setp.gt.u32 	%p56, %r6, 8191;
	@%p56 bra 	$L__BB5_20;
	mov.u32 	%r7, %tid.x;
	setp.ge.u32 	%p73, %r7, %r6;
	mov.f32 	%f505, 0f00000000;
	mov.u32 	%r448, %r7;
	@%p73 bra 	$L__BB5_4;
	add.s32 	%r359, %r5, %r7;
	mul.wide.u32 	%rd105, %r359, 4;
	add.s64 	%rd104, %rd1, %rd105;
	// begin inline asm
	ld.global.nc.u32 %r358, [%rd104];
	// end inline asm
	mov.b32 	%f505, %r358;
	add.s32 	%r448, %r7, 512;
$L__BB5_4:
	setp.ge.u32 	%p74, %r448, %r6;
	@%p74 bra 	$L__BB5_11;
	not.b32 	%r360, %r448;
	add.s32 	%r10, %r1, %r360;
	and.b32  	%r361, %r10, 1536;
	setp.eq.s32 	%p75, %r361, 1536;
	@%p75 bra 	$L__BB5_8;
	add.s32 	%r446, %r448, %r5;
	shr.u32 	%r362, %r10, 9;
	add.s32 	%r363, %r362, 1;
	and.b32  	%r364, %r363, 3;
	neg.s32 	%r445, %r364;
$L__BB5_7:
	.pragma "nounroll";
	mul.wide.u32 	%rd107, %r446, 4;
	add.s64 	%rd106, %rd1, %rd107;
	// begin inline asm
	ld.global.nc.u32 %r365, [%rd106];
	// end inline asm
	mov.b32 	%f392, %r365;
	add.f32 	%f505, %f505, %f392;
	add.s32 	%r448, %r448, 512;
	add.s32 	%r446, %r446, 512;
	add.s32 	%r445, %r445, 1;
	setp.ne.s32 	%p76, %r445, 0;
	@%p76 bra 	$L__BB5_7;
$L__BB5_8:
	sub.s32 	%r366, %r10, %r5;
	setp.lt.u32 	%p77, %r366, 1536;
	@%p77 bra 	$L__BB5_11;
	add.s32 	%r450, %r448, 1024;
	add.s32 	%r449, %r448, %r5;
$L__BB5_10:
	mul.wide.u32 	%rd112, %r449, 4;
	add.s64 	%rd108, %rd1, %rd112;
	// begin inline asm
	ld.global.nc.u32 %r367, [%rd108];
	// end inline asm
	mov.b32 	%f393, %r367;
	add.f32 	%f394, %f505, %f393;
	add.s32 	%r371, %r449, 512;
	mul.wide.u32 	%rd113, %r371, 4;
	add.s64 	%rd109, %rd1, %rd113;
	// begin inline asm
	ld.global.nc.u32 %r368, [%rd109];
	// end inline asm
	mov.b32 	%f395, %r368;
	add.f32 	%f396, %f394, %f395;
	add.s32 	%r372, %r449, 1024;
	mul.wide.u32 	%rd114, %r372, 4;
	add.s64 	%rd110, %rd1, %rd114;
	// begin inline asm
	ld.global.nc.u32 %r369, [%rd110];
	// end inline asm
	mov.b32 	%f397, %r369;
	add.f32 	%f398, %f396, %f397;
	add.s32 	%r373, %r449, 1536;
	mul.wide.u32 	%rd115, %r373, 4;
	add.s64 	%rd111, %rd1, %rd115;
	// begin inline asm
	ld.global.nc.u32 %r370, [%rd111];
	// end inline asm
	mov.b32 	%f399, %r370;
	add.f32 	%f505, %f398, %f399;
	add.s32 	%r24, %r450, 2048;
	add.s32 	%r374, %r450, 1024;
	add.s32 	%r449, %r449, 2048;
	setp.lt.s32 	%p78, %r374, %r6;
	mov.u32 	%r450, %r24;
	@%p78 bra 	$L__BB5_10;
$L__BB5_11:
	setp.lt.u32 	%p79, %r6, 512;
	@%p79 bra 	$L__BB5_16;
	// begin inline asm
	mov.u32 %r413, %laneid;
	// end inline asm
	mov.b32 	%r415, %f505;
	mov.b32 	%r416, 1;
	mov.b32 	%r437, 31;
	mov.b32 	%r438, -1;
	// begin inline asm
	shfl.sync.down.b32 %r414, %r415, %r416, %r437, %r438;
	// end inline asm
	setp.gt.s32 	%p103, %r413, 30;
	mov.b32 	%f458, %r414;
	add.f32 	%f459, %f505, %f458;
	selp.f32 	%f460, %f505, %f459, %p103;
	mov.b32 	%r420, %f460;
	mov.b32 	%r421, 2;
	// begin inline asm
	shfl.sync.down.b32 %r419, %r420, %r421, %r437, %r438;
	// end inline asm
	setp.gt.s32 	%p104, %r413, 29;
	mov.b32 	%f461, %r419;
	add.f32 	%f462, %f460, %f461;
	selp.f32 	%f463, %f460, %f462, %p104;
	mov.b32 	%r425, %f463;
	mov.b32 	%r426, 4;
	// begin inline asm
	shfl.sync.down.b32 %r424, %r425, %r426, %r437, %r438;
	// end inline asm
	setp.gt.s32 	%p105, %r413, 27;
	mov.b32 	%f464, %r424;
	add.f32 	%f465, %f463, %f464;
	selp.f32 	%f466, %f463, %f465, %p105;
	mov.b32 	%r430, %f466;
	mov.b32 	%r431, 8;
	// begin inline asm
	shfl.sync.down.b32 %r429, %r430, %r431, %r437, %r438;
	// end inline asm
	setp.gt.s32 	%p106, %r413, 23;
	mov.b32 	%f467, %r429;
	add.f32 	%f468, %f466, %f467;
	selp.f32 	%f469, %f466, %f468, %p106;
	mov.b32 	%r435, %f469;
	mov.b32 	%r436, 16;
	// begin inline asm
	shfl.sync.down.b32 %r434, %r435, %r436, %r437, %r438;
	// end inline asm
	setp.gt.s32 	%p107, %r413, 15;
	mov.b32 	%f470, %r434;
	add.f32 	%f10, %f469, %f470;
	selp.f32 	%f524, %f469, %f10, %p107;
	setp.ne.s32 	%p108, %r413, 0;
	@%p108 bra 	$L__BB5_14;
	shr.u32 	%r439, %r7, 3;
	and.b32  	%r440, %r439, 124;
	mov.u32 	%r441, _ZZN3cub18CUB_300001_SM_10006detail6reduce18DeviceReduceKernelINS2_10policy_hubIfjN4cuda3std3__44plusIfEEE10Policy1000EPfjS9_fNS7_10__identityEEEvT0_PT3_T1_NS0_13GridEvenShareISH_EET2_T4_E12temp_storage;
	add.s32 	%r442, %r441, %r440;
	st.shared.f32 	[%r442+16], %f10;
$L__BB5_14:
	bar.sync 	0;
	setp.ne.s32 	%p109, %r7, 0;
	@%p109 bra 	$L__BB5_71;
	ld.shared.f32 	%f471, [_ZZN3cub18CUB_300001_SM_10006detail6reduce18DeviceReduceKernelINS2_10policy_hubIfjN4cuda3std3__44plusIfEEE10Policy1000EPfjS9_fNS7_10__identityEEEvT0_PT3_T1_NS0_13GridEvenShareISH_EET2_T4_E12temp_storage+20];
	add.f32 	%f472, %f524, %f471;
	ld.shared.f32 	%f473, [_ZZN3cub18CUB_300001_SM_10006detail6reduce18DeviceReduceKernelINS2_10policy_hubIfjN4cuda3std3__44plusIfEEE10Policy1000EPfjS9_fNS7_10__identityEEEvT0_PT3_T1_NS0_13GridEvenShareISH_EET2_T4_E12temp_storage+24];
	add.f32 	%f474, %f472, %f473;
	ld.shared.f32 	%f475, [_ZZN3cub18CUB_300001_SM_10006detail6reduce18DeviceReduceKernelINS2_10policy_hubIfjN4cuda3std3__44plusIfEEE10Policy1000EPfjS9_fNS7_10__identityEEEvT0_PT3_T1_NS0_13GridEvenShareISH_EET2_T4_E12temp_storage+28];
	add.f32 	%f476, %f474, %f475;
	ld.shared.f32 	%f477, [_ZZN3cub18CUB_300001_SM_10006detail6reduce18DeviceReduceKernelINS2_10policy_hubIfjN4cuda3std3__44plusIfEEE10Policy1000EPfjS9_fNS7_10__identityEEEvT0_PT3_T1_NS0_13GridEvenShareISH_EET2_T4_E12temp_storage+32];
	add.f32 	%f478, %f476, %f477;
	ld.shared.f32 	%f479, [_ZZN3cub18CUB_300001_SM_10006detail6reduce18DeviceReduceKernelINS2_10policy_hubIfjN4cuda3std3__44plusIfEEE10Policy1000EPfjS9_fNS7_10__identityEEEvT0_PT3_T1_NS0_13GridEvenShareISH_EET2_T4_E12temp_storage+36];
	add.f32 	%f480, %f478, %f479;
	ld.shared.f32 	%f481, [_ZZN3cub18CUB_300001_SM_10006detail6reduce18DeviceReduceKernelINS2_10policy_hubIfjN4cuda3std3__44plusIfEEE10Policy1000EPfjS9_fNS7_10__identityEEEvT0_PT3_T1_NS0_13GridEvenShareISH_EET2_T4_E12temp_storage+40];
	add.f32 	%f482, %f480, %f481;
	ld.shared.f32 	%f483, [_ZZN3cub18CUB_300001_SM_10006detail6reduce18DeviceReduceKernelINS2_10policy_hubIfjN4cuda3std3__44plusIfEEE10Policy1000EPfjS9_fNS7_10__identityEEEvT0_PT3_T1_NS0_13GridEvenShareISH_EET2_T4_E12temp_storage+44];
	add.f32 	%f484, %f482, %f483;
	ld.shared.f32 	%f485, [_ZZN3cub18CUB_300001_SM_10006detail6reduce18DeviceReduceKernelINS2_10policy_hubIfjN4cuda3std3__44plusIfEEE10Policy1000EPfjS9_fNS7_10__identityEEEvT0_PT3_T1_NS0_13GridEvenShareISH_EET2_T4_E12temp_storage+48];
	add.f32 	%f486, %f484, %f485;
	ld.shared.f32 	%f487, [_ZZN3cub18CUB_300001_SM_10006detail6reduce18DeviceReduceKernelINS2_10policy_hubIfjN4cuda3std3__44plusIfEEE10Policy1000EPfjS9_fNS7_10__identityEEEvT0_PT3_T1_NS0_13GridEvenShareISH_EET2_T4_E12temp_storage+52];
	add.f32 	%f488, %f486, %f487;
	ld.shared.f32 	%f489, [_ZZN3cub18CUB_300001_SM_10006detail6reduce18DeviceReduceKernelINS2_10policy_hubIfjN4cuda3std3__44plusIfEEE10Policy1000EPfjS9_fNS7_10__identityEEEvT0_PT3_T1_NS0_13GridEvenShareISH_EET2_T4_E12temp_storage+56];
	add.f32 	%f490, %f488, %f489;
	ld.shared.f32 	%f491, [_ZZN3cub18CUB_300001_SM_10006detail6reduce18DeviceReduceKernelINS2_10policy_hubIfjN4cuda3std3__44plusIfEEE10Policy1000EPfjS9_fNS7_10__identityEEEvT0_PT3_T1_NS0_13GridEvenShareISH_EET2_T4_E12temp_storage+60];
	add.f32 	%f492, %f490, %f491;
	ld.shared.f32 	%f493, [_ZZN3cub18CUB_300001_SM_10006detail6reduce18DeviceReduceKernelINS2_10policy_hubIfjN4cuda3std3__44plusIfEEE10Policy1000EPfjS9_fNS7_10__identityEEEvT0_PT3_T1_NS0_13GridEvenShareISH_EET2_T4_E12temp_storage+64];
	add.f32 	%f494, %f492, %f493;
	ld.shared.f32 	%f495, [_ZZN3cub18CUB_300001_SM_10006detail6reduce18DeviceReduceKernelINS2_10policy_hubIfjN4cuda3std3__44plusIfEEE10Policy1000EPfjS9_fNS7_10__identityEEEvT0_PT3_T1_NS0_13GridEvenShareISH_EET2_T4_E12temp_storage+68];
	add.f32 	%f496, %f494, %f495;
	ld.shared.f32 	%f497, [_ZZN3cub18CUB_300001_SM_10006detail6reduce18DeviceReduceKernelINS2_10policy_hubIfjN4cuda3std3__44plusIfEEE10Policy1000EPfjS9_fNS7_10__identityEEEvT0_PT3_T1_NS0_13GridEvenShareISH_EET2_T4_E12temp_storage+72];
	add.f32 	%f498, %f496, %f497;
	ld.shared.f32 	%f499, [_ZZN3cub18CUB_300001_SM_10006detail6reduce18DeviceReduceKernelINS2_10policy_hubIfjN4cuda3std3__44plusIfEEE10Policy1000EPfjS9_fNS7_10__identityEEEvT0_PT3_T1_NS0_13GridEvenShareISH_EET2_T4_E12temp_storage+76];
	add.f32 	%f524, %f498, %f499;
	bra.uni 	$L__BB5_71;
$L__BB5_16:
	// begin inline asm
	mov.u32 %r375, %laneid;
	// end inline asm
	and.b32  	%r401, %r7, 992;
	add.s32 	%r402, %r401, 32;
	setp.gt.u32 	%p80, %r402, %r6;
	not.b32 	%r403, %r401;
	add.s32 	%r404, %r6, %r403;
	selp.b32 	%r399, %r404, 31, %p80;
	mov.b32 	%r377, %f505;
	mov.b32 	%r378, 1;
	mov.b32 	%r400, -1;
	// begin inline asm
	shfl.sync.down.b32 %r376, %r377, %r378, %r399, %r400;
	// end inline asm
	setp.lt.s32 	%p81, %r375, %r399;
	mov.b32 	%f400, %r376;
	add.f32 	%f401, %f505, %f400;
	selp.f32 	%f402, %f401, %f505, %p81;
	mov.b32 	%r382, %f402;
	mov.b32 	%r383, 2;
	// begin inline asm
	shfl.sync.down.b32 %r381, %r382, %r383, %r399, %r400;
	// end inline asm
	add.s32 	%r405, %r375, 2;
	setp.gt.s32 	%p82, %r405, %r399;
	mov.b32 	%f403, %r381;
	add.f32 	%f404, %f402, %f403;
	selp.f32 	%f405, %f402, %f404, %p82;
	mov.b32 	%r387, %f405;
	mov.b32 	%r388, 4;
	// begin inline asm
	shfl.sync.down.b32 %r386, %r387, %r388, %r399, %r400;
	// end inline asm
	add.s32 	%r406, %r375, 4;
	setp.gt.s32 	%p83, %r406, %r399;
	mov.b32 	%f406, %r386;
	add.f32 	%f407, %f405, %f406;
	selp.f32 	%f408, %f405, %f407, %p83;
	mov.b32 	%r392, %f408;
	mov.b32 	%r393, 8;
	// begin inline asm
	shfl.sync.down.b32 %r391, %r392, %r393, %r399, %r400;
	// end inline asm
	add.s32 	%r407, %r375, 8;
	setp.gt.s32 	%p84, %r407, %r399;
	mov.b32 	%f409, %r391;
	add.f32 	%f410, %f408, %f409;
	selp.f32 	%f411, %f408, %f410, %p84;
	mov.b32 	%r397, %f411;
	mov.b32 	%r398, 16;
	// begin inline asm
	shfl.sync.down.b32 %r396, %r397, %r398, %r399, %r400;
	// end inline asm
	add.s32 	%r408, %r375, 16;
	setp.gt.s32 	%p85, %r408, %r399;
	mov.b32 	%f412, %r396;
	add.f32 	%f413, %f411, %f412;
	selp.f32 	%f524, %f411, %f413, %p85;
	setp.ne.s32 	%p86, %r375, 0;
	@%p86 bra 	$L__BB5_18;
	shr.u32 	%r409, %r7, 3;
	and.b32  	%r410, %r409, 124;
	mov.u32 	%r411, _ZZN3cub18CUB_300001_SM_10006detail6reduce18DeviceReduceKernelINS2_10policy_hubIfjN4cuda3std3__44plusIfEEE10Policy1000EPfjS9_fNS7_10__identityEEEvT0_PT3_T1_NS0_13GridEvenShareISH_EET2_T4_E12temp_storage;
	add.s32 	%r412, %r411, %r410;
	st.shared.f32 	[%r412+16], %f524;
$L__BB5_18:
	bar.sync 	0;
	setp.ne.s32 	%p87, %r7, 0;
	@%p87 bra 	$L__BB5_71;
	setp.gt.u32 	%p88, %r6, 32;
	ld.shared.f32 	%f414, [_ZZN3cub18CUB_300001_SM_10006detail6reduce18DeviceReduceKernelINS2_10policy_hubIfjN4cuda3std3__44plusIfEEE10Policy1000EPfjS9_fNS7_10__identityEEEvT0_PT3_T1_NS0_13GridEvenShareISH_EET2_T4_E12temp_storage+20];
	add.f32 	%f415, %f524, %f414;
	selp.f32 	%f416, %f415, %f524, %p88;
	setp.gt.u32 	%p89, %r6, 64;
	ld.shared.f32 	%f417, [_ZZN3cub18CUB_300001_SM_10006detail6reduce18DeviceReduceKernelINS2_10policy_hubIfjN4cuda3std3__44plusIfEEE10Policy1000EPfjS9_fNS7_10__identityEEEvT0_PT3_T1_NS0_13GridEvenShareISH_EET2_T4_E12temp_storage+24];
	add.f32 	%f418, %f417, %f416;
	selp.f32 	%f419, %f418, %f416, %p89;
	setp.gt.u32 	%p90, %r6, 96;
	ld.shared.f32 	%f420, [_ZZN3cub18CUB_300001_SM_10006detail6reduce18DeviceReduceKernelINS2_10policy_hubIfjN4cuda3std3__44plusIfEEE10Policy1000EPfjS9_fNS7_10__identityEEEvT0_PT3_T1_NS0_13GridEvenShareISH_EET2_T4_E12temp_storage+28];
	add.f32 	%f421, %f420, %f419;
	selp.f32 	%f422, %f421, %f419, %p90;
	setp.gt.u32 	%p91, %r6, 128;
	ld.shared.f32 	%f423, [_ZZN3cub18CUB_300001_SM_10006detail6reduce18DeviceReduceKernelINS2_10policy_hubIfjN4cuda3std3__44plusIfEEE10Policy1000EPfjS9_fNS7_10__identityEEEvT0_PT3_T1_NS0_13GridEvenShareISH_EET2_T4_E12temp_storage+32];
	add.f32 	%f424, %f423, %f422;
	selp.f32 	%f425, %f424, %f422, %p91;
	setp.gt.u32 	%p92, %r6, 160;
	ld.shared.f32 	%f426, [_ZZN3cub18CUB_300001_SM_10006detail6reduce18DeviceReduceKernelINS2_10policy_hubIfjN4cuda3std3__44plusIfEEE10Policy1000EPfjS9_fNS7_10__identityEEEvT0_PT3_T1_NS0_13GridEvenShareISH_EET2_T4_E12temp_storage+36];
	add.f32 	%f427, %f426, %f425;
	selp.f32 	%f428, %f427, %f425, %p92;
	setp.gt.u32 	%p93, %r6, 192;
	ld.shared.f32 	%f429, [_ZZN3cub18CUB_300001_SM_10006detail6reduce18DeviceReduceKernelINS2_10policy_hubIfjN4cuda3std3__44plusIfEEE10Policy1000EPfjS9_fNS7_10__identityEEEvT0_PT3_T1_NS0_13GridEvenShareISH_EET2_T4_E12temp_storage+40];
	add.f32 	%f430, %f429, %f428;
	selp.f32 	%f431, %f430, %f428, %p93;
	setp.gt.u32 	%p94, %r6, 224;
	ld.shared.f32 	%f432, [_ZZN3cub18CUB_300001_SM_10006detail6reduce18DeviceReduceKernelINS2_10policy_hubIfjN4cuda3std3__44plusIfEEE10Policy1000EPfjS9_fNS7_10__identityEEEvT0_PT3_T1_NS0_13GridEvenShareISH_EET2_T4_E12temp_storage+44];
	add.f32 	%f433, %f432, %f431;
	selp.f32 	%f434, %f433, %f431, %p94;
	setp.gt.u32 	%p95, %r6, 256;
	ld.shared.f32 	%f435, [_ZZN3cub18CUB_300001_SM_10006detail6reduce18DeviceReduceKernelINS2_10policy_hubIfjN4cuda3std3__44plusIfEEE10Policy1000EPfjS9_fNS7_10__identityEEEvT0_PT3_T1_NS0_13GridEvenShareISH_EET2_T4_E12temp_storage+48];
	add.f32 	%f436, %f435, %f434;
	selp.f32 	%f437, %f436, %f434, %p95;
	setp.gt.u32 	%p96, %r6, 288;
	ld.shared.f32 	%f438, [_ZZN3cub18CUB_300001_SM_10006detail6reduce18DeviceReduceKernelINS2_10policy_hubIfjN4cuda3std3__44plusIfEEE10Policy1000EPfjS9_fNS7_10__identityEEEvT0_PT3_T1_NS0_13GridEvenShareISH_EET2_T4_E12temp_storage+52];
	add.f32 	%f439, %f438, %f437;
	selp.f32 	%f440, %f439, %f437, %p96;
	setp.gt.u32 	%p97, %r6, 320;
	ld.shared.f32 	%f441, [_ZZN3cub18CUB_300001_SM_10006detail6reduce18DeviceReduceKernelINS2_10policy_hubIfjN4cuda3std3__44plusIfEEE10Policy1000EPfjS9_fNS7_10__identityEEEvT0_PT3_T1_NS0_13GridEvenShareISH_EET2_T4_E12temp_storage+56];
	add.f32 	%f442, %f441, %f440;
	selp.f32 	%f443, %f442, %f440, %p97;
	setp.gt.u32 	%p98, %r6, 352;
	ld.shared.f32 	%f444, [_ZZN3cub18CUB_300001_SM_10006detail6reduce18DeviceReduceKernelINS2_10policy_hubIfjN4cuda3std3__44plusIfEEE10Policy1000EPfjS9_fNS7_10__identityEEEvT0_PT3_T1_NS0_13GridEvenShareISH_EET2_T4_E12temp_storage+60];
	add.f32 	%f445, %f444, %f443;
	selp.f32 	%f446, %f445, %f443, %p98;
	setp.gt.u32 	%p99, %r6, 384;
	ld.shared.f32 	%f447, [_ZZN3cub18CUB_300001_SM_10006detail6reduce18DeviceReduceKernelINS2_10policy_hubIfjN4cuda3std3__44plusIfEEE10Policy1000EPfjS9_fNS7_10__identityEEEvT0_PT3_T1_NS0_13GridEvenShareISH_EET2_T4_E12temp_storage+64];
	add.f32 	%f448, %f447, %f446;
	selp.f32 	%f449, %f448, %f446, %p99;
	setp.gt.u32 	%p100, %r6, 416;
	ld.shared.f32 	%f450, [_ZZN3cub18CUB_300001_SM_10006detail6reduce18DeviceReduceKernelINS2_10policy_hubIfjN4cuda3std3__44plusIfEEE10Policy1000EPfjS9_fNS7_10__identityEEEvT0_PT3_T1_NS0_13GridEvenShareISH_EET2_T4_E12temp_storage+68];
	add.f32 	%f451, %f450, %f449;
	selp.f32 	%f452, %f451, %f449, %p100;
	setp.gt.u32 	%p101, %r6, 448;
	ld.shared.f32 	%f453, [_ZZN3cub18CUB_300001_SM_10006detail6reduce18DeviceReduceKernelINS2_10policy_hubIfjN4cuda3std3__44plusIfEEE10Policy1000EPfjS9_fNS7_10__identityEEEvT0_PT3_T1_NS0_13GridEvenShareISH_EET2_T4_E12temp_storage+72];
	add.f32 	%f454, %f453, %f452;
	selp.f32 	%f455, %f454, %f452, %p101;
	setp.gt.u32 	%p102, %r6, 480;
	ld.shared.f32 	%f456, [_ZZN3cub18CUB_300001_SM_10006detail6reduce18DeviceReduceKernelINS2_10policy_hubIfjN4cuda3std3__44plusIfEEE10Policy1000EPfjS9_fNS7_10__identityEEEvT0_PT3_T1_NS0_13GridEvenShareISH_EET2_T4_E12temp_storage+76];
	add.f32 	%f457, %f456, %f455;
	selp.f32 	%f524, %f457, %f455, %p102;
	bra.uni 	$L__BB5_71;
$L__BB5_20:
	mov.u32 	%r26, %tid.x;
	shl.b32 	%r27, %r26, 1;
	add.s32 	%r274, %r5, %r27;
	mul.wide.u32 	%rd76, %r274, 4;
	add.s64 	%rd61, %rd1, %rd76;
	// begin inline asm
	ld.global.nc.u64 %rd60, [%rd61];
	// end inline asm
	mov.b64 	{%r275, %r276}, %rd60;
	mov.b32 	%f278, %r276;
	mov.b32 	%f279, %r275;
	add.s64 	%rd63, %rd61, 4096;
	// begin inline asm
	ld.global.nc.u64 %rd62, [%rd63];
	// end inline asm
	mov.b64 	{%r277, %r278}, %rd62;
	mov.b32 	%f280, %r278;
	mov.b32 	%f281, %r277;
	add.s64 	%rd65, %rd61, 8192;
	// begin inline asm
	ld.global.nc.u64 %rd64, [%rd65];
	// end inline asm
	mov.b64 	{%r279, %r280}, %rd64;
	mov.b32 	%f282, %r280;
	mov.b32 	%f283, %r279;
	add.s64 	%rd67, %rd61, 12288;
	// begin inline asm
	ld.global.nc.u64 %rd66, [%rd67];
	// end inline asm
	mov.b64 	{%r281, %r282}, %rd66;
	mov.b32 	%f284, %r282;
	mov.b32 	%f285, %r281;
	add.s64 	%rd69, %rd61, 16384;
	// begin inline asm
	ld.global.nc.u64 %rd68, [%rd69];
	// end inline asm
	mov.b64 	{%r283, %r284}, %rd68;
	mov.b32 	%f286, %r284;
	mov.b32 	%f287, %r283;
	add.s64 	%rd71, %rd61, 20480;
	// begin inline asm
	ld.global.nc.u64 %rd70, [%rd71];
	// end inline asm
	mov.b64 	{%r285, %r286}, %rd70;
	mov.b32 	%f288, %r286;
	mov.b32 	%f289, %r285;
	add.s64 	%rd73, %rd61, 24576;
	// begin inline asm
	ld.global.nc.u64 %rd72, [%rd73];
	// end inline asm
	mov.b64 	{%r287, %r288}, %rd72;
	mov.b32 	%f290, %r288;
	mov.b32 	%f291, %r287;
	add.s64 	%rd75, %rd61, 28672;
	// begin inline asm
	ld.global.nc.u64 %rd74, [%rd75];
	// end inline asm
	mov.b64 	{%r289, %r290}, %rd74;
	mov.b32 	%f292, %r290;
	mov.b32 	%f293, %r289;
	add.f32 	%f294, %f279, %f278;
	add.f32 	%f295, %f281, %f280;
	add.f32 	%f296, %f283, %f282;
	add.f32 	%f297, %f285, %f284;
	add.f32 	%f298, %f287, %f286;
	add.f32 	%f299, %f289, %f288;
	add.f32 	%f300, %f291, %f290;
	add.f32 	%f301, %f293, %f292;
	add.f32 	%f302, %f294, %f295;
	add.f32 	%f303, %f296, %f297;
	add.f32 	%f304, %f298, %f299;
	add.f32 	%f305, %f300, %f301;
	add.f32 	%f306, %f302, %f303;
	add.f32 	%f307, %f304, %f305;
	add.f32 	%f511, %f306, %f307;
	setp.lt.u32 	%p57, %r6, %r4;
	@%p57 bra 	$L__BB5_32;
	add.s32 	%r28, %r4, %r5;
	add.s32 	%r452, %r28, 512;
	add.s32 	%r451, %r28, %r26;
	mov.b32 	%r453, 0;
$L__BB5_22:
	add.s32 	%r5, %r5, %r4;
	add.s32 	%r292, %r1, -8192;
	setp.gt.u32 	%p58, %r5, %r292;
	@%p58 bra 	$L__BB5_24;
	add.s32 	%r293, %r5, %r27;
	mul.wide.u32 	%rd93, %r293, 4;
	add.s64 	%rd78, %rd1, %rd93;
	// begin inline asm
	ld.global.nc.u64 %rd77, [%rd78];
	// end inline asm
	mov.b64 	{%r294, %r295}, %rd77;
	mov.b32 	%f308, %r295;
	mov.b32 	%f309, %r294;
	add.s64 	%rd80, %rd78, 4096;
	// begin inline asm
	ld.global.nc.u64 %rd79, [%rd80];
	// end inline asm
	mov.b64 	{%r296, %r297}, %rd79;
	mov.b32 	%f310, %r297;
	mov.b32 	%f311, %r296;
	add.s64 	%rd82, %rd78, 8192;
	// begin inline asm
	ld.global.nc.u64 %rd81, [%rd82];
	// end inline asm
	mov.b64 	{%r298, %r299}, %rd81;
	mov.b32 	%f312, %r299;
	mov.b32 	%f313, %r298;
	add.s64 	%rd84, %rd78, 12288;
	// begin inline asm
	ld.global.nc.u64 %rd83, [%rd84];
	// end inline asm
	mov.b64 	{%r300, %r301}, %rd83;
	mov.b32 	%f314, %r301;
	mov.b32 	%f315, %r300;
	add.s64 	%rd86, %rd78, 16384;
	// begin inline asm
	ld.global.nc.u64 %rd85, [%rd86];
	// end inline asm
	mov.b64 	{%r302, %r303}, %rd85;
	mov.b32 	%f316, %r303;
	mov.b32 	%f317, %r302;
	add.s64 	%rd88, %rd78, 20480;
	// begin inline asm
	ld.global.nc.u64 %rd87, [%rd88];
	// end inline asm
	mov.b64 	{%r304, %r305}, %rd87;
	mov.b32 	%f318, %r305;
	mov.b32 	%f319, %r304;
	add.s64 	%rd90, %rd78, 24576;
	// begin inline asm
	ld.global.nc.u64 %rd89, [%rd90];
	// end inline asm
	mov.b64 	{%r306, %r307}, %rd89;
	mov.b32 	%f320, %r307;
	mov.b32 	%f321, %r306;
	add.s64 	%rd92, %rd78, 28672;
	// begin inline asm
	ld.global.nc.u64 %rd91, [%rd92];
	// end inline asm
	mov.b64 	{%r308, %r309}, %rd91;
	mov.b32 	%f322, %r309;
	mov.b32 	%f323, %r308;
	add.f32 	%f324, %f511, %f309;
	add.f32 	%f325, %f308, %f311;
	add.f32 	%f326, %f310, %f313;
	add.f32 	%f327, %f312, %f315;
	add.f32 	%f328, %f314, %f317;
	add.f32 	%f329, %f316, %f319;
	add.f32 	%f330, %f318, %f321;
	add.f32 	%f331, %f320, %f323;
	add.f32 	%f332, %f324, %f325;
	add.f32 	%f333, %f326, %f327;
	add.f32 	%f334, %f328, %f329;
	add.f32 	%f335, %f330, %f331;
	add.f32 	%f336, %f332, %f333;
	add.f32 	%f337, %f334, %f335;
	add.f32 	%f338, %f336, %f337;
	add.f32 	%f511, %f338, %f322;
	sub.s32 	%r310, %r1, %r5;
	setp.lt.u32 	%p59, %r310, %r4;
	add.s32 	%r453, %r453, 1;
	add.s32 	%r452, %r452, %r4;
	add.s32 	%r451, %r451, %r4;
	@%p59 bra 	$L__BB5_32;
	bra.uni 	$L__BB5_22;
$L__BB5_24:
	setp.le.u32 	%p60, %r1, %r5;
	@%p60 bra 	$L__BB5_32;
	sub.s32 	%r39, %r1, %r5;
	setp.ge.s32 	%p61, %r26, %r39;
	@%p61 bra 	$L__BB5_32;
	not.b32 	%r311, %r26;
	add.s32 	%r312, %r1, %r311;
	sub.s32 	%r313, %r312, %r28;
	mul.lo.s32 	%r314, %r2, %r453;
	shl.b32 	%r315, %r314, 13;
	sub.s32 	%r40, %r313, %r315;
	shr.u32 	%r316, %r312, 9;
	add.s32 	%r41, %r316, 1;
	and.b32  	%r317, %r312, 1536;
	setp.eq.s32 	%p62, %r317, 1536;
	mov.u32 	%r458, %r26;
	@%p62 bra 	$L__BB5_29;
	and.b32  	%r318, %r41, 3;
	neg.s32 	%r455, %r318;
	mov.u32 	%r458, %r26;
$L__BB5_28:
	.pragma "nounroll";
	mul.wide.u32 	%rd95, %r451, 4;
	add.s64 	%rd94, %rd1, %rd95;
	// begin inline asm
	ld.global.nc.u32 %r319, [%rd94];
	// end inline asm
	mov.b32 	%f340, %r319;
	add.f32 	%f511, %f511, %f340;
	add.s32 	%r458, %r458, 512;
	add.s32 	%r451, %r451, 512;
	add.s32 	%r455, %r455, 1;
	setp.ne.s32 	%p63, %r455, 0;
	@%p63 bra 	$L__BB5_28;
$L__BB5_29:
	setp.lt.u32 	%p64, %r40, 1536;
	@%p64 bra 	$L__BB5_32;
	add.s32 	%r460, %r458, 1024;
	add.s32 	%r459, %r458, %r452;
$L__BB5_31:
	add.s32 	%r324, %r459, -512;
	mul.wide.u32 	%rd100, %r324, 4;
	add.s64 	%rd96, %rd1, %rd100;
	// begin inline asm
	ld.global.nc.u32 %r320, [%rd96];
	// end inline asm
	mov.b32 	%f341, %r320;
	add.f32 	%f342, %f511, %f341;
	mul.wide.u32 	%rd101, %r459, 4;
	add.s64 	%rd97, %rd1, %rd101;
	// begin inline asm
	ld.global.nc.u32 %r321, [%rd97];
	// end inline asm
	mov.b32 	%f343, %r321;
	add.f32 	%f344, %f342, %f343;
	add.s32 	%r325, %r459, 512;
	mul.wide.u32 	%rd102, %r325, 4;
	add.s64 	%rd98, %rd1, %rd102;
	// begin inline asm
	ld.global.nc.u32 %r322, [%rd98];
	// end inline asm
	mov.b32 	%f345, %r322;
	add.f32 	%f346, %f344, %f345;
	add.s32 	%r326, %r459, 1024;
	mul.wide.u32 	%rd103, %r326, 4;
	add.s64 	%rd99, %rd1, %rd103;
	// begin inline asm
	ld.global.nc.u32 %r323, [%rd99];
	// end inline asm
	mov.b32 	%f347, %r323;
	add.f32 	%f511, %f346, %f347;
	add.s32 	%r54, %r460, 2048;
	add.s32 	%r327, %r460, 1024;
	add.s32 	%r459, %r459, 2048;
	setp.lt.s32 	%p65, %r327, %r39;
	mov.u32 	%r460, %r54;
	@%p65 bra 	$L__BB5_31;
$L__BB5_32:
	// begin inline asm
	mov.u32 %r328, %laneid;
	// end inline asm
	mov.b32 	%r330, %f511;
	mov.b32 	%r331, 1;
	mov.b32 	%r352, 31;
	mov.b32 	%r353, -1;
	// begin inline asm
	shfl.sync.down.b32 %r329, %r330, %r331, %r352, %r353;
	// end inline asm
	setp.gt.s32 	%p66, %r328, 30;
	mov.b32 	%f348, %r329;
	add.f32 	%f349, %f511, %f348;
	selp.f32 	%f350, %f511, %f349, %p66;
	mov.b32 	%r335, %f350;
	mov.b32 	%r336, 2;
	// begin inline asm
	shfl.sync.down.b32 %r334, %r335, %r336, %r352, %r353;
	// end inline asm
	setp.gt.s32 	%p67, %r328, 29;
	mov.b32 	%f351, %r334;
	add.f32 	%f352, %f350, %f351;
	selp.f32 	%f353, %f350, %f352, %p67;
	mov.b32 	%r340, %f353;
	mov.b32 	%r341, 4;
	// begin inline asm
	shfl.sync.down.b32 %r339, %r340, %r341, %r352, %r353;
	// end inline asm
	setp.gt.s32 	%p68, %r328, 27;
	mov.b32 	%f354, %r339;
	add.f32 	%f355, %f353, %f354;
	selp.f32 	%f356, %f353, %f355, %p68;
	mov.b32 	%r345, %f356;
	mov.b32 	%r346, 8;
	// begin inline asm
	shfl.sync.down.b32 %r344, %r345, %r346, %r352, %r353;
	// end inline asm
	setp.gt.s32 	%p69, %r328, 23;
	mov.b32 	%f357, %r344;
	add.f32 	%f358, %f356, %f357;
	selp.f32 	%f359, %f356, %f358, %p69;
	mov.b32 	%r350, %f359;
	mov.b32 	%r351, 16;
	// begin inline asm
	shfl.sync.down.b32 %r349, %r350, %r351, %r352, %r353;
	// end inline asm
	setp.gt.s32 	%p70, %r328, 15;
	mov.b32 	%f360, %r349;
	add.f32 	%f25, %f359, %f360;
	selp.f32 	%f524, %f359, %f25, %p70;
	setp.ne.s32 	%p71, %r328, 0;
	@%p71 bra 	$L__BB5_34;
	shr.u32 	%r354, %r26, 3;
	and.b32  	%r355, %r354, 124;
	mov.u32 	%r356, _ZZN3cub18CUB_300001_SM_10006detail6reduce18DeviceReduceKernelINS2_10policy_hubIfjN4cuda3std3__44plusIfEEE10Policy1000EPfjS9_fNS7_10__identityEEEvT0_PT3_T1_NS0_13GridEvenShareISH_EET2_T4_E12temp_storage;
	add.s32 	%r357, %r356, %r355;
	st.shared.f32 	[%r357+16], %f25;
$L__BB5_34:
	bar.sync 	0;
	setp.ne.s32 	%p72, %r26, 0;
	@%p72 bra 	$L__BB5_71;
	ld.shared.f32 	%f361, [_ZZN3cub18CUB_300001_SM_10006detail6reduce18DeviceReduceKernelINS2_10policy_hubIfjN4cuda3std3__44plusIfEEE10Policy1000EPfjS9_fNS7_10__identityEEEvT0_PT3_T1_NS0_13GridEvenShareISH_EET2_T4_E12temp_storage+20];
	add.f32 	%f362, %f524, %f361;
	ld.shared.f32 	%f363, [_ZZN3cub18CUB_300001_SM_10006detail6reduce18DeviceReduceKernelINS2_10policy_hubIfjN4cuda3std3__44plusIfEEE10Policy1000EPfjS9_fNS7_10__identityEEEvT0_PT3_T1_NS0_13GridEvenShareISH_EET2_T4_E12temp_storage+24];
	add.f32 	%f364, %f362, %f363;
	ld.shared.f32 	%f365, [_ZZN3cub18CUB_300001_SM_10006detail6reduce18DeviceReduceKernelINS2_10policy_hubIfjN4cuda3std3__44plusIfEEE10Policy1000EPfjS9_fNS7_10__identityEEEvT0_PT3_T1_NS0_13GridEvenShareISH_EET2_T4_E12temp_storage+28];
	add.f32 	%f366, %f364, %f365;
	ld.shared.f32 	%f367, [_ZZN3cub18CUB_300001_SM_10006detail6reduce18DeviceReduceKernelINS2_10policy_hubIfjN4cuda3std3__44plusIfEEE10Policy1000EPfjS9_fNS7_10__identityEEEvT0_PT3_T1_NS0_13GridEvenShareISH_EET2_T4_E12temp_storage+32];
	add.f32 	%f368, %f366, %f367;
	ld.shared.f32 	%f369, [_ZZN3cub18CUB_300001_SM_10006detail6reduce18DeviceReduceKernelINS2_10policy_hubIfjN4cuda3std3__44plusIfEEE10Policy1000EPfjS9_fNS7_10__identityEEEvT0_PT3_T1_NS0_13GridEvenShareISH_EET2_T4_E12temp_storage+36];
	add.f32 	%f370, %f368, %f369;
	ld.shared.f32 	%f371, [_ZZN3cub18CUB_300001_SM_10006detail6reduce18DeviceReduceKernelINS2_10policy_hubIfjN4cuda3std3__44plusIfEEE10Policy1000EPfjS9_fNS7_10__identityEEEvT0_PT3_T1_NS0_13GridEvenShareISH_EET2_T4_E12temp_storage+40];
	add.f32 	%f372, %f370, %f371;
	ld.shared.f32 	%f373, [_ZZN3cub18CUB_300001_SM_10006detail6reduce18DeviceReduceKernelINS2_10policy_hubIfjN4cuda3std3__44plusIfEEE10Policy1000EPfjS9_fNS7_10__identityEEEvT0_PT3_T1_NS0_13GridEvenShareISH_EET2_T4_E12temp_storage+44];
	add.f32 	%f374, %f372, %f373;
	ld.shared.f32 	%f375, [_ZZN3cub18CUB_300001_SM_10006detail6reduce18DeviceReduceKernelINS2_10policy_hubIfjN4cuda3std3__44plusIfEEE10Policy1000EPfjS9_fNS7_10__identityEEEvT0_PT3_T1_NS0_13GridEvenShareISH_EET2_T4_E12temp_storage+48];
	add.f32 	%f376, %f374, %f375;
	ld.shared.f32 	%f377, [_ZZN3cub18CUB_300001_SM_10006detail6reduce18DeviceReduceKernelINS2_10policy_hubIfjN4cuda3std3__44plusIfEEE10Policy1000EPfjS9_fNS7_10__identityEEEvT0_PT3_T1_NS0_13GridEvenShareISH_EET2_T4_E12temp_storage+52];
	add.f32 	%f378, %f376, %f377;
	ld.shared.f32 	%f379, [_ZZN3cub18CUB_300001_SM_10006detail6reduce18DeviceReduceKernelINS2_10policy_hubIfjN4cuda3std3__44plusIfEEE10Policy1000EPfjS9_fNS7_10__identityEEEvT0_PT3_T1_NS0_13GridEvenShareISH_EET2_T4_E12temp_storage+56];
	add.f32 	%f380, %f378, %f379;
	ld.shared.f32 	%f381, [_ZZN3cub18CUB_300001_SM_10006detail6reduce18DeviceReduceKernelINS2_10policy_hubIfjN4cuda3std3__44plusIfEEE10Policy1000EPfjS9_fNS7_10__identityEEEvT0_PT3_T1_NS0_13GridEvenShareISH_EET2_T4_E12temp_storage+60];
	add.f32 	%f382, %f380, %f381;
	ld.shared.f32 	%f383, [_ZZN3cub18CUB_300001_SM_10006detail6reduce18DeviceReduceKernelINS2_10policy_hubIfjN4cuda3std3__44plusIfEEE10Policy1000EPfjS9_fNS7_10__identityEEEvT0_PT3_T1_NS0_13GridEvenShareISH_EET2_T4_E12temp_storage+64];
	add.f32 	%f384, %f382, %f383;
	ld.shared.f32 	%f385, [_ZZN3cub18CUB_300001_SM_10006detail6reduce18DeviceReduceKernelINS2_10policy_hubIfjN4cuda3std3__44plusIfEEE10Policy1000EPfjS9_fNS7_10__identityEEEvT0_PT3_T1_NS0_13GridEvenShareISH_EET2_T4_E12temp_storage+68];
	add.f32 	%f386, %f384, %f385;
	ld.shared.f32 	%f387, [_ZZN3cub18CUB_300001_SM_10006detail6reduce18DeviceReduceKernelINS2_10policy_hubIfjN4cuda3std3__44plusIfEEE10Policy1000EPfjS9_fNS7_10__identityEEEvT0_PT3_T1_NS0_13GridEvenShareISH_EET2_T4_E12temp_storage+72];
	add.f32 	%f388, %f386, %f387;
	ld.shared.f32 	%f389, [_ZZN3cub18CUB_300001_SM_10006detail6reduce18DeviceReduceKernelINS2_10policy_hubIfjN4cuda3std3__44plusIfEEE10Policy1000EPfjS9_fNS7_10__identityEEEvT0_PT3_T1_NS0_13GridEvenShareISH_EET2_T4_E12temp_storage+76];
	add.f32 	%f524, %f388, %f389;
	bra.uni 	$L__BB5_71;
$L__BB5_36:
	sub.s32 	%r56, %r1, %r5;
	setp.gt.u32 	%p2, %r56, 8191;
	@%p2 bra 	$L__BB5_55;
	mov.u32 	%r57, %tid.x;
	setp.ge.u32 	%p19, %r57, %r56;
	mov.f32 	%f517, 0f00000000;
	mov.u32 	%r465, %r57;
	@%p19 bra 	$L__BB5_39;
	add.s32 	%r190, %r5, %r57;
	mul.wide.u32 	%rd49, %r190, 4;
	add.s64 	%rd48, %rd1, %rd49;
	// begin inline asm
	ld.global.nc.u32 %r189, [%rd48];
	// end inline asm
	mov.b32 	%f517, %r189;
	add.s32 	%r465, %r57, 512;
$L__BB5_39:
	setp.ge.u32 	%p20, %r465, %r56;
	@%p20 bra 	$L__BB5_46;
	not.b32 	%r191, %r465;
	add.s32 	%r60, %r1, %r191;
	and.b32  	%r192, %r60, 1536;
	setp.eq.s32 	%p21, %r192, 1536;
	@%p21 bra 	$L__BB5_43;
	add.s32 	%r463, %r465, %r5;
	shr.u32 	%r193, %r60, 9;
	add.s32 	%r194, %r193, 1;
	and.b32  	%r195, %r194, 3;
	neg.s32 	%r462, %r195;
$L__BB5_42:
	.pragma "nounroll";
	mul.wide.u32 	%rd51, %r463, 4;
	add.s64 	%rd50, %rd1, %rd51;
	// begin inline asm
	ld.global.nc.u32 %r196, [%rd50];
	// end inline asm
	mov.b32 	%f170, %r196;
	add.f32 	%f517, %f517, %f170;
	add.s32 	%r465, %r465, 512;
	add.s32 	%r463, %r463, 512;
	add.s32 	%r462, %r462, 1;
	setp.ne.s32 	%p22, %r462, 0;
	@%p22 bra 	$L__BB5_42;
$L__BB5_43:
	sub.s32 	%r197, %r60, %r5;
	setp.lt.u32 	%p23, %r197, 1536;
	@%p23 bra 	$L__BB5_46;
	add.s32 	%r467, %r465, 1024;
	add.s32 	%r466, %r465, %r5;
$L__BB5_45:
	mul.wide.u32 	%rd56, %r466, 4;
	add.s64 	%rd52, %rd1, %rd56;
	// begin inline asm
	ld.global.nc.u32 %r198, [%rd52];
	// end inline asm
	mov.b32 	%f171, %r198;
	add.f32 	%f172, %f517, %f171;
	add.s32 	%r202, %r466, 512;
	mul.wide.u32 	%rd57, %r202, 4;
	add.s64 	%rd53, %rd1, %rd57;
	// begin inline asm
	ld.global.nc.u32 %r199, [%rd53];
	// end inline asm
	mov.b32 	%f173, %r199;
	add.f32 	%f174, %f172, %f173;
	add.s32 	%r203, %r466, 1024;
	mul.wide.u32 	%rd58, %r203, 4;
	add.s64 	%rd54, %rd1, %rd58;
	// begin inline asm
	ld.global.nc.u32 %r200, [%rd54];
	// end inline asm
	mov.b32 	%f175, %r200;
	add.f32 	%f176, %f174, %f175;
	add.s32 	%r204, %r466, 1536;
	mul.wide.u32 	%rd59, %r204, 4;
	add.s64 	%rd55, %rd1, %rd59;
	// begin inline asm
	ld.global.nc.u32 %r201, [%rd55];
	// end inline asm
	mov.b32 	%f177, %r201;
	add.f32 	%f517, %f176, %f177;
	add.s32 	%r74, %r467, 2048;
	add.s32 	%r205, %r467, 1024;
	add.s32 	%r466, %r466, 2048;
	setp.lt.s32 	%p24, %r205, %r56;
	mov.u32 	%r467, %r74;
	@%p24 bra 	$L__BB5_45;
$L__BB5_46:
	setp.lt.u32 	%p25, %r56, 512;
	@%p25 bra 	$L__BB5_51;
	// begin inline asm
	mov.u32 %r244, %laneid;
	// end inline asm
	mov.b32 	%r246, %f517;
	mov.b32 	%r247, 1;
	mov.b32 	%r268, 31;
	mov.b32 	%r269, -1;
	// begin inline asm
	shfl.sync.down.b32 %r245, %r246, %r247, %r268, %r269;
	// end inline asm
	setp.gt.s32 	%p49, %r244, 30;
	mov.b32 	%f236, %r245;
	add.f32 	%f237, %f517, %f236;
	selp.f32 	%f238, %f517, %f237, %p49;
	mov.b32 	%r251, %f238;
	mov.b32 	%r252, 2;
	// begin inline asm
	shfl.sync.down.b32 %r250, %r251, %r252, %r268, %r269;
	// end inline asm
	setp.gt.s32 	%p50, %r244, 29;
	mov.b32 	%f239, %r250;
	add.f32 	%f240, %f238, %f239;
	selp.f32 	%f241, %f238, %f240, %p50;
	mov.b32 	%r256, %f241;
	mov.b32 	%r257, 4;
	// begin inline asm
	shfl.sync.down.b32 %r255, %r256, %r257, %r268, %r269;
	// end inline asm
	setp.gt.s32 	%p51, %r244, 27;
	mov.b32 	%f242, %r255;
	add.f32 	%f243, %f241, %f242;
	selp.f32 	%f244, %f241, %f243, %p51;
	mov.b32 	%r261, %f244;
	mov.b32 	%r262, 8;
	// begin inline asm
	shfl.sync.down.b32 %r260, %r261, %r262, %r268, %r269;
	// end inline asm
	setp.gt.s32 	%p52, %r244, 23;
	mov.b32 	%f245, %r260;
	add.f32 	%f246, %f244, %f245;
	selp.f32 	%f247, %f244, %f246, %p52;
	mov.b32 	%r266, %f247;
	mov.b32 	%r267, 16;
	// begin inline asm
	shfl.sync.down.b32 %r265, %r266, %r267, %r268, %r269;
	// end inline asm
	setp.gt.s32 	%p53, %r244, 15;
	mov.b32 	%f248, %r265;
	add.f32 	%f37, %f247, %f248;
	selp.f32 	%f524, %f247, %f37, %p53;
	setp.ne.s32 	%p54, %r244, 0;
	@%p54 bra 	$L__BB5_49;
	shr.u32 	%r270, %r57, 3;
	and.b32  	%r271, %r270, 124;
	mov.u32 	%r272, _ZZN3cub18CUB_300001_SM_10006detail6reduce18DeviceReduceKernelINS2_10policy_hubIfjN4cuda3std3__44plusIfEEE10Policy1000EPfjS9_fNS7_10__identityEEEvT0_PT3_T1_NS0_13GridEvenShareISH_EET2_T4_E12temp_storage;
	add.s32 	%r273, %r272, %r271;
	st.shared.f32 	[%r273+16], %f37;
$L__BB5_49:
	bar.sync 	0;
	setp.ne.s32 	%p55, %r57, 0;
	@%p55 bra 	$L__BB5_71;
	ld.shared.f32 	%f249, [_ZZN3cub18CUB_300001_SM_10006detail6reduce18DeviceReduceKernelINS2_10policy_hubIfjN4cuda3std3__44plusIfEEE10Policy1000EPfjS9_fNS7_10__identityEEEvT0_PT3_T1_NS0_13GridEvenShareISH_EET2_T4_E12temp_storage+20];
	add.f32 	%f250, %f524, %f249;
	ld.shared.f32 	%f251, [_ZZN3cub18CUB_300001_SM_10006detail6reduce18DeviceReduceKernelINS2_10policy_hubIfjN4cuda3std3__44plusIfEEE10Policy1000EPfjS9_fNS7_10__identityEEEvT0_PT3_T1_NS0_13GridEvenShareISH_EET2_T4_E12temp_storage+24];
	add.f32 	%f252, %f250, %f251;
	ld.shared.f32 	%f253, [_ZZN3cub18CUB_300001_SM_10006detail6reduce18DeviceReduceKernelINS2_10policy_hubIfjN4cuda3std3__44plusIfEEE10Policy1000EPfjS9_fNS7_10__identityEEEvT0_PT3_T1_NS0_13GridEvenShareISH_EET2_T4_E12temp_storage+28];
	add.f32 	%f254, %f252, %f253;
	ld.shared.f32 	%f255, [_ZZN3cub18CUB_300001_SM_10006detail6reduce18DeviceReduceKernelINS2_10policy_hubIfjN4cuda3std3__44plusIfEEE10Policy1000EPfjS9_fNS7_10__identityEEEvT0_PT3_T1_NS0_13GridEvenShareISH_EET2_T4_E12temp_storage+32];
	add.f32 	%f256, %f254, %f255;
	ld.shared.f32 	%f257, [_ZZN3cub18CUB_300001_SM_10006detail6reduce18DeviceReduceKernelINS2_10policy_hubIfjN4cuda3std3__44plusIfEEE10Policy1000EPfjS9_fNS7_10__identityEEEvT0_PT3_T1_NS0_13GridEvenShareISH_EET2_T4_E12temp_storage+36];
	add.f32 	%f258, %f256, %f257;
	ld.shared.f32 	%f259, [_ZZN3cub18CUB_300001_SM_10006detail6reduce18DeviceReduceKernelINS2_10policy_hubIfjN4cuda3std3__44plusIfEEE10Policy1000EPfjS9_fNS7_10__identityEEEvT0_PT3_T1_NS0_13GridEvenShareISH_EET2_T4_E12temp_storage+40];
	add.f32 	%f260, %f258, %f259;
	ld.shared.f32 	%f261, [_ZZN3cub18CUB_300001_SM_10006detail6reduce18DeviceReduceKernelINS2_10policy_hubIfjN4cuda3std3__44plusIfEEE10Policy1000EPfjS9_fNS7_10__identityEEEvT0_PT3_T1_NS0_13GridEvenShareISH_EET2_T4_E12temp_storage+44];
	add.f32 	%f262, %f260, %f261;
	ld.shared.f32 	%f263, [_ZZN3cub18CUB_300001_SM_10006detail6reduce18DeviceReduceKernelINS2_10policy_hubIfjN4cuda3std3__44plusIfEEE10Policy1000EPfjS9_fNS7_10__identityEEEvT0_PT3_T1_NS0_13GridEvenShareISH_EET2_T4_E12temp_storage+48];
	add.f32 	%f264, %f262, %f263;
	ld.shared.f32 	%f265, [_ZZN3cub18CUB_300001_SM_10006detail6reduce18DeviceReduceKernelINS2_10policy_hubIfjN4cuda3std3__44plusIfEEE10Policy1000EPfjS9_fNS7_10__identityEEEvT0_PT3_T1_NS0_13GridEvenShareISH_EET2_T4_E12temp_storage+52];
	add.f32 	%f266, %f264, %f265;
	ld.shared.f32 	%f267, [_ZZN3cub18CUB_300001_SM_10006detail6reduce18DeviceReduceKernelINS2_10policy_hubIfjN4cuda3std3__44plusIfEEE10Policy1000EPfjS9_fNS7_10__identityEEEvT0_PT3_T1_NS0_13GridEvenShareISH_EET2_T4_E12temp_storage+56];
	add.f32 	%f268, %f266, %f267;
	ld.shared.f32 	%f269, [_ZZN3cub18CUB_300001_SM_10006detail6reduce18DeviceReduceKernelINS2_10policy_hubIfjN4cuda3std3__44plusIfEEE10Policy1000EPfjS9_fNS7_10__identityEEEvT0_PT3_T1_NS0_13GridEvenShareISH_EET2_T4_E12temp_storage+60];
	add.f32 	%f270, %f268, %f269;
	ld.shared.f32 	%f271, [_ZZN3cub18CUB_300001_SM_10006detail6reduce18DeviceReduceKernelINS2_10policy_hubIfjN4cuda3std3__44plusIfEEE10Policy1000EPfjS9_fNS7_10__identityEEEvT0_PT3_T1_NS0_13GridEvenShareISH_EET2_T4_E12temp_storage+64];
	add.f32 	%f272, %f270, %f271;
	ld.shared.f32 	%f273, [_ZZN3cub18CUB_300001_SM_10006detail6reduce18DeviceReduceKernelINS2_10policy_hubIfjN4cuda3std3__44plusIfEEE10Policy1000EPfjS9_fNS7_10__identityEEEvT0_PT3_T1_NS0_13GridEvenShareISH_EET2_T4_E12temp_storage+68];
	add.f32 	%f274, %f272, %f273;
	ld.shared.f32 	%f275, [_ZZN3cub18CUB_300001_SM_10006detail6reduce18DeviceReduceKernelINS2_10policy_hubIfjN4cuda3std3__44plusIfEEE10Policy1000EPfjS9_fNS7_10__identityEEEvT0_PT3_T1_NS0_13GridEvenShareISH_EET2_T4_E12temp_storage+72];
	add.f32 	%f276, %f274, %f275;
	ld.shared.f32 	%f277, [_ZZN3cub18CUB_300001_SM_10006detail6reduce18DeviceReduceKernelINS2_10policy_hubIfjN4cuda3std3__44plusIfEEE10Policy1000EPfjS9_fNS7_10__identityEEEvT0_PT3_T1_NS0_13GridEvenShareISH_EET2_T4_E12temp_storage+76];
	add.f32 	%f524, %f276, %f277;
	bra.uni 	$L__BB5_71;
$L__BB5_51:
	// begin inline asm
	mov.u32 %r206, %laneid;
	// end inline asm
	and.b32  	%r232, %r57, 992;
	add.s32 	%r233, %r232, 32;
	setp.gt.u32 	%p26, %r233, %r56;
	not.b32 	%r234, %r232;
	add.s32 	%r235, %r56, %r234;
	selp.b32 	%r230, %r235, 31, %p26;
	mov.b32 	%r208, %f517;
	mov.b32 	%r209, 1;
	mov.b32 	%r231, -1;
	// begin inline asm
	shfl.sync.down.b32 %r207, %r208, %r209, %r230, %r231;
	// end inline asm
	setp.lt.s32 	%p27, %r206, %r230;
	mov.b32 	%f178, %r207;
	add.f32 	%f179, %f517, %f178;
	selp.f32 	%f180, %f179, %f517, %p27;
	mov.b32 	%r213, %f180;
	mov.b32 	%r214, 2;
	// begin inline asm
	shfl.sync.down.b32 %r212, %r213, %r214, %r230, %r231;
	// end inline asm
	add.s32 	%r236, %r206, 2;
	setp.gt.s32 	%p28, %r236, %r230;
	mov.b32 	%f181, %r212;
	add.f32 	%f182, %f180, %f181;
	selp.f32 	%f183, %f180, %f182, %p28;
	mov.b32 	%r218, %f183;
	mov.b32 	%r219, 4;
	// begin inline asm
	shfl.sync.down.b32 %r217, %r218, %r219, %r230, %r231;
	// end inline asm
	add.s32 	%r237, %r206, 4;
	setp.gt.s32 	%p29, %r237, %r230;
	mov.b32 	%f184, %r217;
	add.f32 	%f185, %f183, %f184;
	selp.f32 	%f186, %f183, %f185, %p29;
	mov.b32 	%r223, %f186;
	mov.b32 	%r224, 8;
	// begin inline asm
	shfl.sync.down.b32 %r222, %r223, %r224, %r230, %r231;
	// end inline asm
	add.s32 	%r238, %r206, 8;
	setp.gt.s32 	%p30, %r238, %r230;
	mov.b32 	%f187, %r222;
	add.f32 	%f188, %f186, %f187;
	selp.f32 	%f189, %f186, %f188, %p30;
	mov.b32 	%r228, %f189;
	mov.b32 	%r229, 16;
	// begin inline asm
	shfl.sync.down.b32 %r227, %r228, %r229, %r230, %r231;
	// end inline asm
	add.s32 	%r239, %r206, 16;
	setp.gt.s32 	%p31, %r239, %r230;
	mov.b32 	%f190, %r227;
	add.f32 	%f191, %f189, %f190;
	selp.f32 	%f524, %f189, %f191, %p31;
	setp.ne.s32 	%p32, %r206, 0;
	@%p32 bra 	$L__BB5_53;
	shr.u32 	%r240, %r57, 3;
	and.b32  	%r241, %r240, 124;
	mov.u32 	%r242, _ZZN3cub18CUB_300001_SM_10006detail6reduce18DeviceReduceKernelINS2_10policy_hubIfjN4cuda3std3__44plusIfEEE10Policy1000EPfjS9_fNS7_10__identityEEEvT0_PT3_T1_NS0_13GridEvenShareISH_EET2_T4_E12temp_storage;
	add.s32 	%r243, %r242, %r241;
	st.shared.f32 	[%r243+16], %f524;
$L__BB5_53:
	bar.sync 	0;
	setp.ne.s32 	%p33, %r57, 0;
	@%p33 bra 	$L__BB5_71;
	setp.gt.u32 	%p34, %r56, 32;
	ld.shared.f32 	%f192, [_ZZN3cub18CUB_300001_SM_10006detail6reduce18DeviceReduceKernelINS2_10policy_hubIfjN4cuda3std3__44plusIfEEE10Policy1000EPfjS9_fNS7_10__identityEEEvT0_PT3_T1_NS0_13GridEvenShareISH_EET2_T4_E12temp_storage+20];
	add.f32 	%f193, %f524, %f192;
	selp.f32 	%f194, %f193, %f524, %p34;
	setp.gt.u32 	%p35, %r56, 64;
	ld.shared.f32 	%f195, [_ZZN3cub18CUB_300001_SM_10006detail6reduce18DeviceReduceKernelINS2_10policy_hubIfjN4cuda3std3__44plusIfEEE10Policy1000EPfjS9_fNS7_10__identityEEEvT0_PT3_T1_NS0_13GridEvenShareISH_EET2_T4_E12temp_storage+24];
	add.f32 	%f196, %f195, %f194;
	selp.f32 	%f197, %f196, %f194, %p35;
	setp.gt.u32 	%p36, %r56, 96;
	ld.shared.f32 	%f198, [_ZZN3cub18CUB_300001_SM_10006detail6reduce18DeviceReduceKernelINS2_10policy_hubIfjN4cuda3std3__44plusIfEEE10Policy1000EPfjS9_fNS7_10__identityEEEvT0_PT3_T1_NS0_13GridEvenShareISH_EET2_T4_E12temp_storage+28];
	add.f32 	%f199, %f198, %f197;
	selp.f32 	%f200, %f199, %f197, %p36;
	setp.gt.u32 	%p37, %r56, 128;
	ld.shared.f32 	%f201, [_ZZN3cub18CUB_300001_SM_10006detail6reduce18DeviceReduceKernelINS2_10policy_hubIfjN4cuda3std3__44plusIfEEE10Policy1000EPfjS9_fNS7_10__identityEEEvT0_PT3_T1_NS0_13GridEvenShareISH_EET2_T4_E12temp_storage+32];
	add.f32 	%f202, %f201, %f200;
	selp.f32 	%f203, %f202, %f200, %p37;
	setp.gt.u32 	%p38, %r56, 160;
	ld.shared.f32 	%f204, [_ZZN3cub18CUB_300001_SM_10006detail6reduce18DeviceReduceKernelINS2_10policy_hubIfjN4cuda3std3__44plusIfEEE10Policy1000EPfjS9_fNS7_10__identityEEEvT0_PT3_T1_NS0_13GridEvenShareISH_EET2_T4_E12temp_storage+36];
	add.f32 	%f205, %f204, %f203;
	selp.f32 	%f206, %f205, %f203, %p38;
	setp.gt.u32 	%p39, %r56, 192;
	ld.shared.f32 	%f207, [_ZZN3cub18CUB_300001_SM_10006detail6reduce18DeviceReduceKernelINS2_10policy_hubIfjN4cuda3std3__44plusIfEEE10Policy1000EPfjS9_fNS7_10__identityEEEvT0_PT3_T1_NS0_13GridEvenShareISH_EET2_T4_E12temp_storage+40];
	add.f32 	%f208, %f207, %f206;
	selp.f32 	%f209, %f208, %f206, %p39;
	setp.gt.u32 	%p40, %r56, 224;
	ld.shared.f32 	%f210, [_ZZN3cub18CUB_300001_SM_10006detail6reduce18DeviceReduceKernelINS2_10policy_hubIfjN4cuda3std3__44plusIfEEE10Policy1000EPfjS9_fNS7_10__identityEEEvT0_PT3_T1_NS0_13GridEvenShareISH_EET2_T4_E12temp_storage+44];
	add.f32 	%f211, %f210, %f209;
	selp.f32 	%f212, %f211, %f209, %p40;
	setp.gt.u32 	%p41, %r56, 256;
	ld.shared.f32 	%f213, [_ZZN3cub18CUB_300001_SM_10006detail6reduce18DeviceReduceKernelINS2_10policy_hubIfjN4cuda3std3__44plusIfEEE10Policy1000EPfjS9_fNS7_10__identityEEEvT0_PT3_T1_NS0_13GridEvenShareISH_EET2_T4_E12temp_storage+48];
	add.f32 	%f214, %f213, %f212;
	selp.f32 	%f215, %f214, %f212, %p41;
	setp.gt.u32 	%p42, %r56, 288;
	ld.shared.f32 	%f216, [_ZZN3cub18CUB_300001_SM_10006detail6reduce18DeviceReduceKernelINS2_10policy_hubIfjN4cuda3std3__44plusIfEEE10Policy1000EPfjS9_fNS7_10__identityEEEvT0_PT3_T1_NS0_13GridEvenShareISH_EET2_T4_E12temp_storage+52];
	add.f32 	%f217, %f216, %f215;
	selp.f32 	%f218, %f217, %f215, %p42;
	setp.gt.u32 	%p43, %r56, 320;
	ld.shared.f32 	%f219, [_ZZN3cub18CUB_300001_SM_10006detail6reduce18DeviceReduceKernelINS2_10policy_hubIfjN4cuda3std3__44plusIfEEE10Policy1000EPfjS9_fNS7_10__identityEEEvT0_PT3_T1_NS0_13GridEvenShareISH_EET2_T4_E12temp_storage+56];
	add.f32 	%f220, %f219, %f218;
	selp.f32 	%f221, %f220, %f218, %p43;
	setp.gt.u32 	%p44, %r56, 352;
	ld.shared.f32 	%f222, [_ZZN3cub18CUB_300001_SM_10006detail6reduce18DeviceReduceKernelINS2_10policy_hubIfjN4cuda3std3__44plusIfEEE10Policy1000EPfjS9_fNS7_10__identityEEEvT0_PT3_T1_NS0_13GridEvenShareISH_EET2_T4_E12temp_storage+60];
	add.f32 	%f223, %f222, %f221;
	selp.f32 	%f224, %f223, %f221, %p44;
	setp.gt.u32 	%p45, %r56, 384;
	ld.shared.f32 	%f225, [_ZZN3cub18CUB_300001_SM_10006detail6reduce18DeviceReduceKernelINS2_10policy_hubIfjN4cuda3std3__44plusIfEEE10Policy1000EPfjS9_fNS7_10__identityEEEvT0_PT3_T1_NS0_13GridEvenShareISH_EET2_T4_E12temp_storage+64];
	add.f32 	%f226, %f225, %f224;
	selp.f32 	%f227, %f226, %f224, %p45;
	setp.gt.u32 	%p46, %r56, 416;
	ld.shared.f32 	%f228, [_ZZN3cub18CUB_300001_SM_10006detail6reduce18DeviceReduceKernelINS2_10policy_hubIfjN4cuda3std3__44plusIfEEE10Policy1000EPfjS9_fNS7_10__identityEEEvT0_PT3_T1_NS0_13GridEvenShareISH_EET2_T4_E12temp_storage+68];
	add.f32 	%f229, %f228, %f227;
	selp.f32 	%f230, %f229, %f227, %p46;
	setp.gt.u32 	%p47, %r56, 448;
	ld.shared.f32 	%f231, [_ZZN3cub18CUB_300001_SM_10006detail6reduce18DeviceReduceKernelINS2_10policy_hubIfjN4cuda3std3__44plusIfEEE10Policy1000EPfjS9_fNS7_10__identityEEEvT0_PT3_T1_NS0_13GridEvenShareISH_EET2_T4_E12temp_storage+72];
	add.f32 	%f232, %f231, %f230;
	selp.f32 	%f233, %f232, %f230, %p47;
	setp.gt.u32 	%p48, %r56, 480;
	ld.shared.f32 	%f234, [_ZZN3cub18CUB_300001_SM_10006detail6reduce18DeviceReduceKernelINS2_10policy_hubIfjN4cuda3std3__44plusIfEEE10Policy1000EPfjS9_fNS7_10__identityEEEvT0_PT3_T1_NS0_13GridEvenShareISH_EET2_T4_E12temp_storage+76];
	add.f32 	%f235, %f234, %f233;
	selp.f32 	%f524, %f235, %f233, %p48;
	bra.uni 	$L__BB5_71;
$L__BB5_55:
	mov.u32 	%r76, %tid.x;
	add.s32 	%r121, %r76, %r5;
	mul.wide.u32 	%rd20, %r121, 4;
	add.s64 	%rd4, %rd1, %rd20;
	// begin inline asm
	ld.global.nc.u32 %r105, [%rd4];
	// end inline asm
	mov.b32 	%f56, %r105;
	add.s64 	%rd5, %rd4, 2048;
	// begin inline asm
	ld.global.nc.u32 %r106, [%rd5];
	// end inline asm
	mov.b32 	%f57, %r106;
	add.s64 	%rd6, %rd4, 4096;
	// begin inline asm
	ld.global.nc.u32 %r107, [%rd6];
	// end inline asm
	mov.b32 	%f58, %r107;
	add.s64 	%rd7, %rd4, 6144;
	// begin inline asm
	ld.global.nc.u32 %r108, [%rd7];
	// end inline asm
	mov.b32 	%f59, %r108;
	add.s64 	%rd8, %rd4, 8192;
	// begin inline asm
	ld.global.nc.u32 %r109, [%rd8];
	// end inline asm
	mov.b32 	%f60, %r109;
	add.s64 	%rd9, %rd4, 10240;
	// begin inline asm
	ld.global.nc.u32 %r110, [%rd9];
	// end inline asm
	mov.b32 	%f61, %r110;
	add.s64 	%rd10, %rd4, 12288;
	// begin inline asm
	ld.global.nc.u32 %r111, [%rd10];
	// end inline asm
	mov.b32 	%f62, %r111;
	add.s64 	%rd11, %rd4, 14336;
	// begin inline asm
	ld.global.nc.u32 %r112, [%rd11];
	// end inline asm
	mov.b32 	%f63, %r112;
	add.s64 	%rd12, %rd4, 16384;
	// begin inline asm
	ld.global.nc.u32 %r113, [%rd12];
	// end inline asm
	mov.b32 	%f64, %r113;
	add.s64 	%rd13, %rd4, 18432;
	// begin inline asm
	ld.global.nc.u32 %r114, [%rd13];
	// end inline asm
	mov.b32 	%f65, %r114;
	add.s64 	%rd14, %rd4, 20480;
	// begin inline asm
	ld.global.nc.u32 %r115, [%rd14];
	// end inline asm
	mov.b32 	%f66, %r115;
	add.s64 	%rd15, %rd4, 22528;
	// begin inline asm
	ld.global.nc.u32 %r116, [%rd15];
	// end inline asm
	mov.b32 	%f67, %r116;
	add.s64 	%rd16, %rd4, 24576;
	// begin inline asm
	ld.global.nc.u32 %r117, [%rd16];
	// end inline asm
	mov.b32 	%f68, %r117;
	add.s64 	%rd17, %rd4, 26624;
	// begin inline asm
	ld.global.nc.u32 %r118, [%rd17];
	// end inline asm
	mov.b32 	%f69, %r118;
	add.s64 	%rd18, %rd4, 28672;
	// begin inline asm
	ld.global.nc.u32 %r119, [%rd18];
	// end inline asm
	mov.b32 	%f70, %r119;
	add.s64 	%rd19, %rd4, 30720;
	// begin inline asm
	ld.global.nc.u32 %r120, [%rd19];
	// end inline asm
	mov.b32 	%f71, %r120;
	add.f32 	%f72, %f56, %f57;
	add.f32 	%f73, %f58, %f59;
	add.f32 	%f74, %f60, %f61;
	add.f32 	%f75, %f62, %f63;
	add.f32 	%f76, %f64, %f65;
	add.f32 	%f77, %f66, %f67;
	add.f32 	%f78, %f68, %f69;
	add.f32 	%f79, %f70, %f71;
	add.f32 	%f80, %f72, %f73;
	add.f32 	%f81, %f74, %f75;
	add.f32 	%f82, %f76, %f77;
	add.f32 	%f83, %f78, %f79;
	add.f32 	%f84, %f80, %f81;
	add.f32 	%f85, %f82, %f83;
	add.f32 	%f523, %f84, %f85;
	setp.lt.u32 	%p3, %r56, %r4;
	@%p3 bra 	$L__BB5_67;
	add.s32 	%r77, %r4, %r5;
	add.s32 	%r469, %r77, 512;
	add.s32 	%r468, %r77, %r76;
	mov.b32 	%r470, 0;
$L__BB5_57:
	add.s32 	%r5, %r5, %r4;
	add.s32 	%r123, %r1, -8192;
	setp.gt.u32 	%p4, %r5, %r123;
	@%p4 bra 	$L__BB5_59;
	add.s32 	%r140, %r76, %r5;
	mul.wide.u32 	%rd37, %r140, 4;
	add.s64 	%rd21, %rd1, %rd37;
	// begin inline asm
	ld.global.nc.u32 %r124, [%rd21];
	// end inline asm
	mov.b32 	%f86, %r124;
	add.s64 	%rd22, %rd21, 2048;
	// begin inline asm
	ld.global.nc.u32 %r125, [%rd22];
	// end inline asm
	mov.b32 	%f87, %r125;
	add.s64 	%rd23, %rd21, 4096;
	// begin inline asm
	ld.global.nc.u32 %r126, [%rd23];
	// end inline asm
	mov.b32 	%f88, %r126;
	add.s64 	%rd24, %rd21, 6144;
	// begin inline asm
	ld.global.nc.u32 %r127, [%rd24];
	// end inline asm
	mov.b32 	%f89, %r127;
	add.s64 	%rd25, %rd21, 8192;
	// begin inline asm
	ld.global.nc.u32 %r128, [%rd25];
	// end inline asm
	mov.b32 	%f90, %r128;
	add.s64 	%rd26, %rd21, 10240;
	// begin inline asm
	ld.global.nc.u32 %r129, [%rd26];
	// end inline asm
	mov.b32 	%f91, %r129;
	add.s64 	%rd27, %rd21, 12288;
	// begin inline asm
	ld.global.nc.u32 %r130, [%rd27];
	// end inline asm
	mov.b32 	%f92, %r130;
	add.s64 	%rd28, %rd21, 14336;
	// begin inline asm
	ld.global.nc.u32 %r131, [%rd28];
	// end inline asm
	mov.b32 	%f93, %r131;
	add.s64 	%rd29, %rd21, 16384;
	// begin inline asm
	ld.global.nc.u32 %r132, [%rd29];
	// end inline asm
	mov.b32 	%f94, %r132;
	add.s64 	%rd30, %rd21, 18432;
	// begin inline asm
	ld.global.nc.u32 %r133, [%rd30];
	// end inline asm
	mov.b32 	%f95, %r133;
	add.s64 	%rd31, %rd21, 20480;
	// begin inline asm
	ld.global.nc.u32 %r134, [%rd31];
	// end inline asm
	mov.b32 	%f96, %r134;
	add.s64 	%rd32, %rd21, 22528;
	// begin inline asm
	ld.global.nc.u32 %r135, [%rd32];
	// end inline asm
	mov.b32 	%f97, %r135;
	add.s64 	%rd33, %rd21, 24576;
	// begin inline asm
	ld.global.nc.u32 %r136, [%rd33];
	// end inline asm
	mov.b32 	%f98, %r136;
	add.s64 	%rd34, %rd21, 26624;
	// begin inline asm
	ld.global.nc.u32 %r137, [%rd34];
	// end inline asm
	mov.b32 	%f99, %r137;
	add.s64 	%rd35, %rd21, 28672;
	// begin inline asm
	ld.global.nc.u32 %r138, [%rd35];
	// end inline asm
	mov.b32 	%f100, %r138;
	add.s64 	%rd36, %rd21, 30720;
	// begin inline asm
	ld.global.nc.u32 %r139, [%rd36];
	// end inline asm
	mov.b32 	%f101, %r139;
	add.f32 	%f102, %f523, %f86;
	add.f32 	%f103, %f87, %f88;
	add.f32 	%f104, %f89, %f90;
	add.f32 	%f105, %f91, %f92;
	add.f32 	%f106, %f93, %f94;
	add.f32 	%f107, %f95, %f96;
	add.f32 	%f108, %f97, %f98;
	add.f32 	%f109, %f99, %f100;
	add.f32 	%f110, %f102, %f103;
	add.f32 	%f111, %f104, %f105;
	add.f32 	%f112, %f106, %f107;
	add.f32 	%f113, %f108, %f109;
	add.f32 	%f114, %f110, %f111;
	add.f32 	%f115, %f112, %f113;
	add.f32 	%f116, %f114, %f115;
	add.f32 	%f523, %f116, %f101;
	sub.s32 	%r141, %r1, %r5;
	setp.lt.u32 	%p5, %r141, %r4;
	add.s32 	%r470, %r470, 1;
	add.s32 	%r469, %r469, %r4;
	add.s32 	%r468, %r468, %r4;
	@%p5 bra 	$L__BB5_67;
	bra.uni 	$L__BB5_57;
$L__BB5_59:
	setp.le.u32 	%p6, %r1, %r5;
	@%p6 bra 	$L__BB5_67;
	sub.s32 	%r88, %r1, %r5;
	setp.ge.s32 	%p7, %r76, %r88;
	@%p7 bra 	$L__BB5_67;
	not.b32 	%r142, %r76;
	add.s32 	%r143, %r1, %r142;
	sub.s32 	%r144, %r143, %r77;
	mul.lo.s32 	%r145, %r2, %r470;
	shl.b32 	%r146, %r145, 13;
	sub.s32 	%r89, %r144, %r146;
	shr.u32 	%r147, %r143, 9;
	add.s32 	%r90, %r147, 1;
	and.b32  	%r148, %r143, 1536;
	setp.eq.s32 	%p8, %r148, 1536;
	mov.u32 	%r475, %r76;
	@%p8 bra 	$L__BB5_64;
	and.b32  	%r149, %r90, 3;
	neg.s32 	%r472, %r149;
	mov.u32 	%r475, %r76;
$L__BB5_63:
	.pragma "nounroll";
	mul.wide.u32 	%rd39, %r468, 4;
	add.s64 	%rd38, %rd1, %rd39;
	// begin inline asm
	ld.global.nc.u32 %r150, [%rd38];
	// end inline asm
	mov.b32 	%f118, %r150;
	add.f32 	%f523, %f523, %f118;
	add.s32 	%r475, %r475, 512;
	add.s32 	%r468, %r468, 512;
	add.s32 	%r472, %r472, 1;
	setp.ne.s32 	%p9, %r472, 0;
	@%p9 bra 	$L__BB5_63;
$L__BB5_64:
	setp.lt.u32 	%p10, %r89, 1536;
	@%p10 bra 	$L__BB5_67;
	add.s32 	%r477, %r475, 1024;
	add.s32 	%r476, %r475, %r469;
$L__BB5_66:
	add.s32 	%r155, %r476, -512;
	mul.wide.u32 	%rd44, %r155, 4;
	add.s64 	%rd40, %rd1, %rd44;
	// begin inline asm
	ld.global.nc.u32 %r151, [%rd40];
	// end inline asm
	mov.b32 	%f119, %r151;
	add.f32 	%f120, %f523, %f119;
	mul.wide.u32 	%rd45, %r476, 4;
	add.s64 	%rd41, %rd1, %rd45;
	// begin inline asm
	ld.global.nc.u32 %r152, [%rd41];
	// end inline asm
	mov.b32 	%f121, %r152;
	add.f32 	%f122, %f120, %f121;
	add.s32 	%r156, %r476, 512;
	mul.wide.u32 	%rd46, %r156, 4;
	add.s64 	%rd42, %rd1, %rd46;
	// begin inline asm
	ld.global.nc.u32 %r153, [%rd42];
	// end inline asm
	mov.b32 	%f123, %r153;
	add.f32 	%f124, %f122, %f123;
	add.s32 	%r157, %r476, 1024;
	mul.wide.u32 	%rd47, %r157, 4;
	add.s64 	%rd43, %rd1, %rd47;
	// begin inline asm
	ld.global.nc.u32 %r154, [%rd43];
	// end inline asm
	mov.b32 	%f125, %r154;
	add.f32 	%f523, %f124, %f125;
	add.s32 	%r103, %r477, 2048;
	add.s32 	%r158, %r477, 1024;
	add.s32 	%r476, %r476, 2048;
	setp.lt.s32 	%p11, %r158, %r88;
	mov.u32 	%r477, %r103;
	@%p11 bra 	$L__BB5_66;
$L__BB5_67:
	// begin inline asm
	mov.u32 %r159, %laneid;
	// end inline asm
	mov.b32 	%r161, %f523;
	mov.b32 	%r162, 1;
	mov.b32 	%r183, 31;
	mov.b32 	%r184, -1;
	// begin inline asm
	shfl.sync.down.b32 %r160, %r161, %r162, %r183, %r184;
	// end inline asm
	setp.gt.s32 	%p12, %r159, 30;
	mov.b32 	%f126, %r160;
	add.f32 	%f127, %f523, %f126;
	selp.f32 	%f128, %f523, %f127, %p12;
	mov.b32 	%r166, %f128;
	mov.b32 	%r167, 2;
	// begin inline asm
	shfl.sync.down.b32 %r165, %r166, %r167, %r183, %r184;
	// end inline asm
	setp.gt.s32 	%p13, %r159, 29;
	mov.b32 	%f129, %r165;
	add.f32 	%f130, %f128, %f129;
	selp.f32 	%f131, %f128, %f130, %p13;
	mov.b32 	%r171, %f131;
	mov.b32 	%r172, 4;
	// begin inline asm
	shfl.sync.down.b32 %r170, %r171, %r172, %r183, %r184;
	// end inline asm
	setp.gt.s32 	%p14, %r159, 27;
	mov.b32 	%f132, %r170;
	add.f32 	%f133, %f131, %f132;
	selp.f32 	%f134, %f131, %f133, %p14;
	mov.b32 	%r176, %f134;
	mov.b32 	%r177, 8;
	// begin inline asm
	shfl.sync.down.b32 %r175, %r176, %r177, %r183, %r184;
	// end inline asm
	setp.gt.s32 	%p15, %r159, 23;
	mov.b32 	%f135, %r175;
	add.f32 	%f136, %f134, %f135;
	selp.f32 	%f137, %f134, %f136, %p15;
	mov.b32 	%r181, %f137;
	mov.b32 	%r182, 16;
	// begin inline asm
	shfl.sync.down.b32 %r180, %r181, %r182, %r183, %r184;
	// end inline asm
	setp.gt.s32 	%p16, %r159, 15;
	mov.b32 	%f138, %r180;
	add.f32 	%f52, %f137, %f138;
	selp.f32 	%f524, %f137, %f52, %p16;
	setp.ne.s32 	%p17, %r159, 0;
	@%p17 bra 	$L__BB5_69;
	shr.u32 	%r185, %r76, 3;
	and.b32  	%r186, %r185, 124;
	mov.u32 	%r187, _ZZN3cub18CUB_300001_SM_10006detail6reduce18DeviceReduceKernelINS2_10policy_hubIfjN4cuda3std3__44plusIfEEE10Policy1000EPfjS9_fNS7_10__identityEEEvT0_PT3_T1_NS0_13GridEvenShareISH_EET2_T4_E12temp_storage;
	add.s32 	%r188, %r187, %r186;
	st.shared.f32 	[%r188+16], %f52;
$L__BB5_69:
	bar.sync 	0;
	setp.ne.s32 	%p18, %r76, 0;
	@%p18 bra 	$L__BB5_71;
	ld.shared.f32 	%f139, [_ZZN3cub18CUB_300001_SM_10006detail6reduce18DeviceReduceKernelINS2_10policy_hubIfjN4cuda3std3__44plusIfEEE10Policy1000EPfjS9_fNS7_10__identityEEEvT0_PT3_T1_NS0_13GridEvenShareISH_EET2_T4_E12temp_storage+20];
	add.f32 	%f140, %f524, %f139;
	ld.shared.f32 	%f141, [_ZZN3cub18CUB_300001_SM_10006detail6reduce18DeviceReduceKernelINS2_10policy_hubIfjN4cuda3std3__44plusIfEEE10Policy1000EPfjS9_fNS7_10__identityEEEvT0_PT3_T1_NS0_13GridEvenShareISH_EET2_T4_E12temp_storage+24];
	add.f32 	%f142, %f140, %f141;
	ld.shared.f32 	%f143, [_ZZN3cub18CUB_300001_SM_10006detail6reduce18DeviceReduceKernelINS2_10policy_hubIfjN4cuda3std3__44plusIfEEE10Policy1000EPfjS9_fNS7_10__identityEEEvT0_PT3_T1_NS0_13GridEvenShareISH_EET2_T4_E12temp_storage+28];
	add.f32 	%f144, %f142, %f143;
	ld.shared.f32 	%f145, [_ZZN3cub18CUB_300001_SM_10006detail6reduce18DeviceReduceKernelINS2_10policy_hubIfjN4cuda3std3__44plusIfEEE10Policy1000EPfjS9_fNS7_10__identityEEEvT0_PT3_T1_NS0_13GridEvenShareISH_EET2_T4_E12temp_storage+32];
	add.f32 	%f146, %f144, %f145;
	ld.shared.f32 	%f147, [_ZZN3cub18CUB_300001_SM_10006detail6reduce18DeviceReduceKernelINS2_10policy_hubIfjN4cuda3std3__44plusIfEEE10Policy1000EPfjS9_fNS7_10__identityEEEvT0_PT3_T1_NS0_13GridEvenShareISH_EET2_T4_E12temp_storage+36];
	add.f32 	%f148, %f146, %f147;
	ld.shared.f32 	%f149, [_ZZN3cub18CUB_300001_SM_10006detail6reduce18DeviceReduceKernelINS2_10policy_hubIfjN4cuda3std3__44plusIfEEE10Policy1000EPfjS9_fNS7_10__identityEEEvT0_PT3_T1_NS0_13GridEvenShareISH_EET2_T4_E12temp_storage+40];
	add.f32 	%f150, %f148, %f149;
	ld.shared.f32 	%f151, [_ZZN3cub18CUB_300001_SM_10006detail6reduce18DeviceReduceKernelINS2_10policy_hubIfjN4cuda3std3__44plusIfEEE10Policy1000EPfjS9_fNS7_10__identityEEEvT0_PT3_T1_NS0_13GridEvenShareISH_EET2_T4_E12temp_storage+44];
	add.f32 	%f152, %f150, %f151;
	ld.shared.f32 	%f153, [_ZZN3cub18CUB_300001_SM_10006detail6reduce18DeviceReduceKernelINS2_10policy_hubIfjN4cuda3std3__44plusIfEEE10Policy1000EPfjS9_fNS7_10__identityEEEvT0_PT3_T1_NS0_13GridEvenShareISH_EET2_T4_E12temp_storage+48];
	add.f32 	%f154, %f152, %f153;
	ld.shared.f32 	%f155, [_ZZN3cub18CUB_300001_SM_10006detail6reduce18DeviceReduceKernelINS2_10policy_hubIfjN4cuda3std3__44plusIfEEE10Policy1000EPfjS9_fNS7_10__identityEEEvT0_PT3_T1_NS0_13GridEvenShareISH_EET2_T4_E12temp_storage+52];
	add.f32 	%f156, %f154, %f155;
	ld.shared.f32 	%f157, [_ZZN3cub18CUB_300001_SM_10006detail6reduce18DeviceReduceKernelINS2_10policy_hubIfjN4cuda3std3__44plusIfEEE10Policy1000EPfjS9_fNS7_10__identityEEEvT0_PT3_T1_NS0_13GridEvenShareISH_EET2_T4_E12temp_storage+56];
	add.f32 	%f158, %f156, %f157;
	ld.shared.f32 	%f159, [_ZZN3cub18CUB_300001_SM_10006detail6reduce18DeviceReduceKernelINS2_10policy_hubIfjN4cuda3std3__44plusIfEEE10Policy1000EPfjS9_fNS7_10__identityEEEvT0_PT3_T1_NS0_13GridEvenShareISH_EET2_T4_E12temp_storage+60];
	add.f32 	%f160, %f158, %f159;
	ld.shared.f32 	%f161, [_ZZN3cub18CUB_300001_SM_10006detail6reduce18DeviceReduceKernelINS2_10policy_hubIfjN4cuda3std3__44plusIfEEE10Policy1000EPfjS9_fNS7_10__identityEEEvT0_PT3_T1_NS0_13GridEvenShareISH_EET2_T4_E12temp_storage+64];
	add.f32 	%f162, %f160, %f161;
	ld.shared.f32 	%f163, [_ZZN3cub18CUB_300001_SM_10006detail6reduce18DeviceReduceKernelINS2_10policy_hubIfjN4cuda3std3__44plusIfEEE10Policy1000EPfjS9_fNS7_10__identityEEEvT0_PT3_T1_NS0_13GridEvenShareISH_EET2_T4_E12temp_storage+68];
	add.f32 	%f164, %f162, %f163;
	ld.shared.f32 	%f165, [_ZZN3cub18CUB_300001_SM_10006detail6reduce18DeviceReduceKernelINS2_10policy_hubIfjN4cuda3std3__44plusIfEEE10Policy1000EPfjS9_fNS7_10__identityEEEvT0_PT3_T1_NS0_13GridEvenShareISH_EET2_T4_E12temp_storage+72];
	add.f32 	%f166, %f164, %f165;
	ld.shared.f32 	%f167, [_ZZN3cub18CUB_300001_SM_10006detail6reduce18DeviceReduceKernelINS2_10policy_hubIfjN4cuda3std3__44plusIfEEE10Policy1000EPfjS9_fNS7_10__identityEEEvT0_PT3_T1_NS0_13GridEvenShareISH_EET2_T4_E12temp_storage+76];
	add.f32 	%f524, %f166, %f167;
$L__BB5_71:
	mov.u32 	%r443, %tid.x;
	setp.ne.s32 	%p110, %r443, 0;
	@%p110 bra 	$L__BB5_73;
	ld.param.u64 	%rd119, [_ZN3cub18CUB_300001_SM_10006detail6reduce18DeviceReduceKernelINS2_10policy_hubIfjN4cuda3std3__44plusIfEEE10Policy1000EPfjS9_fNS7_10__identityEEEvT0_PT3_T1_NS0_13GridEvenShareISH_EET2_T4__param_1];
	cvta.to.global.u64 	%rd116, %rd119;
	mul.wide.u32 	%rd117, %r3, 4;
	add.s64 	%rd118, %rd116, %rd117;
	st.global.f32 	[%rd118], %f524;
$L__BB5_73:
	ret;

}
	// .globl	_ZN3cub18CUB_300001_SM_10006detail6reduce28DeviceReduceSingleTileKernelINS2_10policy_hubIfjN4cuda3std3__44plusIfEEE10Policy1000EPfSC_iS9_ffNS7_10__identityEEEvT0_T1_T2_T3_T4_T6_
.visible .entry _ZN3cub18CUB_300001_SM_10006detail6reduce28DeviceReduceSingleTileKernelINS2_10policy_hubIfjN4cuda3std3__44plusIfEEE10Policy1000EPfSC_iS9_ffNS7_10__identityEEEvT0_T1_T2_T3_T4_T6_(
	.param .u64 .ptr .align 1 _ZN3cub18CUB_300001_SM_10006detail6reduce28DeviceReduceSingleTileKernelINS2_10policy_hubIfjN4cuda3std3__44plusIfEEE10Policy1000EPfSC_iS9_ffNS7_10__identityEEEvT0_T1_T2_T3_T4_T6__param_0,
	.param .u64 .ptr .align 1 _ZN3cub18CUB_300001_SM_10006detail6reduce28DeviceReduceSingleTileKernelINS2_10policy_hubIfjN4cuda3std3__44plusIfEEE10Policy1000EPfSC_iS9_ffNS7_10__identityEEEvT0_T1_T2_T3_T4_T6__param_1,
	.param .u32 _ZN3cub18CUB_300001_SM_10006detail6reduce28DeviceReduceSingleTileKernelINS2_10policy_hubIfjN4cuda3std3__44plusIfEEE10Policy1000EPfSC_iS9_ffNS7_10__identityEEEvT0_T1_T2_T3_T4_T6__param_2,
	.param .align 1 .b8 _ZN3cub18CUB_300001_SM_10006detail6reduce28DeviceReduceSingleTileKernelINS2_10policy_hubIfjN4cuda3std3__44plusIfEEE10Policy1000EPfSC_iS9_ffNS7_10__identityEEEvT0_T1_T2_T3_T4_T6__param_3[1],
	.param .f32 _ZN3cub18CUB_300001_SM_10006detail6reduce28DeviceReduceSingleTileKernelINS2_10policy_hubIfjN4cuda3std3__44plusIfEEE10Policy1000EPfSC_iS9_ffNS7_10__identityEEEvT0_T1_T2_T3_T4_T6__param_4,
	.param .align 1 .b8 _ZN3cub18CUB_300001_SM_10006detail6reduce28DeviceReduceSingleTileKernelINS2_10policy_hubIfjN4cuda3std3__44plusIfEEE10Policy1000EPfSC_iS9_ffNS7_10__identityEEEvT0_T1_T2_T3_T4_T6__param_5[1]
)
.maxntid 512
.minnctapersm 1
{
	.reg .pred 	%p<113>;
	.reg .b32 	%r<407>;
	.reg .b32 	%f<531>;
	.reg .b64 	%rd<133>;
	// demoted variable
	.shared .align 4 .b8 _ZZN3cub18CUB_300001_SM_10006detail6reduce28DeviceReduceSingleTileKernelINS2_10policy_hubIfjN4cuda3std3__44plusIfEEE10Policy1000EPfSC_iS9_ffNS7_10__identityEEEvT0_T1_T2_T3_T4_T6_E12temp_storage[84];
	ld.param.u64 	%rd16, [_ZN3cub18CUB_300001_SM_10006detail6reduce28DeviceReduceSingleTileKernelINS2_10policy_hubIfjN4cuda3std3__44plusIfEEE10Policy1000EPfSC_iS9_ffNS7_10__identityEEEvT0_T1_T2_T3_T4_T6__param_0];
	ld.param.u64 	%rd17, [_ZN3cub18CUB_300001_SM_10006detail6reduce28DeviceReduceSingleTileKernelINS2_10policy_hubIfjN4cuda3std3__44plusIfEEE10Policy1000EPfSC_iS9_ffNS7_10__identityEEEvT0_T1_T2_T3_T4_T6__param_1];
	ld.param.u32 	%r67, [_ZN3cub18CUB_300001_SM_10006detail6reduce28DeviceReduceSingleTileKernelINS2_10policy_hubIfjN4cuda3std3__44plusIfEEE10Policy1000EPfSC_iS9_ffNS7_10__identityEEEvT0_T1_T2_T3_T4_T6__param_2];
	ld.param.f32 	%f58, [_ZN3cub18CUB_300001_SM_10006detail6reduce28DeviceReduceSingleTileKernelINS2_10policy_hubIfjN4cuda3std3__44plusIfEEE10Policy1000EPfSC_iS9_ffNS7_10__identityEEEvT0_T1_T2_T3_T4_T6__param_4];
	cvta.to.global.u64 	%rd1, %rd17;
	setp.ne.s32 	%p1, %r67, 0;
	@%p1 bra 	$L__BB6_3;
	mov.u32 	%r380, %tid.x;
	setp.ne.s32 	%p112, %r380, 0;
	@%p112 bra 	$L__BB6_74;
	st.global.f32 	[%rd1], %f58;
	bra.uni 	$L__BB6_74;
$L__BB6_3:
	and.b64  	%rd18, %rd16, 7;
	setp.ne.s64 	%p2, %rd18, 0;
	@%p2 bra 	$L__BB6_38;
	setp.gt.s32 	%p57, %r67, 8191;
	@%p57 bra 	$L__BB6_22;
	mov.u32 	%r1, %tid.x;
	setp.ge.s32 	%p74, %r1, %r67;
	mov.f32 	%f509, 0f00000000;
	mov.u32 	%r384, %r1;
	@%p74 bra 	$L__BB6_7;
	mul.wide.u32 	%rd121, %r1, 4;
	add.s64 	%rd120, %rd16, %rd121;
	// begin inline asm
	ld.global.nc.u32 %r300, [%rd120];
	// end inline asm
	mov.b32 	%f509, %r300;
	add.s32 	%r384, %r1, 512;
$L__BB6_7:
	setp.ge.s32 	%p75, %r384, %r67;
	@%p75 bra 	$L__BB6_13;
	not.b32 	%r301, %r384;
	add.s32 	%r4, %r67, %r301;
	and.b32  	%r302, %r4, 1536;
	setp.eq.s32 	%p76, %r302, 1536;
	@%p76 bra 	$L__BB6_11;
	mul.wide.u32 	%rd122, %r384, 4;
	add.s64 	%rd129, %rd16, %rd122;
	shr.u32 	%r303, %r4, 9;
	add.s32 	%r304, %r303, 1;
	and.b32  	%r305, %r304, 3;
	neg.s32 	%r382, %r305;
$L__BB6_10:
	.pragma "nounroll";
	// begin inline asm
	ld.global.nc.u32 %r306, [%rd129];
	// end inline asm
	mov.b32 	%f395, %r306;
	add.f32 	%f509, %f509, %f395;
	add.s32 	%r384, %r384, 512;
	add.s64 	%rd129, %rd129, 2048;
	add.s32 	%r382, %r382, 1;
	setp.ne.s32 	%p77, %r382, 0;
	@%p77 bra 	$L__BB6_10;
$L__BB6_11:
	setp.lt.u32 	%p78, %r4, 1536;
	@%p78 bra 	$L__BB6_13;
$L__BB6_12:
	mul.wide.s32 	%rd128, %r384, 4;
	add.s64 	%rd124, %rd16, %rd128;
	// begin inline asm
	ld.global.nc.u32 %r307, [%rd124];
	// end inline asm
	mov.b32 	%f396, %r307;
	add.f32 	%f397, %f509, %f396;
	add.s64 	%rd125, %rd124, 2048;
	// begin inline asm
	ld.global.nc.u32 %r308, [%rd125];
	// end inline asm
	mov.b32 	%f398, %r308;
	add.f32 	%f399, %f397, %f398;
	add.s64 	%rd126, %rd124, 4096;
	// begin inline asm
	ld.global.nc.u32 %r309, [%rd126];
	// end inline asm
	mov.b32 	%f400, %r309;
	add.f32 	%f401, %f399, %f400;
	add.s64 	%rd127, %rd124, 6144;
	// begin inline asm
	ld.global.nc.u32 %r310, [%rd127];
	// end inline asm
	mov.b32 	%f402, %r310;
	add.f32 	%f509, %f401, %f402;
	add.s32 	%r384, %r384, 2048;
	setp.lt.s32 	%p79, %r384, %r67;
	@%p79 bra 	$L__BB6_12;
$L__BB6_13:
	setp.lt.s32 	%p80, %r67, 512;
	@%p80 bra 	$L__BB6_18;
	// begin inline asm
	mov.u32 %r349, %laneid;
	// end inline asm
	mov.b32 	%r351, %f509;
	mov.b32 	%r352, 1;
	mov.b32 	%r373, 31;
	mov.b32 	%r374, -1;
	// begin inline asm
	shfl.sync.down.b32 %r350, %r351, %r352, %r373, %r374;
	// end inline asm
	setp.gt.s32 	%p104, %r349, 30;
	mov.b32 	%f461, %r350;
	add.f32 	%f462, %f509, %f461;
	selp.f32 	%f463, %f509, %f462, %p104;
	mov.b32 	%r356, %f463;
	mov.b32 	%r357, 2;
	// begin inline asm
	shfl.sync.down.b32 %r355, %r356, %r357, %r373, %r374;
	// end inline asm
	setp.gt.s32 	%p105, %r349, 29;
	mov.b32 	%f464, %r355;
	add.f32 	%f465, %f463, %f464;
	selp.f32 	%f466, %f463, %f465, %p105;
	mov.b32 	%r361, %f466;
	mov.b32 	%r362, 4;
	// begin inline asm
	shfl.sync.down.b32 %r360, %r361, %r362, %r373, %r374;
	// end inline asm
	setp.gt.s32 	%p106, %r349, 27;
	mov.b32 	%f467, %r360;
	add.f32 	%f468, %f466, %f467;
	selp.f32 	%f469, %f466, %f468, %p106;
	mov.b32 	%r366, %f469;
	mov.b32 	%r367, 8;
	// begin inline asm
	shfl.sync.down.b32 %r365, %r366, %r367, %r373, %r374;
	// end inline asm
	setp.gt.s32 	%p107, %r349, 23;
	mov.b32 	%f470, %r365;
	add.f32 	%f471, %f469, %f470;
	selp.f32 	%f472, %f469, %f471, %p107;
	mov.b32 	%r371, %f472;
	mov.b32 	%r372, 16;
	// begin inline asm
	shfl.sync.down.b32 %r370, %r371, %r372, %r373, %r374;
	// end inline asm
	setp.gt.s32 	%p108, %r349, 15;
	mov.b32 	%f473, %r370;
	add.f32 	%f10, %f472, %f473;
	selp.f32 	%f530, %f472, %f10, %p108;
	setp.ne.s32 	%p109, %r349, 0;
	@%p109 bra 	$L__BB6_16;
	shr.u32 	%r375, %r1, 3;
	and.b32  	%r376, %r375, 124;
	mov.u32 	%r377, _ZZN3cub18CUB_300001_SM_10006detail6reduce28DeviceReduceSingleTileKernelINS2_10policy_hubIfjN4cuda3std3__44plusIfEEE10Policy1000EPfSC_iS9_ffNS7_10__identityEEEvT0_T1_T2_T3_T4_T6_E12temp_storage;
	add.s32 	%r378, %r377, %r376;
	st.shared.f32 	[%r378+16], %f10;
$L__BB6_16:
	bar.sync 	0;
	setp.ne.s32 	%p110, %r1, 0;
	@%p110 bra 	$L__BB6_72;
	ld.shared.f32 	%f474, [_ZZN3cub18CUB_300001_SM_10006detail6reduce28DeviceReduceSingleTileKernelINS2_10policy_hubIfjN4cuda3std3__44plusIfEEE10Policy1000EPfSC_iS9_ffNS7_10__identityEEEvT0_T1_T2_T3_T4_T6_E12temp_storage+20];
	add.f32 	%f475, %f530, %f474;
	ld.shared.f32 	%f476, [_ZZN3cub18CUB_300001_SM_10006detail6reduce28DeviceReduceSingleTileKernelINS2_10policy_hubIfjN4cuda3std3__44plusIfEEE10Policy1000EPfSC_iS9_ffNS7_10__identityEEEvT0_T1_T2_T3_T4_T6_E12temp_storage+24];
	add.f32 	%f477, %f475, %f476;
	ld.shared.f32 	%f478, [_ZZN3cub18CUB_300001_SM_10006detail6reduce28DeviceReduceSingleTileKernelINS2_10policy_hubIfjN4cuda3std3__44plusIfEEE10Policy1000EPfSC_iS9_ffNS7_10__identityEEEvT0_T1_T2_T3_T4_T6_E12temp_storage+28];
	add.f32 	%f479, %f477, %f478;
	ld.shared.f32 	%f480, [_ZZN3cub18CUB_300001_SM_10006detail6reduce28DeviceReduceSingleTileKernelINS2_10policy_hubIfjN4cuda3std3__44plusIfEEE10Policy1000EPfSC_iS9_ffNS7_10__identityEEEvT0_T1_T2_T3_T4_T6_E12temp_storage+32];
	add.f32 	%f481, %f479, %f480;
	ld.shared.f32 	%f482, [_ZZN3cub18CUB_300001_SM_10006detail6reduce28DeviceReduceSingleTileKernelINS2_10policy_hubIfjN4cuda3std3__44plusIfEEE10Policy1000EPfSC_iS9_ffNS7_10__identityEEEvT0_T1_T2_T3_T4_T6_E12temp_storage+36];
	add.f32 	%f483, %f481, %f482;
	ld.shared.f32 	%f484, [_ZZN3cub18CUB_300001_SM_10006detail6reduce28DeviceReduceSingleTileKernelINS2_10policy_hubIfjN4cuda3std3__44plusIfEEE10Policy1000EPfSC_iS9_ffNS7_10__identityEEEvT0_T1_T2_T3_T4_T6_E12temp_storage+40];
	add.f32 	%f485, %f483, %f484;
	ld.shared.f32 	%f486, [_ZZN3cub18CUB_300001_SM_10006detail6reduce28DeviceReduceSingleTileKernelINS2_10policy_hubIfjN4cuda3std3__44plusIfEEE10Policy1000EPfSC_iS9_ffNS7_10__identityEEEvT0_T1_T2_T3_T4_T6_E12temp_storage+44];
	add.f32 	%f487, %f485, %f486;
	ld.shared.f32 	%f488, [_ZZN3cub18CUB_300001_SM_10006detail6reduce28DeviceReduceSingleTileKernelINS2_10policy_hubIfjN4cuda3std3__44plusIfEEE10Policy1000EPfSC_iS9_ffNS7_10__identityEEEvT0_T1_T2_T3_T4_T6_E12temp_storage+48];
	add.f32 	%f489, %f487, %f488;
	ld.shared.f32 	%f490, [_ZZN3cub18CUB_300001_SM_10006detail6reduce28DeviceReduceSingleTileKernelINS2_10policy_hubIfjN4cuda3std3__44plusIfEEE10Policy1000EPfSC_iS9_ffNS7_10__identityEEEvT0_T1_T2_T3_T4_T6_E12temp_storage+52];
	add.f32 	%f491, %f489, %f490;
	ld.shared.f32 	%f492, [_ZZN3cub18CUB_300001_SM_10006detail6reduce28DeviceReduceSingleTileKernelINS2_10policy_hubIfjN4cuda3std3__44plusIfEEE10Policy1000EPfSC_iS9_ffNS7_10__identityEEEvT0_T1_T2_T3_T4_T6_E12temp_storage+56];
	add.f32 	%f493, %f491, %f492;
	ld.shared.f32 	%f494, [_ZZN3cub18CUB_300001_SM_10006detail6reduce28DeviceReduceSingleTileKernelINS2_10policy_hubIfjN4cuda3std3__44plusIfEEE10Policy1000EPfSC_iS9_ffNS7_10__identityEEEvT0_T1_T2_T3_T4_T6_E12temp_storage+60];
	add.f32 	%f495, %f493, %f494;
	ld.shared.f32 	%f496, [_ZZN3cub18CUB_300001_SM_10006detail6reduce28DeviceReduceSingleTileKernelINS2_10policy_hubIfjN4cuda3std3__44plusIfEEE10Policy1000EPfSC_iS9_ffNS7_10__identityEEEvT0_T1_T2_T3_T4_T6_E12temp_storage+64];
	add.f32 	%f497, %f495, %f496;
	ld.shared.f32 	%f498, [_ZZN3cub18CUB_300001_SM_10006detail6reduce28DeviceReduceSingleTileKernelINS2_10policy_hubIfjN4cuda3std3__44plusIfEEE10Policy1000EPfSC_iS9_ffNS7_10__identityEEEvT0_T1_T2_T3_T4_T6_E12temp_storage+68];
	add.f32 	%f499, %f497, %f498;
	ld.shared.f32 	%f500, [_ZZN3cub18CUB_300001_SM_10006detail6reduce28DeviceReduceSingleTileKernelINS2_10policy_hubIfjN4cuda3std3__44plusIfEEE10Policy1000EPfSC_iS9_ffNS7_10__identityEEEvT0_T1_T2_T3_T4_T6_E12temp_storage+72];
	add.f32 	%f501, %f499, %f500;
	ld.shared.f32 	%f502, [_ZZN3cub18CUB_300001_SM_10006detail6reduce28DeviceReduceSingleTileKernelINS2_10policy_hubIfjN4cuda3std3__44plusIfEEE10Policy1000EPfSC_iS9_ffNS7_10__identityEEEvT0_T1_T2_T3_T4_T6_E12temp_storage+76];
	add.f32 	%f530, %f501, %f502;
	bra.uni 	$L__BB6_72;
$L__BB6_18:
	// begin inline asm
	mov.u32 %r311, %laneid;
	// end inline asm
	and.b32  	%r337, %r1, 992;
	add.s32 	%r338, %r337, 32;
	setp.gt.s32 	%p81, %r338, %r67;
	not.b32 	%r339, %r337;
	add.s32 	%r340, %r67, %r339;
	selp.b32 	%r335, %r340, 31, %p81;
	mov.b32 	%r313, %f509;
	mov.b32 	%r314, 1;
	mov.b32 	%r336, -1;
	// begin inline asm
	shfl.sync.down.b32 %r312, %r313, %r314, %r335, %r336;
	// end inline asm
	setp.lt.s32 	%p82, %r311, %r335;
	mov.b32 	%f403, %r312;
	add.f32 	%f404, %f509, %f403;
	selp.f32 	%f405, %f404, %f509, %p82;
	mov.b32 	%r318, %f405;
	mov.b32 	%r319, 2;
	// begin inline asm
	shfl.sync.down.b32 %r317, %r318, %r319, %r335, %r336;
	// end inline asm
	add.s32 	%r341, %r311, 2;
	setp.gt.s32 	%p83, %r341, %r335;
	mov.b32 	%f406, %r317;
	add.f32 	%f407, %f405, %f406;
	selp.f32 	%f408, %f405, %f407, %p83;
	mov.b32 	%r323, %f408;
	mov.b32 	%r324, 4;
	// begin inline asm
	shfl.sync.down.b32 %r322, %r323, %r324, %r335, %r336;
	// end inline asm
	add.s32 	%r342, %r311, 4;
	setp.gt.s32 	%p84, %r342, %r335;
	mov.b32 	%f409, %r322;
	add.f32 	%f410, %f408, %f409;
	selp.f32 	%f411, %f408, %f410, %p84;
	mov.b32 	%r328, %f411;
	mov.b32 	%r329, 8;
	// begin inline asm
	shfl.sync.down.b32 %r327, %r328, %r329, %r335, %r336;
	// end inline asm
	add.s32 	%r343, %r311, 8;
	setp.gt.s32 	%p85, %r343, %r335;
	mov.b32 	%f412, %r327;
	add.f32 	%f413, %f411, %f412;
	selp.f32 	%f414, %f411, %f413, %p85;
	mov.b32 	%r333, %f414;
	mov.b32 	%r334, 16;
	// begin inline asm
	shfl.sync.down.b32 %r332, %r333, %r334, %r335, %r336;
	// end inline asm
	add.s32 	%r344, %r311, 16;
	setp.gt.s32 	%p86, %r344, %r335;
	mov.b32 	%f415, %r332;
	add.f32 	%f416, %f414, %f415;
	selp.f32 	%f530, %f414, %f416, %p86;
	setp.ne.s32 	%p87, %r311, 0;
	@%p87 bra 	$L__BB6_20;
	shr.u32 	%r345, %r1, 3;
	and.b32  	%r346, %r345, 124;
	mov.u32 	%r347, _ZZN3cub18CUB_300001_SM_10006detail6reduce28DeviceReduceSingleTileKernelINS2_10policy_hubIfjN4cuda3std3__44plusIfEEE10Policy1000EPfSC_iS9_ffNS7_10__identityEEEvT0_T1_T2_T3_T4_T6_E12temp_storage;
	add.s32 	%r348, %r347, %r346;
	st.shared.f32 	[%r348+16], %f530;
$L__BB6_20:
	bar.sync 	0;
	setp.ne.s32 	%p88, %r1, 0;
	@%p88 bra 	$L__BB6_72;
	setp.gt.s32 	%p89, %r67, 32;
	ld.shared.f32 	%f417, [_ZZN3cub18CUB_300001_SM_10006detail6reduce28DeviceReduceSingleTileKernelINS2_10policy_hubIfjN4cuda3std3__44plusIfEEE10Policy1000EPfSC_iS9_ffNS7_10__identityEEEvT0_T1_T2_T3_T4_T6_E12temp_storage+20];
	add.f32 	%f418, %f530, %f417;
	selp.f32 	%f419, %f418, %f530, %p89;
	setp.gt.s32 	%p90, %r67, 64;
	ld.shared.f32 	%f420, [_ZZN3cub18CUB_300001_SM_10006detail6reduce28DeviceReduceSingleTileKernelINS2_10policy_hubIfjN4cuda3std3__44plusIfEEE10Policy1000EPfSC_iS9_ffNS7_10__identityEEEvT0_T1_T2_T3_T4_T6_E12temp_storage+24];
	add.f32 	%f421, %f420, %f419;
	selp.f32 	%f422, %f421, %f419, %p90;
	setp.gt.s32 	%p91, %r67, 96;
	ld.shared.f32 	%f423, [_ZZN3cub18CUB_300001_SM_10006detail6reduce28DeviceReduceSingleTileKernelINS2_10policy_hubIfjN4cuda3std3__44plusIfEEE10Policy1000EPfSC_iS9_ffNS7_10__identityEEEvT0_T1_T2_T3_T4_T6_E12temp_storage+28];
	add.f32 	%f424, %f423, %f422;
	selp.f32 	%f425, %f424, %f422, %p91;
	setp.gt.s32 	%p92, %r67, 128;
	ld.shared.f32 	%f426, [_ZZN3cub18CUB_300001_SM_10006detail6reduce28DeviceReduceSingleTileKernelINS2_10policy_hubIfjN4cuda3std3__44plusIfEEE10Policy1000EPfSC_iS9_ffNS7_10__identityEEEvT0_T1_T2_T3_T4_T6_E12temp_storage+32];
	add.f32 	%f427, %f426, %f425;
	selp.f32 	%f428, %f427, %f425, %p92;
	setp.gt.s32 	%p93, %r67, 160;
	ld.shared.f32 	%f429, [_ZZN3cub18CUB_300001_SM_10006detail6reduce28DeviceReduceSingleTileKernelINS2_10policy_hubIfjN4cuda3std3__44plusIfEEE10Policy1000EPfSC_iS9_ffNS7_10__identityEEEvT0_T1_T2_T3_T4_T6_E12temp_storage+36];
	add.f32 	%f430, %f429, %f428;
	selp.f32 	%f431, %f430, %f428, %p93;
	setp.gt.s32 	%p94, %r67, 192;
	ld.shared.f32 	%f432, [_ZZN3cub18CUB_300001_SM_10006detail6reduce28DeviceReduceSingleTileKernelINS2_10policy_hubIfjN4cuda3std3__44plusIfEEE10Policy1000EPfSC_iS9_ffNS7_10__identityEEEvT0_T1_T2_T3_T4_T6_E12temp_storage+40];
	add.f32 	%f433, %f432, %f431;
	selp.f32 	%f434, %f433, %f431, %p94;
	setp.gt.s32 	%p95, %r67, 224;
	ld.shared.f32 	%f435, [_ZZN3cub18CUB_300001_SM_10006detail6reduce28DeviceReduceSingleTileKernelINS2_10policy_hubIfjN4cuda3std3__44plusIfEEE10Policy1000EPfSC_iS9_ffNS7_10__identityEEEvT0_T1_T2_T3_T4_T6_E12temp_storage+44];
	add.f32 	%f436, %f435, %f434;
	selp.f32 	%f437, %f436, %f434, %p95;
	setp.gt.s32 	%p96, %r67, 256;
	ld.shared.f32 	%f438, [_ZZN3cub18CUB_300001_SM_10006detail6reduce28DeviceReduceSingleTileKernelINS2_10policy_hubIfjN4cuda3std3__44plusIfEEE10Policy1000EPfSC_iS9_ffNS7_10__identityEEEvT0_T1_T2_T3_T4_T6_E12temp_storage+48];
	add.f32 	%f439, %f438, %f437;
	selp.f32 	%f440, %f439, %f437, %p96;
	setp.gt.s32 	%p97, %r67, 288;
	ld.shared.f32 	%f441, [_ZZN3cub18CUB_300001_SM_10006detail6reduce28DeviceReduceSingleTileKernelINS2_10policy_hubIfjN4cuda3std3__44plusIfEEE10Policy1000EPfSC_iS9_ffNS7_10__identityEEEvT0_T1_T2_T3_T4_T6_E12temp_storage+52];
	add.f32 	%f442, %f441, %f440;
	selp.f32 	%f443, %f442, %f440, %p97;
	setp.gt.s32 	%p98, %r67, 320;
	ld.shared.f32 	%f444, [_ZZN3cub18CUB_300001_SM_10006detail6reduce28DeviceReduceSingleTileKernelINS2_10policy_hubIfjN4cuda3std3__44plusIfEEE10Policy1000EPfSC_iS9_ffNS7_10__identityEEEvT0_T1_T2_T3_T4_T6_E12temp_storage+56];
	add.f32 	%f445, %f444, %f443;
	selp.f32 	%f446, %f445, %f443, %p98;
	setp.gt.s32 	%p99, %r67, 352;
	ld.shared.f32 	%f447, [_ZZN3cub18CUB_300001_SM_10006detail6reduce28DeviceReduceSingleTileKernelINS2_10policy_hubIfjN4cuda3std3__44plusIfEEE10Policy1000EPfSC_iS9_ffNS7_10__identityEEEvT0_T1_T2_T3_T4_T6_E12temp_storage+60];
	add.f32 	%f448, %f447, %f446;
	selp.f32 	%f449, %f448, %f446, %p99;
	setp.gt.s32 	%p100, %r67, 384;
	ld.shared.f32 	%f450, [_ZZN3cub18CUB_300001_SM_10006detail6reduce28DeviceReduceSingleTileKernelINS2_10policy_hubIfjN4cuda3std3__44plusIfEEE10Policy1000EPfSC_iS9_ffNS7_10__identityEEEvT0_T1_T2_T3_T4_T6_E12temp_storage+64];
	add.f32 	%f451, %f450, %f449;
	selp.f32 	%f452, %f451, %f449, %p100;
	setp.gt.s32 	%p101, %r67, 416;
	ld.shared.f32 	%f453, [_ZZN3cub18CUB_300001_SM_10006detail6reduce28DeviceReduceSingleTileKernelINS2_10policy_hubIfjN4cuda3std3__44plusIfEEE10Policy1000EPfSC_iS9_ffNS7_10__identityEEEvT0_T1_T2_T3_T4_T6_E12temp_storage+68];
	add.f32 	%f454, %f453, %f452;
	selp.f32 	%f455, %f454, %f452, %p101;
	setp.gt.s32 	%p102, %r67, 448;
	ld.shared.f32 	%f456, [_ZZN3cub18CUB_300001_SM_10006detail6reduce28DeviceReduceSingleTileKernelINS2_10policy_hubIfjN4cuda3std3__44plusIfEEE10Policy1000EPfSC_iS9_ffNS7_10__identityEEEvT0_T1_T2_T3_T4_T6_E12temp_storage+72];
	add.f32 	%f457, %f456, %f455;
	selp.f32 	%f458, %f457, %f455, %p102;
	setp.gt.s32 	%p103, %r67, 480;
	ld.shared.f32 	%f459, [_ZZN3cub18CUB_300001_SM_10006detail6reduce28DeviceReduceSingleTileKernelINS2_10policy_hubIfjN4cuda3std3__44plusIfEEE10Policy1000EPfSC_iS9_ffNS7_10__identityEEEvT0_T1_T2_T3_T4_T6_E12temp_storage+76];
	add.f32 	%f460, %f459, %f458;
	selp.f32 	%f530, %f460, %f458, %p103;
	bra.uni 	$L__BB6_72;
$L__BB6_22:
	mov.u32 	%r13, %tid.x;
	shl.b32 	%r224, %r13, 1;
	mul.wide.u32 	%rd90, %r224, 4;
	add.s64 	%rd75, %rd16, %rd90;
	// begin inline asm
	ld.global.nc.u64 %rd74, [%rd75];
	// end inline asm
	mov.b64 	{%r225, %r226}, %rd74;
	mov.b32 	%f281, %r226;
	mov.b32 	%f282, %r225;
	add.s64 	%rd77, %rd75, 4096;
	// begin inline asm
	ld.global.nc.u64 %rd76, [%rd77];
	// end inline asm
	mov.b64 	{%r227, %r228}, %rd76;
	mov.b32 	%f283, %r228;
	mov.b32 	%f284, %r227;
	add.s64 	%rd79, %rd75, 8192;
	// begin inline asm
	ld.global.nc.u64 %rd78, [%rd79];
	// end inline asm
	mov.b64 	{%r229, %r230}, %rd78;
	mov.b32 	%f285, %r230;
	mov.b32 	%f286, %r229;
	add.s64 	%rd81, %rd75, 12288;
	// begin inline asm
	ld.global.nc.u64 %rd80, [%rd81];
	// end inline asm
	mov.b64 	{%r231, %r232}, %rd80;
	mov.b32 	%f287, %r232;
	mov.b32 	%f288, %r231;
	add.s64 	%rd83, %rd75, 16384;
	// begin inline asm
	ld.global.nc.u64 %rd82, [%rd83];
	// end inline asm
	mov.b64 	{%r233, %r234}, %rd82;
	mov.b32 	%f289, %r234;
	mov.b32 	%f290, %r233;
	add.s64 	%rd85, %rd75, 20480;
	// begin inline asm
	ld.global.nc.u64 %rd84, [%rd85];
	// end inline asm
	mov.b64 	{%r235, %r236}, %rd84;
	mov.b32 	%f291, %r236;
	mov.b32 	%f292, %r235;
	add.s64 	%rd87, %rd75, 24576;
	// begin inline asm
	ld.global.nc.u64 %rd86, [%rd87];
	// end inline asm
	mov.b64 	{%r237, %r238}, %rd86;
	mov.b32 	%f293, %r238;
	mov.b32 	%f294, %r237;
	add.s64 	%rd89, %rd75, 28672;
	// begin inline asm
	ld.global.nc.u64 %rd88, [%rd89];
	// end inline asm
	mov.b64 	{%r239, %r240}, %rd88;
	mov.b32 	%f295, %r240;
	mov.b32 	%f296, %r239;
	add.f32 	%f297, %f282, %f281;
	add.f32 	%f298, %f284, %f283;
	add.f32 	%f299, %f286, %f285;
	add.f32 	%f300, %f288, %f287;
	add.f32 	%f301, %f290, %f289;
	add.f32 	%f302, %f292, %f291;
	add.f32 	%f303, %f294, %f293;
	add.f32 	%f304, %f296, %f295;
	add.f32 	%f305, %f297, %f298;
	add.f32 	%f306, %f299, %f300;
	add.f32 	%f307, %f301, %f302;
	add.f32 	%f308, %f303, %f304;
	add.f32 	%f309, %f305, %f306;
	add.f32 	%f310, %f307, %f308;
	add.f32 	%f516, %f309, %f310;
	setp.lt.u32 	%p58, %r67, 16384;
	mov.b32 	%r387, 8192;
	@%p58 bra 	$L__BB6_26;
	add.s32 	%r14, %r67, -8192;
	mov.b32 	%r387, 8192;
$L__BB6_24:
	mul.wide.s32 	%rd107, %r387, 4;
	add.s64 	%rd92, %rd75, %rd107;
	// begin inline asm
	ld.global.nc.u64 %rd91, [%rd92];
	// end inline asm
	mov.b64 	{%r242, %r243}, %rd91;
	mov.b32 	%f311, %r243;
	mov.b32 	%f312, %r242;
	add.s64 	%rd94, %rd92, 4096;
	// begin inline asm
	ld.global.nc.u64 %rd93, [%rd94];
	// end inline asm
	mov.b64 	{%r244, %r245}, %rd93;
	mov.b32 	%f313, %r245;
	mov.b32 	%f314, %r244;
	add.s64 	%rd96, %rd92, 8192;
	// begin inline asm
	ld.global.nc.u64 %rd95, [%rd96];
	// end inline asm
	mov.b64 	{%r246, %r247}, %rd95;
	mov.b32 	%f315, %r247;
	mov.b32 	%f316, %r246;
	add.s64 	%rd98, %rd92, 12288;
	// begin inline asm
	ld.global.nc.u64 %rd97, [%rd98];
	// end inline asm
	mov.b64 	{%r248, %r249}, %rd97;
	mov.b32 	%f317, %r249;
	mov.b32 	%f318, %r248;
	add.s64 	%rd100, %rd92, 16384;
	// begin inline asm
	ld.global.nc.u64 %rd99, [%rd100];
	// end inline asm
	mov.b64 	{%r250, %r251}, %rd99;
	mov.b32 	%f319, %r251;
	mov.b32 	%f320, %r250;
	add.s64 	%rd102, %rd92, 20480;
	// begin inline asm
	ld.global.nc.u64 %rd101, [%rd102];
	// end inline asm
	mov.b64 	{%r252, %r253}, %rd101;
	mov.b32 	%f321, %r253;
	mov.b32 	%f322, %r252;
	add.s64 	%rd104, %rd92, 24576;
	// begin inline asm
	ld.global.nc.u64 %rd103, [%rd104];
	// end inline asm
	mov.b64 	{%r254, %r255}, %rd103;
	mov.b32 	%f323, %r255;
	mov.b32 	%f324, %r254;
	add.s64 	%rd106, %rd92, 28672;
	// begin inline asm
	ld.global.nc.u64 %rd105, [%rd106];
	// end inline asm
	mov.b64 	{%r256, %r257}, %rd105;
	mov.b32 	%f325, %r257;
	mov.b32 	%f326, %r256;
	add.f32 	%f327, %f516, %f312;
	add.f32 	%f328, %f311, %f314;
	add.f32 	%f329, %f313, %f316;
	add.f32 	%f330, %f315, %f318;
	add.f32 	%f331, %f317, %f320;
	add.f32 	%f332, %f319, %f322;
	add.f32 	%f333, %f321, %f324;
	add.f32 	%f334, %f323, %f326;
	add.f32 	%f335, %f327, %f328;
	add.f32 	%f336, %f329, %f330;
	add.f32 	%f337, %f331, %f332;
	add.f32 	%f338, %f333, %f334;
	add.f32 	%f339, %f335, %f336;
	add.f32 	%f340, %f337, %f338;
	add.f32 	%f341, %f339, %f340;
	add.f32 	%f516, %f341, %f325;
	sub.s32 	%r258, %r67, %r387;
	setp.lt.s32 	%p59, %r258, 8192;
	@%p59 bra 	$L__BB6_34;
	add.s32 	%r387, %r387, 8192;
	setp.le.s32 	%p60, %r387, %r14;
	@%p60 bra 	$L__BB6_24;
$L__BB6_26:
	setp.le.s32 	%p61, %r67, %r387;
	@%p61 bra 	$L__BB6_34;
	sub.s32 	%r18, %r67, %r387;
	setp.ge.s32 	%p62, %r13, %r18;
	@%p62 bra 	$L__BB6_34;
	not.b32 	%r259, %r13;
	add.s32 	%r260, %r67, %r259;
	sub.s32 	%r19, %r260, %r387;
	and.b32  	%r261, %r19, 1536;
	setp.eq.s32 	%p63, %r261, 1536;
	mov.u32 	%r391, %r13;
	@%p63 bra 	$L__BB6_31;
	add.s32 	%r389, %r13, %r387;
	shr.u32 	%r262, %r19, 9;
	add.s32 	%r263, %r262, 1;
	and.b32  	%r264, %r263, 3;
	neg.s32 	%r388, %r264;
	mov.u32 	%r391, %r13;
$L__BB6_30:
	.pragma "nounroll";
	mul.wide.u32 	%rd109, %r389, 4;
	add.s64 	%rd108, %rd16, %rd109;
	// begin inline asm
	ld.global.nc.u32 %r265, [%rd108];
	// end inline asm
	mov.b32 	%f343, %r265;
	add.f32 	%f516, %f516, %f343;
	add.s32 	%r391, %r391, 512;
	add.s32 	%r389, %r389, 512;
	add.s32 	%r388, %r388, 1;
	setp.ne.s32 	%p64, %r388, 0;
	@%p64 bra 	$L__BB6_30;
$L__BB6_31:
	setp.lt.u32 	%p65, %r19, 1536;
	@%p65 bra 	$L__BB6_34;
	cvt.u64.u32 	%rd110, %r391;
	cvt.u64.u32 	%rd111, %r387;
	add.s64 	%rd112, %rd110, %rd111;
	shl.b64 	%rd113, %rd112, 2;
	add.s64 	%rd114, %rd113, %rd16;
	add.s64 	%rd130, %rd114, 4096;
	add.s32 	%r392, %r391, %r387;
$L__BB6_33:
	mul.wide.u32 	%rd119, %r392, 4;
	add.s64 	%rd115, %rd16, %rd119;
	// begin inline asm
	ld.global.nc.u32 %r266, [%rd115];
	// end inline asm
	mov.b32 	%f344, %r266;
	add.f32 	%f345, %f516, %f344;
	add.s64 	%rd116, %rd130, -2048;
	// begin inline asm
	ld.global.nc.u32 %r267, [%rd116];
	// end inline asm
	mov.b32 	%f346, %r267;
	add.f32 	%f347, %f345, %f346;
	// begin inline asm
	ld.global.nc.u32 %r268, [%rd130];
	// end inline asm
	mov.b32 	%f348, %r268;
	add.f32 	%f349, %f347, %f348;
	add.s64 	%rd118, %rd130, 2048;
	// begin inline asm
	ld.global.nc.u32 %r269, [%rd118];
	// end inline asm
	mov.b32 	%f350, %r269;
	add.f32 	%f516, %f349, %f350;
	add.s32 	%r391, %r391, 2048;
	add.s64 	%rd130, %rd130, 8192;
	add.s32 	%r392, %r392, 2048;
	setp.lt.s32 	%p66, %r391, %r18;
	@%p66 bra 	$L__BB6_33;
$L__BB6_34:
	// begin inline asm
	mov.u32 %r270, %laneid;
	// end inline asm
	mov.b32 	%r272, %f516;
	mov.b32 	%r273, 1;
	mov.b32 	%r294, 31;
	mov.b32 	%r295, -1;
	// begin inline asm
	shfl.sync.down.b32 %r271, %r272, %r273, %r294, %r295;
	// end inline asm
	setp.gt.s32 	%p67, %r270, 30;
	mov.b32 	%f351, %r271;
	add.f32 	%f352, %f516, %f351;
	selp.f32 	%f353, %f516, %f352, %p67;
	mov.b32 	%r277, %f353;
	mov.b32 	%r278, 2;
	// begin inline asm
	shfl.sync.down.b32 %r276, %r277, %r278, %r294, %r295;
	// end inline asm
	setp.gt.s32 	%p68, %r270, 29;
	mov.b32 	%f354, %r276;
	add.f32 	%f355, %f353, %f354;
	selp.f32 	%f356, %f353, %f355, %p68;
	mov.b32 	%r282, %f356;
	mov.b32 	%r283, 4;
	// begin inline asm
	shfl.sync.down.b32 %r281, %r282, %r283, %r294, %r295;
	// end inline asm
	setp.gt.s32 	%p69, %r270, 27;
	mov.b32 	%f357, %r281;
	add.f32 	%f358, %f356, %f357;
	selp.f32 	%f359, %f356, %f358, %p69;
	mov.b32 	%r287, %f359;
	mov.b32 	%r288, 8;
	// begin inline asm
	shfl.sync.down.b32 %r286, %r287, %r288, %r294, %r295;
	// end inline asm
	setp.gt.s32 	%p70, %r270, 23;
	mov.b32 	%f360, %r286;
	add.f32 	%f361, %f359, %f360;
	selp.f32 	%f362, %f359, %f361, %p70;
	mov.b32 	%r292, %f362;
	mov.b32 	%r293, 16;
	// begin inline asm
	shfl.sync.down.b32 %r291, %r292, %r293, %r294, %r295;
	// end inline asm
	setp.gt.s32 	%p71, %r270, 15;
	mov.b32 	%f363, %r291;
	add.f32 	%f26, %f362, %f363;
	selp.f32 	%f530, %f362, %f26, %p71;
	setp.ne.s32 	%p72, %r270, 0;
	@%p72 bra 	$L__BB6_36;
	shr.u32 	%r296, %r13, 3;
	and.b32  	%r297, %r296, 124;
	mov.u32 	%r298, _ZZN3cub18CUB_300001_SM_10006detail6reduce28DeviceReduceSingleTileKernelINS2_10policy_hubIfjN4cuda3std3__44plusIfEEE10Policy1000EPfSC_iS9_ffNS7_10__identityEEEvT0_T1_T2_T3_T4_T6_E12temp_storage;
	add.s32 	%r299, %r298, %r297;
	st.shared.f32 	[%r299+16], %f26;
$L__BB6_36:
	bar.sync 	0;
	setp.ne.s32 	%p73, %r13, 0;
	@%p73 bra 	$L__BB6_72;
	ld.shared.f32 	%f364, [_ZZN3cub18CUB_300001_SM_10006detail6reduce28DeviceReduceSingleTileKernelINS2_10policy_hubIfjN4cuda3std3__44plusIfEEE10Policy1000EPfSC_iS9_ffNS7_10__identityEEEvT0_T1_T2_T3_T4_T6_E12temp_storage+20];
	add.f32 	%f365, %f530, %f364;
	ld.shared.f32 	%f366, [_ZZN3cub18CUB_300001_SM_10006detail6reduce28DeviceReduceSingleTileKernelINS2_10policy_hubIfjN4cuda3std3__44plusIfEEE10Policy1000EPfSC_iS9_ffNS7_10__identityEEEvT0_T1_T2_T3_T4_T6_E12temp_storage+24];
	add.f32 	%f367, %f365, %f366;
	ld.shared.f32 	%f368, [_ZZN3cub18CUB_300001_SM_10006detail6reduce28DeviceReduceSingleTileKernelINS2_10policy_hubIfjN4cuda3std3__44plusIfEEE10Policy1000EPfSC_iS9_ffNS7_10__identityEEEvT0_T1_T2_T3_T4_T6_E12temp_storage+28];
	add.f32 	%f369, %f367, %f368;
	ld.shared.f32 	%f370, [_ZZN3cub18CUB_300001_SM_10006detail6reduce28DeviceReduceSingleTileKernelINS2_10policy_hubIfjN4cuda3std3__44plusIfEEE10Policy1000EPfSC_iS9_ffNS7_10__identityEEEvT0_T1_T2_T3_T4_T6_E12temp_storage+32];
	add.f32 	%f371, %f369, %f370;
	ld.shared.f32 	%f372, [_ZZN3cub18CUB_300001_SM_10006detail6reduce28DeviceReduceSingleTileKernelINS2_10policy_hubIfjN4cuda3std3__44plusIfEEE10Policy1000EPfSC_iS9_ffNS7_10__identityEEEvT0_T1_T2_T3_T4_T6_E12temp_storage+36];
	add.f32 	%f373, %f371, %f372;
	ld.shared.f32 	%f374, [_ZZN3cub18CUB_300001_SM_10006detail6reduce28DeviceReduceSingleTileKernelINS2_10policy_hubIfjN4cuda3std3__44plusIfEEE10Policy1000EPfSC_iS9_ffNS7_10__identityEEEvT0_T1_T2_T3_T4_T6_E12temp_storage+40];
	add.f32 	%f375, %f373, %f374;
	ld.shared.f32 	%f376, [_ZZN3cub18CUB_300001_SM_10006detail6reduce28DeviceReduceSingleTileKernelINS2_10policy_hubIfjN4cuda3std3__44plusIfEEE10Policy1000EPfSC_iS9_ffNS7_10__identityEEEvT0_T1_T2_T3_T4_T6_E12temp_storage+44];
	add.f32 	%f377, %f375, %f376;
	ld.shared.f32 	%f378, [_ZZN3cub18CUB_300001_SM_10006detail6reduce28DeviceReduceSingleTileKernelINS2_10policy_hubIfjN4cuda3std3__44plusIfEEE10Policy1000EPfSC_iS9_ffNS7_10__identityEEEvT0_T1_T2_T3_T4_T6_E12temp_storage+48];
	add.f32 	%f379, %f377, %f378;
	ld.shared.f32 	%f380, [_ZZN3cub18CUB_300001_SM_10006detail6reduce28DeviceReduceSingleTileKernelINS2_10policy_hubIfjN4cuda3std3__44plusIfEEE10Policy1000EPfSC_iS9_ffNS7_10__identityEEEvT0_T1_T2_T3_T4_T6_E12temp_storage+52];
	add.f32 	%f381, %f379, %f380;
	ld.shared.f32 	%f382, [_ZZN3cub18CUB_300001_SM_10006detail6reduce28DeviceReduceSingleTileKernelINS2_10policy_hubIfjN4cuda3std3__44plusIfEEE10Policy1000EPfSC_iS9_ffNS7_10__identityEEEvT0_T1_T2_T3_T4_T6_E12temp_storage+56];
	add.f32 	%f383, %f381, %f382;
	ld.shared.f32 	%f384, [_ZZN3cub18CUB_300001_SM_10006detail6reduce28DeviceReduceSingleTileKernelINS2_10policy_hubIfjN4cuda3std3__44plusIfEEE10Policy1000EPfSC_iS9_ffNS7_10__identityEEEvT0_T1_T2_T3_T4_T6_E12temp_storage+60];
	add.f32 	%f385, %f383, %f384;
	ld.shared.f32 	%f386, [_ZZN3cub18CUB_300001_SM_10006detail6reduce28DeviceReduceSingleTileKernelINS2_10policy_hubIfjN4cuda3std3__44plusIfEEE10Policy1000EPfSC_iS9_ffNS7_10__identityEEEvT0_T1_T2_T3_T4_T6_E12temp_storage+64];
	add.f32 	%f387, %f385, %f386;
	ld.shared.f32 	%f388, [_ZZN3cub18CUB_300001_SM_10006detail6reduce28DeviceReduceSingleTileKernelINS2_10policy_hubIfjN4cuda3std3__44plusIfEEE10Policy1000EPfSC_iS9_ffNS7_10__identityEEEvT0_T1_T2_T3_T4_T6_E12temp_storage+68];
	add.f32 	%f389, %f387, %f388;
	ld.shared.f32 	%f390, [_ZZN3cub18CUB_300001_SM_10006detail6reduce28DeviceReduceSingleTileKernelINS2_10policy_hubIfjN4cuda3std3__44plusIfEEE10Policy1000EPfSC_iS9_ffNS7_10__identityEEEvT0_T1_T2_T3_T4_T6_E12temp_storage+72];
	add.f32 	%f391, %f389, %f390;
	ld.shared.f32 	%f392, [_ZZN3cub18CUB_300001_SM_10006detail6reduce28DeviceReduceSingleTileKernelINS2_10policy_hubIfjN4cuda3std3__44plusIfEEE10Policy1000EPfSC_iS9_ffNS7_10__identityEEEvT0_T1_T2_T3_T4_T6_E12temp_storage+76];
	add.f32 	%f530, %f391, %f392;
	bra.uni 	$L__BB6_72;
$L__BB6_38:
	setp.gt.s32 	%p3, %r67, 8191;
	@%p3 bra 	$L__BB6_56;
	mov.u32 	%r34, %tid.x;
	setp.ge.s32 	%p20, %r34, %r67;
	mov.f32 	%f522, 0f00000000;
	mov.u32 	%r397, %r34;
	@%p20 bra 	$L__BB6_41;
	mul.wide.u32 	%rd66, %r34, 4;
	add.s64 	%rd65, %rd16, %rd66;
	// begin inline asm
	ld.global.nc.u32 %r144, [%rd65];
	// end inline asm
	mov.b32 	%f522, %r144;
	add.s32 	%r397, %r34, 512;
$L__BB6_41:
	setp.ge.s32 	%p21, %r397, %r67;
	@%p21 bra 	$L__BB6_47;
	not.b32 	%r145, %r397;
	add.s32 	%r37, %r67, %r145;
	and.b32  	%r146, %r37, 1536;
	setp.eq.s32 	%p22, %r146, 1536;
	@%p22 bra 	$L__BB6_45;
	mul.wide.u32 	%rd67, %r397, 4;
	add.s64 	%rd131, %rd16, %rd67;
	shr.u32 	%r147, %r37, 9;
	add.s32 	%r148, %r147, 1;
	and.b32  	%r149, %r148, 3;
	neg.s32 	%r395, %r149;
$L__BB6_44:
	.pragma "nounroll";
	// begin inline asm
	ld.global.nc.u32 %r150, [%rd131];
	// end inline asm
	mov.b32 	%f173, %r150;
	add.f32 	%f522, %f522, %f173;
	add.s32 	%r397, %r397, 512;
	add.s64 	%rd131, %rd131, 2048;
	add.s32 	%r395, %r395, 1;
	setp.ne.s32 	%p23, %r395, 0;
	@%p23 bra 	$L__BB6_44;
$L__BB6_45:
	setp.lt.u32 	%p24, %r37, 1536;
	@%p24 bra 	$L__BB6_47;
$L__BB6_46:
	mul.wide.s32 	%rd73, %r397, 4;
	add.s64 	%rd69, %rd16, %rd73;
	// begin inline asm
	ld.global.nc.u32 %r151, [%rd69];
	// end inline asm
	mov.b32 	%f174, %r151;
	add.f32 	%f175, %f522, %f174;
	add.s64 	%rd70, %rd69, 2048;
	// begin inline asm
	ld.global.nc.u32 %r152, [%rd70];
	// end inline asm
	mov.b32 	%f176, %r152;
	add.f32 	%f177, %f175, %f176;
	add.s64 	%rd71, %rd69, 4096;
	// begin inline asm
	ld.global.nc.u32 %r153, [%rd71];
	// end inline asm
	mov.b32 	%f178, %r153;
	add.f32 	%f179, %f177, %f178;
	add.s64 	%rd72, %rd69, 6144;
	// begin inline asm
	ld.global.nc.u32 %r154, [%rd72];
	// end inline asm
	mov.b32 	%f180, %r154;
	add.f32 	%f522, %f179, %f180;
	add.s32 	%r397, %r397, 2048;
	setp.lt.s32 	%p25, %r397, %r67;
	@%p25 bra 	$L__BB6_46;
$L__BB6_47:
	setp.lt.s32 	%p26, %r67, 512;
	@%p26 bra 	$L__BB6_52;
	// begin inline asm
	mov.u32 %r193, %laneid;
	// end inline asm
	mov.b32 	%r195, %f522;
	mov.b32 	%r196, 1;
	mov.b32 	%r217, 31;
	mov.b32 	%r218, -1;
	// begin inline asm
	shfl.sync.down.b32 %r194, %r195, %r196, %r217, %r218;
	// end inline asm
	setp.gt.s32 	%p50, %r193, 30;
	mov.b32 	%f239, %r194;
	add.f32 	%f240, %f522, %f239;
	selp.f32 	%f241, %f522, %f240, %p50;
	mov.b32 	%r200, %f241;
	mov.b32 	%r201, 2;
	// begin inline asm
	shfl.sync.down.b32 %r199, %r200, %r201, %r217, %r218;
	// end inline asm
	setp.gt.s32 	%p51, %r193, 29;
	mov.b32 	%f242, %r199;
	add.f32 	%f243, %f241, %f242;
	selp.f32 	%f244, %f241, %f243, %p51;
	mov.b32 	%r205, %f244;
	mov.b32 	%r206, 4;
	// begin inline asm
	shfl.sync.down.b32 %r204, %r205, %r206, %r217, %r218;
	// end inline asm
	setp.gt.s32 	%p52, %r193, 27;
	mov.b32 	%f245, %r204;
	add.f32 	%f246, %f244, %f245;
	selp.f32 	%f247, %f244, %f246, %p52;
	mov.b32 	%r210, %f247;
	mov.b32 	%r211, 8;
	// begin inline asm
	shfl.sync.down.b32 %r209, %r210, %r211, %r217, %r218;
	// end inline asm
	setp.gt.s32 	%p53, %r193, 23;
	mov.b32 	%f248, %r209;
	add.f32 	%f249, %f247, %f248;
	selp.f32 	%f250, %f247, %f249, %p53;
	mov.b32 	%r215, %f250;
	mov.b32 	%r216, 16;
	// begin inline asm
	shfl.sync.down.b32 %r214, %r215, %r216, %r217, %r218;
	// end inline asm
	setp.gt.s32 	%p54, %r193, 15;
	mov.b32 	%f251, %r214;
	add.f32 	%f38, %f250, %f251;
	selp.f32 	%f530, %f250, %f38, %p54;
	setp.ne.s32 	%p55, %r193, 0;
	@%p55 bra 	$L__BB6_50;
	shr.u32 	%r219, %r34, 3;
	and.b32  	%r220, %r219, 124;
	mov.u32 	%r221, _ZZN3cub18CUB_300001_SM_10006detail6reduce28DeviceReduceSingleTileKernelINS2_10policy_hubIfjN4cuda3std3__44plusIfEEE10Policy1000EPfSC_iS9_ffNS7_10__identityEEEvT0_T1_T2_T3_T4_T6_E12temp_storage;
	add.s32 	%r222, %r221, %r220;
	st.shared.f32 	[%r222+16], %f38;
$L__BB6_50:
	bar.sync 	0;
	setp.ne.s32 	%p56, %r34, 0;
	@%p56 bra 	$L__BB6_72;
	ld.shared.f32 	%f252, [_ZZN3cub18CUB_300001_SM_10006detail6reduce28DeviceReduceSingleTileKernelINS2_10policy_hubIfjN4cuda3std3__44plusIfEEE10Policy1000EPfSC_iS9_ffNS7_10__identityEEEvT0_T1_T2_T3_T4_T6_E12temp_storage+20];
	add.f32 	%f253, %f530, %f252;
	ld.shared.f32 	%f254, [_ZZN3cub18CUB_300001_SM_10006detail6reduce28DeviceReduceSingleTileKernelINS2_10policy_hubIfjN4cuda3std3__44plusIfEEE10Policy1000EPfSC_iS9_ffNS7_10__identityEEEvT0_T1_T2_T3_T4_T6_E12temp_storage+24];
	add.f32 	%f255, %f253, %f254;
	ld.shared.f32 	%f256, [_ZZN3cub18CUB_300001_SM_10006detail6reduce28DeviceReduceSingleTileKernelINS2_10policy_hubIfjN4cuda3std3__44plusIfEEE10Policy1000EPfSC_iS9_ffNS7_10__identityEEEvT0_T1_T2_T3_T4_T6_E12temp_storage+28];
	add.f32 	%f257, %f255, %f256;
	ld.shared.f32 	%f258, [_ZZN3cub18CUB_300001_SM_10006detail6reduce28DeviceReduceSingleTileKernelINS2_10policy_hubIfjN4cuda3std3__44plusIfEEE10Policy1000EPfSC_iS9_ffNS7_10__identityEEEvT0_T1_T2_T3_T4_T6_E12temp_storage+32];
	add.f32 	%f259, %f257, %f258;
	ld.shared.f32 	%f260, [_ZZN3cub18CUB_300001_SM_10006detail6reduce28DeviceReduceSingleTileKernelINS2_10policy_hubIfjN4cuda3std3__44plusIfEEE10Policy1000EPfSC_iS9_ffNS7_10__identityEEEvT0_T1_T2_T3_T4_T6_E12temp_storage+36];
	add.f32 	%f261, %f259, %f260;
	ld.shared.f32 	%f262, [_ZZN3cub18CUB_300001_SM_10006detail6reduce28DeviceReduceSingleTileKernelINS2_10policy_hubIfjN4cuda3std3__44plusIfEEE10Policy1000EPfSC_iS9_ffNS7_10__identityEEEvT0_T1_T2_T3_T4_T6_E12temp_storage+40];
	add.f32 	%f263, %f261, %f262;
	ld.shared.f32 	%f264, [_ZZN3cub18CUB_300001_SM_10006detail6reduce28DeviceReduceSingleTileKernelINS2_10policy_hubIfjN4cuda3std3__44plusIfEEE10Policy1000EPfSC_iS9_ffNS7_10__identityEEEvT0_T1_T2_T3_T4_T6_E12temp_storage+44];
	add.f32 	%f265, %f263, %f264;
	ld.shared.f32 	%f266, [_ZZN3cub18CUB_300001_SM_10006detail6reduce28DeviceReduceSingleTileKernelINS2_10policy_hubIfjN4cuda3std3__44plusIfEEE10Policy1000EPfSC_iS9_ffNS7_10__identityEEEvT0_T1_T2_T3_T4_T6_E12temp_storage+48];
	add.f32 	%f267, %f265, %f266;
	ld.shared.f32 	%f268, [_ZZN3cub18CUB_300001_SM_10006detail6reduce28DeviceReduceSingleTileKernelINS2_10policy_hubIfjN4cuda3std3__44plusIfEEE10Policy1000EPfSC_iS9_ffNS7_10__identityEEEvT0_T1_T2_T3_T4_T6_E12temp_storage+52];
	add.f32 	%f269, %f267, %f268;
	ld.shared.f32 	%f270, [_ZZN3cub18CUB_300001_SM_10006detail6reduce28DeviceReduceSingleTileKernelINS2_10policy_hubIfjN4cuda3std3__44plusIfEEE10Policy1000EPfSC_iS9_ffNS7_10__identityEEEvT0_T1_T2_T3_T4_T6_E12temp_storage+56];
	add.f32 	%f271, %f269, %f270;
	ld.shared.f32 	%f272, [_ZZN3cub18CUB_300001_SM_10006detail6reduce28DeviceReduceSingleTileKernelINS2_10policy_hubIfjN4cuda3std3__44plusIfEEE10Policy1000EPfSC_iS9_ffNS7_10__identityEEEvT0_T1_T2_T3_T4_T6_E12temp_storage+60];
	add.f32 	%f273, %f271, %f272;
	ld.shared.f32 	%f274, [_ZZN3cub18CUB_300001_SM_10006detail6reduce28DeviceReduceSingleTileKernelINS2_10policy_hubIfjN4cuda3std3__44plusIfEEE10Policy1000EPfSC_iS9_ffNS7_10__identityEEEvT0_T1_T2_T3_T4_T6_E12temp_storage+64];
	add.f32 	%f275, %f273, %f274;
	ld.shared.f32 	%f276, [_ZZN3cub18CUB_300001_SM_10006detail6reduce28DeviceReduceSingleTileKernelINS2_10policy_hubIfjN4cuda3std3__44plusIfEEE10Policy1000EPfSC_iS9_ffNS7_10__identityEEEvT0_T1_T2_T3_T4_T6_E12temp_storage+68];
	add.f32 	%f277, %f275, %f276;
	ld.shared.f32 	%f278, [_ZZN3cub18CUB_300001_SM_10006detail6reduce28DeviceReduceSingleTileKernelINS2_10policy_hubIfjN4cuda3std3__44plusIfEEE10Policy1000EPfSC_iS9_ffNS7_10__identityEEEvT0_T1_T2_T3_T4_T6_E12temp_storage+72];
	add.f32 	%f279, %f277, %f278;
	ld.shared.f32 	%f280, [_ZZN3cub18CUB_300001_SM_10006detail6reduce28DeviceReduceSingleTileKernelINS2_10policy_hubIfjN4cuda3std3__44plusIfEEE10Policy1000EPfSC_iS9_ffNS7_10__identityEEEvT0_T1_T2_T3_T4_T6_E12temp_storage+76];
	add.f32 	%f530, %f279, %f280;
	bra.uni 	$L__BB6_72;
$L__BB6_52:
	// begin inline asm
	mov.u32 %r155, %laneid;
	// end inline asm
	and.b32  	%r181, %r34, 992;
	add.s32 	%r182, %r181, 32;
	setp.gt.s32 	%p27, %r182, %r67;
	not.b32 	%r183, %r181;
	add.s32 	%r184, %r67, %r183;
	selp.b32 	%r179, %r184, 31, %p27;
	mov.b32 	%r157, %f522;
	mov.b32 	%r158, 1;
	mov.b32 	%r180, -1;
	// begin inline asm
	shfl.sync.down.b32 %r156, %r157, %r158, %r179, %r180;
	// end inline asm
	setp.lt.s32 	%p28, %r155, %r179;
	mov.b32 	%f181, %r156;
	add.f32 	%f182, %f522, %f181;
	selp.f32 	%f183, %f182, %f522, %p28;
	mov.b32 	%r162, %f183;
	mov.b32 	%r163, 2;
	// begin inline asm
	shfl.sync.down.b32 %r161, %r162, %r163, %r179, %r180;
	// end inline asm
	add.s32 	%r185, %r155, 2;
	setp.gt.s32 	%p29, %r185, %r179;
	mov.b32 	%f184, %r161;
	add.f32 	%f185, %f183, %f184;
	selp.f32 	%f186, %f183, %f185, %p29;
	mov.b32 	%r167, %f186;
	mov.b32 	%r168, 4;
	// begin inline asm
	shfl.sync.down.b32 %r166, %r167, %r168, %r179, %r180;
	// end inline asm
	add.s32 	%r186, %r155, 4;
	setp.gt.s32 	%p30, %r186, %r179;
	mov.b32 	%f187, %r166;
	add.f32 	%f188, %f186, %f187;
	selp.f32 	%f189, %f186, %f188, %p30;
	mov.b32 	%r172, %f189;
	mov.b32 	%r173, 8;
	// begin inline asm
	shfl.sync.down.b32 %r171, %r172, %r173, %r179, %r180;
	// end inline asm
	add.s32 	%r187, %r155, 8;
	setp.gt.s32 	%p31, %r187, %r179;
	mov.b32 	%f190, %r171;
	add.f32 	%f191, %f189, %f190;
	selp.f32 	%f192, %f189, %f191, %p31;
	mov.b32 	%r177, %f192;
	mov.b32 	%r178, 16;
	// begin inline asm
	shfl.sync.down.b32 %r176, %r177, %r178, %r179, %r180;
	// end inline asm
	add.s32 	%r188, %r155, 16;
	setp.gt.s32 	%p32, %r188, %r179;
	mov.b32 	%f193, %r176;
	add.f32 	%f194, %f192, %f193;
	selp.f32 	%f530, %f192, %f194, %p32;
	setp.ne.s32 	%p33, %r155, 0;
	@%p33 bra 	$L__BB6_54;
	shr.u32 	%r189, %r34, 3;
	and.b32  	%r190, %r189, 124;
	mov.u32 	%r191, _ZZN3cub18CUB_300001_SM_10006detail6reduce28DeviceReduceSingleTileKernelINS2_10policy_hubIfjN4cuda3std3__44plusIfEEE10Policy1000EPfSC_iS9_ffNS7_10__identityEEEvT0_T1_T2_T3_T4_T6_E12temp_storage;
	add.s32 	%r192, %r191, %r190;
	st.shared.f32 	[%r192+16], %f530;
$L__BB6_54:
	bar.sync 	0;
	setp.ne.s32 	%p34, %r34, 0;
	@%p34 bra 	$L__BB6_72;
	setp.gt.s32 	%p35, %r67, 32;
	ld.shared.f32 	%f195, [_ZZN3cub18CUB_300001_SM_10006detail6reduce28DeviceReduceSingleTileKernelINS2_10policy_hubIfjN4cuda3std3__44plusIfEEE10Policy1000EPfSC_iS9_ffNS7_10__identityEEEvT0_T1_T2_T3_T4_T6_E12temp_storage+20];
	add.f32 	%f196, %f530, %f195;
	selp.f32 	%f197, %f196, %f530, %p35;
	setp.gt.s32 	%p36, %r67, 64;
	ld.shared.f32 	%f198, [_ZZN3cub18CUB_300001_SM_10006detail6reduce28DeviceReduceSingleTileKernelINS2_10policy_hubIfjN4cuda3std3__44plusIfEEE10Policy1000EPfSC_iS9_ffNS7_10__identityEEEvT0_T1_T2_T3_T4_T6_E12temp_storage+24];
	add.f32 	%f199, %f198, %f197;
	selp.f32 	%f200, %f199, %f197, %p36;
	setp.gt.s32 	%p37, %r67, 96;
	ld.shared.f32 	%f201, [_ZZN3cub18CUB_300001_SM_10006detail6reduce28DeviceReduceSingleTileKernelINS2_10policy_hubIfjN4cuda3std3__44plusIfEEE10Policy1000EPfSC_iS9_ffNS7_10__identityEEEvT0_T1_T2_T3_T4_T6_E12temp_storage+28];
	add.f32 	%f202, %f201, %f200;
	selp.f32 	%f203, %f202, %f200, %p37;
	setp.gt.s32 	%p38, %r67, 128;
	ld.shared.f32 	%f204, [_ZZN3cub18CUB_300001_SM_10006detail6reduce28DeviceReduceSingleTileKernelINS2_10policy_hubIfjN4cuda3std3__44plusIfEEE10Policy1000EPfSC_iS9_ffNS7_10__identityEEEvT0_T1_T2_T3_T4_T6_E12temp_storage+32];
	add.f32 	%f205, %f204, %f203;
	selp.f32 	%f206, %f205, %f203, %p38;
	setp.gt.s32 	%p39, %r67, 160;
	ld.shared.f32 	%f207, [_ZZN3cub18CUB_300001_SM_10006detail6reduce28DeviceReduceSingleTileKernelINS2_10policy_hubIfjN4cuda3std3__44plusIfEEE10Policy1000EPfSC_iS9_ffNS7_10__identityEEEvT0_T1_T2_T3_T4_T6_E12temp_storage+36];
	add.f32 	%f208, %f207, %f206;
	selp.f32 	%f209, %f208, %f206, %p39;
	setp.gt.s32 	%p40, %r67, 192;
	ld.shared.f32 	%f210, [_ZZN3cub18CUB_300001_SM_10006detail6reduce28DeviceReduceSingleTileKernelINS2_10policy_hubIfjN4cuda3std3__44plusIfEEE10Policy1000EPfSC_iS9_ffNS7_10__identityEEEvT0_T1_T2_T3_T4_T6_E12temp_storage+40];
	add.f32 	%f211, %f210, %f209;
	selp.f32 	%f212, %f211, %f209, %p40;
	setp.gt.s32 	%p41, %r67, 224;
	ld.shared.f32 	%f213, [_ZZN3cub18CUB_300001_SM_10006detail6reduce28DeviceReduceSingleTileKernelINS2_10policy_hubIfjN4cuda3std3__44plusIfEEE10Policy1000EPfSC_iS9_ffNS7_10__identityEEEvT0_T1_T2_T3_T4_T6_E12temp_storage+44];
	add.f32 	%f214, %f213, %f212;
	selp.f32 	%f215, %f214, %f212, %p41;
	setp.gt.s32 	%p42, %r67, 256;
	ld.shared.f32 	%f216, [_ZZN3cub18CUB_300001_SM_10006detail6reduce28DeviceReduceSingleTileKernelINS2_10policy_hubIfjN4cuda3std3__44plusIfEEE10Policy1000EPfSC_iS9_ffNS7_10__identityEEEvT0_T1_T2_T3_T4_T6_E12temp_storage+48];
	add.f32 	%f217, %f216, %f215;
	selp.f32 	%f218, %f217, %f215, %p42;
	setp.gt.s32 	%p43, %r67, 288;
	ld.shared.f32 	%f219, [_ZZN3cub18CUB_300001_SM_10006detail6reduce28DeviceReduceSingleTileKernelINS2_10policy_hubIfjN4cuda3std3__44plusIfEEE10Policy1000EPfSC_iS9_ffNS7_10__identityEEEvT0_T1_T2_T3_T4_T6_E12temp_storage+52];
	add.f32 	%f220, %f219, %f218;
	selp.f32 	%f221, %f220, %f218, %p43;
	setp.gt.s32 	%p44, %r67, 320;
	ld.shared.f32 	%f222, [_ZZN3cub18CUB_300001_SM_10006detail6reduce28DeviceReduceSingleTileKernelINS2_10policy_hubIfjN4cuda3std3__44plusIfEEE10Policy1000EPfSC_iS9_ffNS7_10__identityEEEvT0_T1_T2_T3_T4_T6_E12temp_storage+56];
	add.f32 	%f223, %f222, %f221;
	selp.f32 	%f224, %f223, %f221, %p44;
	setp.gt.s32 	%p45, %r67, 352;
	ld.shared.f32 	%f225, [_ZZN3cub18CUB_300001_SM_10006detail6reduce28DeviceReduceSingleTileKernelINS2_10policy_hubIfjN4cuda3std3__44plusIfEEE10Policy1000EPfSC_iS9_ffNS7_10__identityEEEvT0_T1_T2_T3_T4_T6_E12temp_storage+60];
	add.f32 	%f226, %f225, %f224;
	selp.f32 	%f227, %f226, %f224, %p45;
	setp.gt.s32 	%p46, %r67, 384;
	ld.shared.f32 	%f228, [_ZZN3cub18CUB_300001_SM_10006detail6reduce28DeviceReduceSingleTileKernelINS2_10policy_hubIfjN4cuda3std3__44plusIfEEE10Policy1000EPfSC_iS9_ffNS7_10__identityEEEvT0_T1_T2_T3_T4_T6_E12temp_storage+64];
	add.f32 	%f229, %f228, %f227;
	selp.f32 	%f230, %f229, %f227, %p46;
	setp.gt.s32 	%p47, %r67, 416;
	ld.shared.f32 	%f231, [_ZZN3cub18CUB_300001_SM_10006detail6reduce28DeviceReduceSingleTileKernelINS2_10policy_hubIfjN4cuda3std3__44plusIfEEE10Policy1000EPfSC_iS9_ffNS7_10__identityEEEvT0_T1_T2_T3_T4_T6_E12temp_storage+68];
	add.f32 	%f232, %f231, %f230;
	selp.f32 	%f233, %f232, %f230, %p47;
	setp.gt.s32 	%p48, %r67, 448;
	ld.shared.f32 	%f234, [_ZZN3cub18CUB_300001_SM_10006detail6reduce28DeviceReduceSingleTileKernelINS2_10policy_hubIfjN4cuda3std3__44plusIfEEE10Policy1000EPfSC_iS9_ffNS7_10__identityEEEvT0_T1_T2_T3_T4_T6_E12temp_storage+72];
	add.f32 	%f235, %f234, %f233;
	selp.f32 	%f236, %f235, %f233, %p48;
	setp.gt.s32 	%p49, %r67, 480;
	ld.shared.f32 	%f237, [_ZZN3cub18CUB_300001_SM_10006detail6reduce28DeviceReduceSingleTileKernelINS2_10policy_hubIfjN4cuda3std3__44plusIfEEE10Policy1000EPfSC_iS9_ffNS7_10__identityEEEvT0_T1_T2_T3_T4_T6_E12temp_storage+76];
	add.f32 	%f238, %f237, %f236;
	selp.f32 	%f530, %f238, %f236, %p49;
	bra.uni 	$L__BB6_72;
$L__BB6_56:
	mov.u32 	%r46, %tid.x;
	mul.wide.u32 	%rd35, %r46, 4;
	add.s64 	%rd19, %rd16, %rd35;
	// begin inline asm
	ld.global.nc.u32 %r68, [%rd19];
	// end inline asm
	mov.b32 	%f59, %r68;
	add.s64 	%rd20, %rd19, 2048;
	// begin inline asm
	ld.global.nc.u32 %r69, [%rd20];
	// end inline asm
	mov.b32 	%f60, %r69;
	add.s64 	%rd21, %rd19, 4096;
	// begin inline asm
	ld.global.nc.u32 %r70, [%rd21];
	// end inline asm
	mov.b32 	%f61, %r70;
	add.s64 	%rd22, %rd19, 6144;
	// begin inline asm
	ld.global.nc.u32 %r71, [%rd22];
	// end inline asm
	mov.b32 	%f62, %r71;
	add.s64 	%rd23, %rd19, 8192;
	// begin inline asm
	ld.global.nc.u32 %r72, [%rd23];
	// end inline asm
	mov.b32 	%f63, %r72;
	add.s64 	%rd24, %rd19, 10240;
	// begin inline asm
	ld.global.nc.u32 %r73, [%rd24];
	// end inline asm
	mov.b32 	%f64, %r73;
	add.s64 	%rd25, %rd19, 12288;
	// begin inline asm
	ld.global.nc.u32 %r74, [%rd25];
	// end inline asm
	mov.b32 	%f65, %r74;
	add.s64 	%rd26, %rd19, 14336;
	// begin inline asm
	ld.global.nc.u32 %r75, [%rd26];
	// end inline asm
	mov.b32 	%f66, %r75;
	add.s64 	%rd27, %rd19, 16384;
	// begin inline asm
	ld.global.nc.u32 %r76, [%rd27];
	// end inline asm
	mov.b32 	%f67, %r76;
	add.s64 	%rd28, %rd19, 18432;
	// begin inline asm
	ld.global.nc.u32 %r77, [%rd28];
	// end inline asm
	mov.b32 	%f68, %r77;
	add.s64 	%rd29, %rd19, 20480;
	// begin inline asm
	ld.global.nc.u32 %r78, [%rd29];
	// end inline asm
	mov.b32 	%f69, %r78;
	add.s64 	%rd30, %rd19, 22528;
	// begin inline asm
	ld.global.nc.u32 %r79, [%rd30];
	// end inline asm
	mov.b32 	%f70, %r79;
	add.s64 	%rd31, %rd19, 24576;
	// begin inline asm
	ld.global.nc.u32 %r80, [%rd31];
	// end inline asm
	mov.b32 	%f71, %r80;
	add.s64 	%rd32, %rd19, 26624;
	// begin inline asm
	ld.global.nc.u32 %r81, [%rd32];
	// end inline asm
	mov.b32 	%f72, %r81;
	add.s64 	%rd33, %rd19, 28672;
	// begin inline asm
	ld.global.nc.u32 %r82, [%rd33];
	// end inline asm
	mov.b32 	%f73, %r82;
	add.s64 	%rd34, %rd19, 30720;
	// begin inline asm
	ld.global.nc.u32 %r83, [%rd34];
	// end inline asm
	mov.b32 	%f74, %r83;
	add.f32 	%f75, %f59, %f60;
	add.f32 	%f76, %f61, %f62;
	add.f32 	%f77, %f63, %f64;
	add.f32 	%f78, %f65, %f66;
	add.f32 	%f79, %f67, %f68;
	add.f32 	%f80, %f69, %f70;
	add.f32 	%f81, %f71, %f72;
	add.f32 	%f82, %f73, %f74;
	add.f32 	%f83, %f75, %f76;
	add.f32 	%f84, %f77, %f78;
	add.f32 	%f85, %f79, %f80;
	add.f32 	%f86, %f81, %f82;
	add.f32 	%f87, %f83, %f84;
	add.f32 	%f88, %f85, %f86;
	add.f32 	%f529, %f87, %f88;
	setp.lt.u32 	%p4, %r67, 16384;
	mov.b32 	%r400, 8192;
	@%p4 bra 	$L__BB6_60;
	add.s32 	%r47, %r67, -8192;
	mov.b32 	%r400, 8192;
$L__BB6_58:
	mul.wide.s32 	%rd52, %r400, 4;
	add.s64 	%rd36, %rd19, %rd52;
	// begin inline asm
	ld.global.nc.u32 %r86, [%rd36];
	// end inline asm
	mov.b32 	%f89, %r86;
	add.s64 	%rd37, %rd36, 2048;
	// begin inline asm
	ld.global.nc.u32 %r87, [%rd37];
	// end inline asm
	mov.b32 	%f90, %r87;
	add.s64 	%rd38, %rd36, 4096;
	// begin inline asm
	ld.global.nc.u32 %r88, [%rd38];
	// end inline asm
	mov.b32 	%f91, %r88;
	add.s64 	%rd39, %rd36, 6144;
	// begin inline asm
	ld.global.nc.u32 %r89, [%rd39];
	// end inline asm
	mov.b32 	%f92, %r89;
	add.s64 	%rd40, %rd36, 8192;
	// begin inline asm
	ld.global.nc.u32 %r90, [%rd40];
	// end inline asm
	mov.b32 	%f93, %r90;
	add.s64 	%rd41, %rd36, 10240;
	// begin inline asm
	ld.global.nc.u32 %r91, [%rd41];
	// end inline asm
	mov.b32 	%f94, %r91;
	add.s64 	%rd42, %rd36, 12288;
	// begin inline asm
	ld.global.nc.u32 %r92, [%rd42];
	// end inline asm
	mov.b32 	%f95, %r92;
	add.s64 	%rd43, %rd36, 14336;
	// begin inline asm
	ld.global.nc.u32 %r93, [%rd43];
	// end inline asm
	mov.b32 	%f96, %r93;
	add.s64 	%rd44, %rd36, 16384;
	// begin inline asm
	ld.global.nc.u32 %r94, [%rd44];
	// end inline asm
	mov.b32 	%f97, %r94;
	add.s64 	%rd45, %rd36, 18432;
	// begin inline asm
	ld.global.nc.u32 %r95, [%rd45];
	// end inline asm
	mov.b32 	%f98, %r95;
	add.s64 	%rd46, %rd36, 20480;
	// begin inline asm
	ld.global.nc.u32 %r96, [%rd46];
	// end inline asm
	mov.b32 	%f99, %r96;
	add.s64 	%rd47, %rd36, 22528;
	// begin inline asm
	ld.global.nc.u32 %r97, [%rd47];
	// end inline asm
	mov.b32 	%f100, %r97;
	add.s64 	%rd48, %rd36, 24576;
	// begin inline asm
	ld.global.nc.u32 %r98, [%rd48];
	// end inline asm
	mov.b32 	%f101, %r98;
	add.s64 	%rd49, %rd36, 26624;
	// begin inline asm
	ld.global.nc.u32 %r99, [%rd49];
	// end inline asm
	mov.b32 	%f102, %r99;
	add.s64 	%rd50, %rd36, 28672;
	// begin inline asm
	ld.global.nc.u32 %r100, [%rd50];
	// end inline asm
	mov.b32 	%f103, %r100;
	add.s64 	%rd51, %rd36, 30720;
	// begin inline asm
	ld.global.nc.u32 %r101, [%rd51];
	// end inline asm
	mov.b32 	%f104, %r101;
	add.f32 	%f105, %f529, %f89;
	add.f32 	%f106, %f90, %f91;
	add.f32 	%f107, %f92, %f93;
	add.f32 	%f108, %f94, %f95;
	add.f32 	%f109, %f96, %f97;
	add.f32 	%f110, %f98, %f99;
	add.f32 	%f111, %f100, %f101;
	add.f32 	%f112, %f102, %f103;
	add.f32 	%f113, %f105, %f106;
	add.f32 	%f114, %f107, %f108;
	add.f32 	%f115, %f109, %f110;
	add.f32 	%f116, %f111, %f112;
	add.f32 	%f117, %f113, %f114;
	add.f32 	%f118, %f115, %f116;
	add.f32 	%f119, %f117, %f118;
	add.f32 	%f529, %f119, %f104;
	sub.s32 	%r102, %r67, %r400;
	setp.lt.s32 	%p5, %r102, 8192;
	@%p5 bra 	$L__BB6_68;
	add.s32 	%r400, %r400, 8192;
	setp.le.s32 	%p6, %r400, %r47;
	@%p6 bra 	$L__BB6_58;
$L__BB6_60:
	setp.le.s32 	%p7, %r67, %r400;
	@%p7 bra 	$L__BB6_68;
	sub.s32 	%r51, %r67, %r400;
	setp.ge.s32 	%p8, %r46, %r51;
	@%p8 bra 	$L__BB6_68;
	not.b32 	%r103, %r46;
	add.s32 	%r104, %r67, %r103;
	sub.s32 	%r52, %r104, %r400;
	and.b32  	%r105, %r52, 1536;
	setp.eq.s32 	%p9, %r105, 1536;
	mov.u32 	%r404, %r46;
	@%p9 bra 	$L__BB6_65;
	add.s32 	%r402, %r46, %r400;
	shr.u32 	%r106, %r52, 9;
	add.s32 	%r107, %r106, 1;
	and.b32  	%r108, %r107, 3;
	neg.s32 	%r401, %r108;
	mov.u32 	%r404, %r46;
$L__BB6_64:
	.pragma "nounroll";
	mul.wide.u32 	%rd54, %r402, 4;
	add.s64 	%rd53, %rd16, %rd54;
	// begin inline asm
	ld.global.nc.u32 %r109, [%rd53];
	// end inline asm
	mov.b32 	%f121, %r109;
	add.f32 	%f529, %f529, %f121;
	add.s32 	%r404, %r404, 512;
	add.s32 	%r402, %r402, 512;
	add.s32 	%r401, %r401, 1;
	setp.ne.s32 	%p10, %r401, 0;
	@%p10 bra 	$L__BB6_64;
$L__BB6_65:
	setp.lt.u32 	%p11, %r52, 1536;
	@%p11 bra 	$L__BB6_68;
	cvt.u64.u32 	%rd55, %r404;
	cvt.u64.u32 	%rd56, %r400;
	add.s64 	%rd57, %rd55, %rd56;
	shl.b64 	%rd58, %rd57, 2;
	add.s64 	%rd59, %rd58, %rd16;
	add.s64 	%rd132, %rd59, 4096;
	add.s32 	%r405, %r404, %r400;
$L__BB6_67:
	mul.wide.u32 	%rd64, %r405, 4;
	add.s64 	%rd60, %rd16, %rd64;
	// begin inline asm
	ld.global.nc.u32 %r110, [%rd60];
	// end inline asm
	mov.b32 	%f122, %r110;
	add.f32 	%f123, %f529, %f122;
	add.s64 	%rd61, %rd132, -2048;
	// begin inline asm
	ld.global.nc.u32 %r111, [%rd61];
	// end inline asm
	mov.b32 	%f124, %r111;
	add.f32 	%f125, %f123, %f124;
	// begin inline asm
	ld.global.nc.u32 %r112, [%rd132];
	// end inline asm
	mov.b32 	%f126, %r112;
	add.f32 	%f127, %f125, %f126;
	add.s64 	%rd63, %rd132, 2048;
	// begin inline asm
	ld.global.nc.u32 %r113, [%rd63];
	// end inline asm
	mov.b32 	%f128, %r113;
	add.f32 	%f529, %f127, %f128;
	add.s32 	%r404, %r404, 2048;
	add.s64 	%rd132, %rd132, 8192;
	add.s32 	%r405, %r405, 2048;
	setp.lt.s32 	%p12, %r404, %r51;
	@%p12 bra 	$L__BB6_67;
$L__BB6_68:
	// begin inline asm
	mov.u32 %r114, %laneid;
	// end inline asm
	mov.b32 	%r116, %f529;
	mov.b32 	%r117, 1;
	mov.b32 	%r138, 31;
	mov.b32 	%r139, -1;
	// begin inline asm
	shfl.sync.down.b32 %r115, %r116, %r117, %r138, %r139;
	// end inline asm
	setp.gt.s32 	%p13, %r114, 30;
	mov.b32 	%f129, %r115;
	add.f32 	%f130, %f529, %f129;
	selp.f32 	%f131, %f529, %f130, %p13;
	mov.b32 	%r121, %f131;
	mov.b32 	%r122, 2;
	// begin inline asm
	shfl.sync.down.b32 %r120, %r121, %r122, %r138, %r139;
	// end inline asm
	setp.gt.s32 	%p14, %r114, 29;
	mov.b32 	%f132, %r120;
	add.f32 	%f133, %f131, %f132;
	selp.f32 	%f134, %f131, %f133, %p14;
	mov.b32 	%r126, %f134;
	mov.b32 	%r127, 4;
	// begin inline asm
	shfl.sync.down.b32 %r125, %r126, %r127, %r138, %r139;
	// end inline asm
	setp.gt.s32 	%p15, %r114, 27;
	mov.b32 	%f135, %r125;
	add.f32 	%f136, %f134, %f135;
	selp.f32 	%f137, %f134, %f136, %p15;
	mov.b32 	%r131, %f137;
	mov.b32 	%r132, 8;
	// begin inline asm
	shfl.sync.down.b32 %r130, %r131, %r132, %r138, %r139;
	// end inline asm
	setp.gt.s32 	%p16, %r114, 23;
	mov.b32 	%f138, %r130;
	add.f32 	%f139, %f137, %f138;
	selp.f32 	%f140, %f137, %f139, %p16;
	mov.b32 	%r136, %f140;
	mov.b32 	%r137, 16;
	// begin inline asm
	shfl.sync.down.b32 %r135, %r136, %r137, %r138, %r139;
	// end inline asm
	setp.gt.s32 	%p17, %r114, 15;
	mov.b32 	%f141, %r135;
	add.f32 	%f54, %f140, %f141;
	selp.f32 	%f530, %f140, %f54, %p17;
	setp.ne.s32 	%p18, %r114, 0;
	@%p18 bra 	$L__BB6_70;
	shr.u32 	%r140, %r46, 3;
	and.b32  	%r141, %r140, 124;
	mov.u32 	%r142, _ZZN3cub18CUB_300001_SM_10006detail6reduce28DeviceReduceSingleTileKernelINS2_10policy_hubIfjN4cuda3std3__44plusIfEEE10Policy1000EPfSC_iS9_ffNS7_10__identityEEEvT0_T1_T2_T3_T4_T6_E12temp_storage;
	add.s32 	%r143, %r142, %r141;
	st.shared.f32 	[%r143+16], %f54;
$L__BB6_70:
	bar.sync 	0;
	setp.ne.s32 	%p19, %r46, 0;
	@%p19 bra 	$L__BB6_72;
	ld.shared.f32 	%f142, [_ZZN3cub18CUB_300001_SM_10006detail6reduce28DeviceReduceSingleTileKernelINS2_10policy_hubIfjN4cuda3std3__44plusIfEEE10Policy1000EPfSC_iS9_ffNS7_10__identityEEEvT0_T1_T2_T3_T4_T6_E12temp_storage+20];
	add.f32 	%f143, %f530, %f142;
	ld.shared.f32 	%f144, [_ZZN3cub18CUB_300001_SM_10006detail6reduce28DeviceReduceSingleTileKernelINS2_10policy_hubIfjN4cuda3std3__44plusIfEEE10Policy1000EPfSC_iS9_ffNS7_10__identityEEEvT0_T1_T2_T3_T4_T6_E12temp_storage+24];
	add.f32 	%f145, %f143, %f144;
	ld.shared.f32 	%f146, [_ZZN3cub18CUB_300001_SM_10006detail6reduce28DeviceReduceSingleTileKernelINS2_10policy_hubIfjN4cuda3std3__44plusIfEEE10Policy1000EPfSC_iS9_ffNS7_10__identityEEEvT0_T1_T2_T3_T4_T6_E12temp_storage+28];
	add.f32 	%f147, %f145, %f146;
	ld.shared.f32 	%f148, [_ZZN3cub18CUB_300001_SM_10006detail6reduce28DeviceReduceSingleTileKernelINS2_10policy_hubIfjN4cuda3std3__44plusIfEEE10Policy1000EPfSC_iS9_ffNS7_10__identityEEEvT0_T1_T2_T3_T4_T6_E12temp_storage+32];
	add.f32 	%f149, %f147, %f148;
	ld.shared.f32 	%f150, [_ZZN3cub18CUB_300001_SM_10006detail6reduce28DeviceReduceSingleTileKernelINS2_10policy_hubIfjN4cuda3std3__44plusIfEEE10Policy1000EPfSC_iS9_ffNS7_10__identityEEEvT0_T1_T2_T3_T4_T6_E12temp_storage+36];
	add.f32 	%f151, %f149, %f150;
	ld.shared.f32 	%f152, [_ZZN3cub18CUB_300001_SM_10006detail6reduce28DeviceReduceSingleTileKernelINS2_10policy_hubIfjN4cuda3std3__44plusIfEEE10Policy1000EPfSC_iS9_ffNS7_10__identityEEEvT0_T1_T2_T3_T4_T6_E12temp_storage+40];
	add.f32 	%f153, %f151, %f152;
	ld.shared.f32 	%f154, [_ZZN3cub18CUB_300001_SM_10006detail6reduce28DeviceReduceSingleTileKernelINS2_10policy_hubIfjN4cuda3std3__44plusIfEEE10Policy1000EPfSC_iS9_ffNS7_10__identityEEEvT0_T1_T2_T3_T4_T6_E12temp_storage+44];
	add.f32 	%f155, %f153, %f154;
	ld.shared.f32 	%f156, [_ZZN3cub18CUB_300001_SM_10006detail6reduce28DeviceReduceSingleTileKernelINS2_10policy_hubIfjN4cuda3std3__44plusIfEEE10Policy1000EPfSC_iS9_ffNS7_10__identityEEEvT0_T1_T2_T3_T4_T6_E12temp_storage+48];
	add.f32 	%f157, %f155, %f156;
	ld.shared.f32 	%f158, [_ZZN3cub18CUB_300001_SM_10006detail6reduce28DeviceReduceSingleTileKernelINS2_10policy_hubIfjN4cuda3std3__44plusIfEEE10Policy1000EPfSC_iS9_ffNS7_10__identityEEEvT0_T1_T2_T3_T4_T6_E12temp_storage+52];
	add.f32 	%f159, %f157, %f158;
	ld.shared.f32 	%f160, [_ZZN3cub18CUB_300001_SM_10006detail6reduce28DeviceReduceSingleTileKernelINS2_10policy_hubIfjN4cuda3std3__44plusIfEEE10Policy1000EPfSC_iS9_ffNS7_10__identityEEEvT0_T1_T2_T3_T4_T6_E12temp_storage+56];
	add.f32 	%f161, %f159, %f160;
	ld.shared.f32 	%f162, [_ZZN3cub18CUB_300001_SM_10006detail6reduce28DeviceReduceSingleTileKernelINS2_10policy_hubIfjN4cuda3std3__44plusIfEEE10Policy1000EPfSC_iS9_ffNS7_10__identityEEEvT0_T1_T2_T3_T4_T6_E12temp_storage+60];
	add.f32 	%f163, %f161, %f162;
	ld.shared.f32 	%f164, [_ZZN3cub18CUB_300001_SM_10006detail6reduce28DeviceReduceSingleTileKernelINS2_10policy_hubIfjN4cuda3std3__44plusIfEEE10Policy1000EPfSC_iS9_ffNS7_10__identityEEEvT0_T1_T2_T3_T4_T6_E12temp_storage+64];
	add.f32 	%f165, %f163, %f164;
	ld.shared.f32 	%f166, [_ZZN3cub18CUB_300001_SM_10006detail6reduce28DeviceReduceSingleTileKernelINS2_10policy_hubIfjN4cuda3std3__44plusIfEEE10Policy1000EPfSC_iS9_ffNS7_10__identityEEEvT0_T1_T2_T3_T4_T6_E12temp_storage+68];
	add.f32 	%f167, %f165, %f166;
	ld.shared.f32 	%f168, [_ZZN3cub18CUB_300001_SM_10006detail6reduce28DeviceReduceSingleTileKernelINS2_10policy_hubIfjN4cuda3std3__44plusIfEEE10Policy1000EPfSC_iS9_ffNS7_10__identityEEEvT0_T1_T2_T3_T4_T6_E12temp_storage+72];
	add.f32 	%f169, %f167, %f168;
	ld.shared.f32 	%f170, [_ZZN3cub18CUB_300001_SM_10006detail6reduce28DeviceReduceSingleTileKernelINS2_10policy_hubIfjN4cuda3std3__44plusIfEEE10Policy1000EPfSC_iS9_ffNS7_10__identityEEEvT0_T1_T2_T3_T4_T6_E12temp_storage+76];
	add.f32 	%f530, %f169, %f170;
$L__BB6_72:
	mov.u32 	%r379, %tid.x;
	setp.ne.s32 	%p111, %r379, 0;
	@%p111 bra 	$L__BB6_74;
	add.f32 	%f503, %f58, %f530;
	st.global.f32 	[%rd1], %f503;
$L__BB6_74:
	ret;

}
	// .globl	_ZN3cub18CUB_300001_SM_10006detail6reduce28DeviceReduceSingleTileKernelINS2_10policy_hubIfyN4cuda3std3__44plusIfEEE10Policy1000EPfSC_yS9_ffNS7_10__identityEEEvT0_T1_T2_T3_T4_T6_
.visible .entry _ZN3cub18CUB_300001_SM_10006detail6reduce28DeviceReduceSingleTileKernelINS2_10policy_hubIfyN4cuda3std3__44plusIfEEE10Policy1000EPfSC_yS9_ffNS7_10__identityEEEvT0_T1_T2_T3_T4_T6_(
	.param .u64 .ptr .align 1 _ZN3cub18CUB_300001_SM_10006detail6reduce28DeviceReduceSingleTileKernelINS2_10policy_hubIfyN4cuda3std3__44plusIfEEE10Policy1000EPfSC_yS9_ffNS7_10__identityEEEvT0_T1_T2_T3_T4_T6__param_0,
	.param .u64 .ptr .align 1 _ZN3cub18CUB_300001_SM_10006detail6reduce28DeviceReduceSingleTileKernelINS2_10policy_hubIfyN4cuda3std3__44plusIfEEE10Policy1000EPfSC_yS9_ffNS7_10__identityEEEvT0_T1_T2_T3_T4_T6__param_1,
	.param .u64 _ZN3cub18CUB_300001_SM_10006detail6reduce28DeviceReduceSingleTileKernelINS2_10policy_hubIfyN4cuda3std3__44plusIfEEE10Policy1000EPfSC_yS9_ffNS7_10__identityEEEvT0_T1_T2_T3_T4_T6__param_2,
	.param .align 1 .b8 _ZN3cub18CUB_300001_SM_10006detail6reduce28DeviceReduceSingleTileKernelINS2_10policy_hubIfyN4cuda3std3__44plusIfEEE10Policy1000EPfSC_yS9_ffNS7_10__identityEEEvT0_T1_T2_T3_T4_T6__param_3[1],
	.param .f32 _ZN3cub18CUB_300001_SM_10006detail6reduce28DeviceReduceSingleTileKernelINS2_10policy_hubIfyN4cuda3std3__44plusIfEEE10Policy1000EPfSC_yS9_ffNS7_10__identityEEEvT0_T1_T2_T3_T4_T6__param_4,
	.param .align 1 .b8 _ZN3cub18CUB_300001_SM_10006detail6reduce28DeviceReduceSingleTileKernelINS2_10policy_hubIfyN4cuda3std3__44plusIfEEE10Policy1000EPfSC_yS9_ffNS7_10__identityEEEvT0_T1_T2_T3_T4_T6__param_5[1]
)
.maxntid 256
.minnctapersm 1
{
	.reg .pred 	%p<97>;
	.reg .b32 	%r<382>;
	.reg .b32 	%f<419>;
	.reg .b64 	%rd<150>;
	// demoted variable
	.shared .align 4 .b8 _ZZN3cub18CUB_300001_SM_10006detail6reduce28DeviceReduceSingleTileKernelINS2_10policy_hubIfyN4cuda3std3__44plusIfEEE10Policy1000EPfSC_yS9_ffNS7_10__identityEEEvT0_T1_T2_T3_T4_T6_E12temp_storage[44];
	ld.param.u64 	%rd31, [_ZN3cub18CUB_300001_SM_10006detail6reduce28DeviceReduceSingleTileKernelINS2_10policy_hubIfyN4cuda3std3__44plusIfEEE10Policy1000EPfSC_yS9_ffNS7_10__identityEEEvT0_T1_T2_T3_T4_T6__param_0];
	ld.param.u64 	%rd33, [_ZN3cub18CUB_300001_SM_10006detail6reduce28DeviceReduceSingleTileKernelINS2_10policy_hubIfyN4cuda3std3__44plusIfEEE10Policy1000EPfSC_yS9_ffNS7_10__identityEEEvT0_T1_T2_T3_T4_T6__param_1];
	ld.param.u64 	%rd32, [_ZN3cub18CUB_300001_SM_10006detail6reduce28DeviceReduceSingleTileKernelINS2_10policy_hubIfyN4cuda3std3__44plusIfEEE10Policy1000EPfSC_yS9_ffNS7_10__identityEEEvT0_T1_T2_T3_T4_T6__param_2];
	ld.param.f32 	%f58, [_ZN3cub18CUB_300001_SM_10006detail6reduce28DeviceReduceSingleTileKernelINS2_10policy_hubIfyN4cuda3std3__44plusIfEEE10Policy1000EPfSC_yS9_ffNS7_10__identityEEEvT0_T1_T2_T3_T4_T6__param_4];
	cvta.to.global.u64 	%rd1, %rd33;
	setp.ne.s64 	%p1, %rd32, 0;
	@%p1 bra 	$L__BB7_3;
	mov.u32 	%r363, %tid.x;
	setp.ne.s32 	%p96, %r363, 0;
	@%p96 bra 	$L__BB7_74;
	st.global.f32 	[%rd1], %f58;
	bra.uni 	$L__BB7_74;
$L__BB7_3:
	and.b64  	%rd34, %rd31, 15;
	setp.ne.s64 	%p2, %rd34, 0;
	@%p2 bra 	$L__BB7_38;
	setp.gt.u64 	%p49, %rd32, 4095;
	@%p49 bra 	$L__BB7_22;
	cvt.u32.u64 	%r1, %rd32;
	mov.u32 	%r2, %tid.x;
	setp.ge.u32 	%p66, %r2, %r1;
	mov.f32 	%f397, 0f00000000;
	mov.u32 	%r367, %r2;
	@%p66 bra 	$L__BB7_7;
	mul.wide.u32 	%rd132, %r2, 4;
	add.s64 	%rd131, %rd31, %rd132;
	// begin inline asm
	ld.global.nc.u32 %r283, [%rd131];
	// end inline asm
	mov.b32 	%f397, %r283;
	add.s32 	%r367, %r2, 256;
$L__BB7_7:
	setp.ge.u32 	%p67, %r367, %r1;
	@%p67 bra 	$L__BB7_13;
	not.b32 	%r284, %r367;
	add.s32 	%r5, %r284, %r1;
	and.b32  	%r285, %r5, 768;
	setp.eq.s32 	%p68, %r285, 768;
	@%p68 bra 	$L__BB7_11;
	mul.wide.u32 	%rd133, %r367, 4;
	add.s64 	%rd140, %rd31, %rd133;
	shr.u32 	%r286, %r5, 8;
	add.s32 	%r287, %r286, 1;
	and.b32  	%r288, %r287, 3;
	neg.s32 	%r365, %r288;
$L__BB7_10:
	.pragma "nounroll";
	// begin inline asm
	ld.global.nc.u32 %r289, [%rd140];
	// end inline asm
	mov.b32 	%f323, %r289;
	add.f32 	%f397, %f397, %f323;
	add.s32 	%r367, %r367, 256;
	add.s64 	%rd140, %rd140, 1024;
	add.s32 	%r365, %r365, 1;
	setp.ne.s32 	%p69, %r365, 0;
	@%p69 bra 	$L__BB7_10;
$L__BB7_11:
	setp.lt.u32 	%p70, %r5, 768;
	@%p70 bra 	$L__BB7_13;
$L__BB7_12:
	mul.wide.s32 	%rd139, %r367, 4;
	add.s64 	%rd135, %rd31, %rd139;
	// begin inline asm
	ld.global.nc.u32 %r290, [%rd135];
	// end inline asm
	mov.b32 	%f324, %r290;
	add.f32 	%f325, %f397, %f324;
	add.s64 	%rd136, %rd135, 1024;
	// begin inline asm
	ld.global.nc.u32 %r291, [%rd136];
	// end inline asm
	mov.b32 	%f326, %r291;
	add.f32 	%f327, %f325, %f326;
	add.s64 	%rd137, %rd135, 2048;
	// begin inline asm
	ld.global.nc.u32 %r292, [%rd137];
	// end inline asm
	mov.b32 	%f328, %r292;
	add.f32 	%f329, %f327, %f328;
	add.s64 	%rd138, %rd135, 3072;
	// begin inline asm
	ld.global.nc.u32 %r293, [%rd138];
	// end inline asm
	mov.b32 	%f330, %r293;
	add.f32 	%f397, %f329, %f330;
	add.s32 	%r367, %r367, 1024;
	setp.lt.s32 	%p71, %r367, %r1;
	@%p71 bra 	$L__BB7_12;
$L__BB7_13:
	setp.lt.u64 	%p72, %rd32, 256;
	@%p72 bra 	$L__BB7_18;
	// begin inline asm
	mov.u32 %r332, %laneid;
	// end inline asm
	mov.b32 	%r334, %f397;
	mov.b32 	%r335, 1;
	mov.b32 	%r356, 31;
	mov.b32 	%r357, -1;
	// begin inline asm
	shfl.sync.down.b32 %r333, %r334, %r335, %r356, %r357;
	// end inline asm
	setp.gt.s32 	%p88, %r332, 30;
	mov.b32 	%f365, %r333;
	add.f32 	%f366, %f397, %f365;
	selp.f32 	%f367, %f397, %f366, %p88;
	mov.b32 	%r339, %f367;
	mov.b32 	%r340, 2;
	// begin inline asm
	shfl.sync.down.b32 %r338, %r339, %r340, %r356, %r357;
	// end inline asm
	setp.gt.s32 	%p89, %r332, 29;
	mov.b32 	%f368, %r338;
	add.f32 	%f369, %f367, %f368;
	selp.f32 	%f370, %f367, %f369, %p89;
	mov.b32 	%r344, %f370;
	mov.b32 	%r345, 4;
	// begin inline asm
	shfl.sync.down.b32 %r343, %r344, %r345, %r356, %r357;
	// end inline asm
	setp.gt.s32 	%p90, %r332, 27;
	mov.b32 	%f371, %r343;
	add.f32 	%f372, %f370, %f371;
	selp.f32 	%f373, %f370, %f372, %p90;
	mov.b32 	%r349, %f373;
	mov.b32 	%r350, 8;
	// begin inline asm
	shfl.sync.down.b32 %r348, %r349, %r350, %r356, %r357;
	// end inline asm
	setp.gt.s32 	%p91, %r332, 23;
	mov.b32 	%f374, %r348;
	add.f32 	%f375, %f373, %f374;
	selp.f32 	%f376, %f373, %f375, %p91;
	mov.b32 	%r354, %f376;
	mov.b32 	%r355, 16;
	// begin inline asm
	shfl.sync.down.b32 %r353, %r354, %r355, %r356, %r357;
	// end inline asm
	setp.gt.s32 	%p92, %r332, 15;
	mov.b32 	%f377, %r353;
	add.f32 	%f10, %f376, %f377;
	selp.f32 	%f418, %f376, %f10, %p92;
	setp.ne.s32 	%p93, %r332, 0;
	@%p93 bra 	$L__BB7_16;
	shr.u32 	%r358, %r2, 3;
	and.b32  	%r359, %r358, 124;
	mov.u32 	%r360, _ZZN3cub18CUB_300001_SM_10006detail6reduce28DeviceReduceSingleTileKernelINS2_10policy_hubIfyN4cuda3std3__44plusIfEEE10Policy1000EPfSC_yS9_ffNS7_10__identityEEEvT0_T1_T2_T3_T4_T6_E12temp_storage;
	add.s32 	%r361, %r360, %r359;
	st.shared.f32 	[%r361+8], %f10;
$L__BB7_16:
	bar.sync 	0;
	setp.ne.s32 	%p94, %r2, 0;
	@%p94 bra 	$L__BB7_72;
	ld.shared.f32 	%f378, [_ZZN3cub18CUB_300001_SM_10006detail6reduce28DeviceReduceSingleTileKernelINS2_10policy_hubIfyN4cuda3std3__44plusIfEEE10Policy1000EPfSC_yS9_ffNS7_10__identityEEEvT0_T1_T2_T3_T4_T6_E12temp_storage+12];
	add.f32 	%f379, %f418, %f378;
	ld.shared.f32 	%f380, [_ZZN3cub18CUB_300001_SM_10006detail6reduce28DeviceReduceSingleTileKernelINS2_10policy_hubIfyN4cuda3std3__44plusIfEEE10Policy1000EPfSC_yS9_ffNS7_10__identityEEEvT0_T1_T2_T3_T4_T6_E12temp_storage+16];
	add.f32 	%f381, %f379, %f380;
	ld.shared.f32 	%f382, [_ZZN3cub18CUB_300001_SM_10006detail6reduce28DeviceReduceSingleTileKernelINS2_10policy_hubIfyN4cuda3std3__44plusIfEEE10Policy1000EPfSC_yS9_ffNS7_10__identityEEEvT0_T1_T2_T3_T4_T6_E12temp_storage+20];
	add.f32 	%f383, %f381, %f382;
	ld.shared.f32 	%f384, [_ZZN3cub18CUB_300001_SM_10006detail6reduce28DeviceReduceSingleTileKernelINS2_10policy_hubIfyN4cuda3std3__44plusIfEEE10Policy1000EPfSC_yS9_ffNS7_10__identityEEEvT0_T1_T2_T3_T4_T6_E12temp_storage+24];
	add.f32 	%f385, %f383, %f384;
	ld.shared.f32 	%f386, [_ZZN3cub18CUB_300001_SM_10006detail6reduce28DeviceReduceSingleTileKernelINS2_10policy_hubIfyN4cuda3std3__44plusIfEEE10Policy1000EPfSC_yS9_ffNS7_10__identityEEEvT0_T1_T2_T3_T4_T6_E12temp_storage+28];
	add.f32 	%f387, %f385, %f386;
	ld.shared.f32 	%f388, [_ZZN3cub18CUB_300001_SM_10006detail6reduce28DeviceReduceSingleTileKernelINS2_10policy_hubIfyN4cuda3std3__44plusIfEEE10Policy1000EPfSC_yS9_ffNS7_10__identityEEEvT0_T1_T2_T3_T4_T6_E12temp_storage+32];
	add.f32 	%f389, %f387, %f388;
	ld.shared.f32 	%f390, [_ZZN3cub18CUB_300001_SM_10006detail6reduce28DeviceReduceSingleTileKernelINS2_10policy_hubIfyN4cuda3std3__44plusIfEEE10Policy1000EPfSC_yS9_ffNS7_10__identityEEEvT0_T1_T2_T3_T4_T6_E12temp_storage+36];
	add.f32 	%f418, %f389, %f390;
	bra.uni 	$L__BB7_72;
$L__BB7_18:
	// begin inline asm
	mov.u32 %r294, %laneid;
	// end inline asm
	and.b32  	%r320, %r2, 992;
	add.s32 	%r321, %r320, 32;
	setp.gt.u32 	%p73, %r321, %r1;
	not.b32 	%r322, %r320;
	add.s32 	%r323, %r1, %r322;
	selp.b32 	%r318, %r323, 31, %p73;
	mov.b32 	%r296, %f397;
	mov.b32 	%r297, 1;
	mov.b32 	%r319, -1;
	// begin inline asm
	shfl.sync.down.b32 %r295, %r296, %r297, %r318, %r319;
	// end inline asm
	setp.lt.s32 	%p74, %r294, %r318;
	mov.b32 	%f331, %r295;
	add.f32 	%f332, %f397, %f331;
	selp.f32 	%f333, %f332, %f397, %p74;
	mov.b32 	%r301, %f333;
	mov.b32 	%r302, 2;
	// begin inline asm
	shfl.sync.down.b32 %r300, %r301, %r302, %r318, %r319;
	// end inline asm
	add.s32 	%r324, %r294, 2;
	setp.gt.s32 	%p75, %r324, %r318;
	mov.b32 	%f334, %r300;
	add.f32 	%f335, %f333, %f334;
	selp.f32 	%f336, %f333, %f335, %p75;
	mov.b32 	%r306, %f336;
	mov.b32 	%r307, 4;
	// begin inline asm
	shfl.sync.down.b32 %r305, %r306, %r307, %r318, %r319;
	// end inline asm
	add.s32 	%r325, %r294, 4;
	setp.gt.s32 	%p76, %r325, %r318;
	mov.b32 	%f337, %r305;
	add.f32 	%f338, %f336, %f337;
	selp.f32 	%f339, %f336, %f338, %p76;
	mov.b32 	%r311, %f339;
	mov.b32 	%r312, 8;
	// begin inline asm
	shfl.sync.down.b32 %r310, %r311, %r312, %r318, %r319;
	// end inline asm
	add.s32 	%r326, %r294, 8;
	setp.gt.s32 	%p77, %r326, %r318;
	mov.b32 	%f340, %r310;
	add.f32 	%f341, %f339, %f340;
	selp.f32 	%f342, %f339, %f341, %p77;
	mov.b32 	%r316, %f342;
	mov.b32 	%r317, 16;
	// begin inline asm
	shfl.sync.down.b32 %r315, %r316, %r317, %r318, %r319;
	// end inline asm
	add.s32 	%r327, %r294, 16;
	setp.gt.s32 	%p78, %r327, %r318;
	mov.b32 	%f343, %r315;
	add.f32 	%f344, %f342, %f343;
	selp.f32 	%f418, %f342, %f344, %p78;
	setp.ne.s32 	%p79, %r294, 0;
	@%p79 bra 	$L__BB7_20;
	shr.u32 	%r328, %r2, 3;
	and.b32  	%r329, %r328, 124;
	mov.u32 	%r330, _ZZN3cub18CUB_300001_SM_10006detail6reduce28DeviceReduceSingleTileKernelINS2_10policy_hubIfyN4cuda3std3__44plusIfEEE10Policy1000EPfSC_yS9_ffNS7_10__identityEEEvT0_T1_T2_T3_T4_T6_E12temp_storage;
	add.s32 	%r331, %r330, %r329;
	st.shared.f32 	[%r331+8], %f418;
$L__BB7_20:
	bar.sync 	0;
	setp.ne.s32 	%p80, %r2, 0;
	@%p80 bra 	$L__BB7_72;
	setp.gt.u64 	%p81, %rd32, 32;
	ld.shared.f32 	%f345, [_ZZN3cub18CUB_300001_SM_10006detail6reduce28DeviceReduceSingleTileKernelINS2_10policy_hubIfyN4cuda3std3__44plusIfEEE10Policy1000EPfSC_yS9_ffNS7_10__identityEEEvT0_T1_T2_T3_T4_T6_E12temp_storage+12];
	add.f32 	%f346, %f418, %f345;
	selp.f32 	%f347, %f346, %f418, %p81;
	setp.gt.u64 	%p82, %rd32, 64;
	ld.shared.f32 	%f348, [_ZZN3cub18CUB_300001_SM_10006detail6reduce28DeviceReduceSingleTileKernelINS2_10policy_hubIfyN4cuda3std3__44plusIfEEE10Policy1000EPfSC_yS9_ffNS7_10__identityEEEvT0_T1_T2_T3_T4_T6_E12temp_storage+16];
	add.f32 	%f349, %f348, %f347;
	selp.f32 	%f350, %f349, %f347, %p82;
	setp.gt.u64 	%p83, %rd32, 96;
	ld.shared.f32 	%f351, [_ZZN3cub18CUB_300001_SM_10006detail6reduce28DeviceReduceSingleTileKernelINS2_10policy_hubIfyN4cuda3std3__44plusIfEEE10Policy1000EPfSC_yS9_ffNS7_10__identityEEEvT0_T1_T2_T3_T4_T6_E12temp_storage+20];
	add.f32 	%f352, %f351, %f350;
	selp.f32 	%f353, %f352, %f350, %p83;
	setp.gt.u64 	%p84, %rd32, 128;
	ld.shared.f32 	%f354, [_ZZN3cub18CUB_300001_SM_10006detail6reduce28DeviceReduceSingleTileKernelINS2_10policy_hubIfyN4cuda3std3__44plusIfEEE10Policy1000EPfSC_yS9_ffNS7_10__identityEEEvT0_T1_T2_T3_T4_T6_E12temp_storage+24];
	add.f32 	%f355, %f354, %f353;
	selp.f32 	%f356, %f355, %f353, %p84;
	setp.gt.u64 	%p85, %rd32, 160;
	ld.shared.f32 	%f357, [_ZZN3cub18CUB_300001_SM_10006detail6reduce28DeviceReduceSingleTileKernelINS2_10policy_hubIfyN4cuda3std3__44plusIfEEE10Policy1000EPfSC_yS9_ffNS7_10__identityEEEvT0_T1_T2_T3_T4_T6_E12temp_storage+28];
	add.f32 	%f358, %f357, %f356;
	selp.f32 	%f359, %f358, %f356, %p85;
	setp.gt.u64 	%p86, %rd32, 192;
	ld.shared.f32 	%f360, [_ZZN3cub18CUB_300001_SM_10006detail6reduce28DeviceReduceSingleTileKernelINS2_10policy_hubIfyN4cuda3std3__44plusIfEEE10Policy1000EPfSC_yS9_ffNS7_10__identityEEEvT0_T1_T2_T3_T4_T6_E12temp_storage+32];
	add.f32 	%f361, %f360, %f359;
	selp.f32 	%f362, %f361, %f359, %p86;
	setp.gt.u64 	%p87, %rd32, 224;
	ld.shared.f32 	%f363, [_ZZN3cub18CUB_300001_SM_10006detail6reduce28DeviceReduceSingleTileKernelINS2_10policy_hubIfyN4cuda3std3__44plusIfEEE10Policy1000EPfSC_yS9_ffNS7_10__identityEEEvT0_T1_T2_T3_T4_T6_E12temp_storage+36];
	add.f32 	%f364, %f363, %f362;
	selp.f32 	%f418, %f364, %f362, %p87;
	bra.uni 	$L__BB7_72;
$L__BB7_22:
	mov.u32 	%r14, %tid.x;
	shl.b32 	%r205, %r14, 2;
	mul.wide.u32 	%rd104, %r205, 4;
	add.s64 	%rd93, %rd31, %rd104;
	// begin inline asm
	ld.global.nc.v2.u64 {%rd91, %rd92}, [%rd93];
	// end inline asm
	mov.b64 	{%r206, %r207}, %rd92;
	mov.b64 	{%r208, %r209}, %rd91;
	mov.b32 	%f225, %r209;
	mov.b32 	%f226, %r208;
	mov.b32 	%f227, %r207;
	mov.b32 	%f228, %r206;
	add.s64 	%rd96, %rd93, 4096;
	// begin inline asm
	ld.global.nc.v2.u64 {%rd94, %rd95}, [%rd96];
	// end inline asm
	mov.b64 	{%r210, %r211}, %rd95;
	mov.b64 	{%r212, %r213}, %rd94;
	mov.b32 	%f229, %r213;
	mov.b32 	%f230, %r212;
	mov.b32 	%f231, %r211;
	mov.b32 	%f232, %r210;
	add.s64 	%rd99, %rd93, 8192;
	// begin inline asm
	ld.global.nc.v2.u64 {%rd97, %rd98}, [%rd99];
	// end inline asm
	mov.b64 	{%r214, %r215}, %rd98;
	mov.b64 	{%r216, %r217}, %rd97;
	mov.b32 	%f233, %r217;
	mov.b32 	%f234, %r216;
	mov.b32 	%f235, %r215;
	mov.b32 	%f236, %r214;
	add.s64 	%rd102, %rd93, 12288;
	// begin inline asm
	ld.global.nc.v2.u64 {%rd100, %rd101}, [%rd102];
	// end inline asm
	mov.b64 	{%r218, %r219}, %rd101;
	mov.b64 	{%r220, %r221}, %rd100;
	mov.b32 	%f237, %r221;
	mov.b32 	%f238, %r220;
	mov.b32 	%f239, %r219;
	mov.b32 	%f240, %r218;
	add.f32 	%f241, %f226, %f225;
	add.f32 	%f242, %f228, %f227;
	add.f32 	%f243, %f230, %f229;
	add.f32 	%f244, %f232, %f231;
	add.f32 	%f245, %f234, %f233;
	add.f32 	%f246, %f236, %f235;
	add.f32 	%f247, %f238, %f237;
	add.f32 	%f248, %f240, %f239;
	add.f32 	%f249, %f241, %f242;
	add.f32 	%f250, %f243, %f244;
	add.f32 	%f251, %f245, %f246;
	add.f32 	%f252, %f247, %f248;
	add.f32 	%f253, %f249, %f250;
	add.f32 	%f254, %f251, %f252;
	add.f32 	%f404, %f253, %f254;
	add.s64 	%rd6, %rd32, -4096;
	setp.lt.u64 	%p50, %rd6, 4096;
	mov.b64 	%rd142, 4096;
	@%p50 bra 	$L__BB7_26;
	mov.b64 	%rd142, 4096;
$L__BB7_24:
	shl.b64 	%rd118, %rd142, 2;
	add.s64 	%rd108, %rd93, %rd118;
	// begin inline asm
	ld.global.nc.v2.u64 {%rd106, %rd107}, [%rd108];
	// end inline asm
	mov.b64 	{%r222, %r223}, %rd107;
	mov.b64 	{%r224, %r225}, %rd106;
	mov.b32 	%f255, %r225;
	mov.b32 	%f256, %r224;
	mov.b32 	%f257, %r223;
	mov.b32 	%f258, %r222;
	add.s64 	%rd111, %rd108, 4096;
	// begin inline asm
	ld.global.nc.v2.u64 {%rd109, %rd110}, [%rd111];
	// end inline asm
	mov.b64 	{%r226, %r227}, %rd110;
	mov.b64 	{%r228, %r229}, %rd109;
	mov.b32 	%f259, %r229;
	mov.b32 	%f260, %r228;
	mov.b32 	%f261, %r227;
	mov.b32 	%f262, %r226;
	add.s64 	%rd114, %rd108, 8192;
	// begin inline asm
	ld.global.nc.v2.u64 {%rd112, %rd113}, [%rd114];
	// end inline asm
	mov.b64 	{%r230, %r231}, %rd113;
	mov.b64 	{%r232, %r233}, %rd112;
	mov.b32 	%f263, %r233;
	mov.b32 	%f264, %r232;
	mov.b32 	%f265, %r231;
	mov.b32 	%f266, %r230;
	add.s64 	%rd117, %rd108, 12288;
	// begin inline asm
	ld.global.nc.v2.u64 {%rd115, %rd116}, [%rd117];
	// end inline asm
	mov.b64 	{%r234, %r235}, %rd116;
	mov.b64 	{%r236, %r237}, %rd115;
	mov.b32 	%f267, %r237;
	mov.b32 	%f268, %r236;
	mov.b32 	%f269, %r235;
	mov.b32 	%f270, %r234;
	add.f32 	%f271, %f404, %f256;
	add.f32 	%f272, %f255, %f258;
	add.f32 	%f273, %f257, %f260;
	add.f32 	%f274, %f259, %f262;
	add.f32 	%f275, %f261, %f264;
	add.f32 	%f276, %f263, %f266;
	add.f32 	%f277, %f265, %f268;
	add.f32 	%f278, %f267, %f270;
	add.f32 	%f279, %f271, %f272;
	add.f32 	%f280, %f273, %f274;
	add.f32 	%f281, %f275, %f276;
	add.f32 	%f282, %f277, %f278;
	add.f32 	%f283, %f279, %f280;
	add.f32 	%f284, %f281, %f282;
	add.f32 	%f285, %f283, %f284;
	add.f32 	%f404, %f285, %f269;
	sub.s64 	%rd119, %rd32, %rd142;
	setp.lt.u64 	%p51, %rd119, 4096;
	@%p51 bra 	$L__BB7_34;
	add.s64 	%rd142, %rd142, 4096;
	setp.le.u64 	%p52, %rd142, %rd6;
	@%p52 bra 	$L__BB7_24;
$L__BB7_26:
	setp.le.u64 	%p53, %rd32, %rd142;
	@%p53 bra 	$L__BB7_34;
	cvt.u32.u64 	%r238, %rd142;
	cvt.u32.u64 	%r239, %rd32;
	sub.s32 	%r15, %r239, %r238;
	setp.ge.s32 	%p54, %r14, %r15;
	@%p54 bra 	$L__BB7_34;
	not.b32 	%r241, %r14;
	add.s32 	%r242, %r241, %r239;
	sub.s32 	%r16, %r242, %r238;
	and.b32  	%r244, %r16, 768;
	setp.eq.s32 	%p55, %r244, 768;
	mov.u32 	%r371, %r14;
	@%p55 bra 	$L__BB7_31;
	cvt.u64.u32 	%rd120, %r14;
	add.s64 	%rd121, %rd142, %rd120;
	shl.b64 	%rd122, %rd121, 2;
	add.s64 	%rd143, %rd31, %rd122;
	shr.u32 	%r245, %r16, 8;
	add.s32 	%r246, %r245, 1;
	and.b32  	%r247, %r246, 3;
	neg.s32 	%r369, %r247;
	mov.u32 	%r371, %r14;
$L__BB7_30:
	.pragma "nounroll";
	// begin inline asm
	ld.global.nc.u32 %r248, [%rd143];
	// end inline asm
	mov.b32 	%f287, %r248;
	add.f32 	%f404, %f404, %f287;
	add.s32 	%r371, %r371, 256;
	add.s64 	%rd143, %rd143, 1024;
	add.s32 	%r369, %r369, 1;
	setp.ne.s32 	%p56, %r369, 0;
	@%p56 bra 	$L__BB7_30;
$L__BB7_31:
	setp.lt.u32 	%p57, %r16, 768;
	@%p57 bra 	$L__BB7_34;
	cvt.u64.u32 	%rd124, %r371;
	add.s64 	%rd125, %rd142, %rd124;
	shl.b64 	%rd126, %rd125, 2;
	add.s64 	%rd144, %rd31, %rd126;
$L__BB7_33:
	// begin inline asm
	ld.global.nc.u32 %r249, [%rd144];
	// end inline asm
	mov.b32 	%f288, %r249;
	add.f32 	%f289, %f404, %f288;
	add.s64 	%rd128, %rd144, 1024;
	// begin inline asm
	ld.global.nc.u32 %r250, [%rd128];
	// end inline asm
	mov.b32 	%f290, %r250;
	add.f32 	%f291, %f289, %f290;
	add.s64 	%rd129, %rd144, 2048;
	// begin inline asm
	ld.global.nc.u32 %r251, [%rd129];
	// end inline asm
	mov.b32 	%f292, %r251;
	add.f32 	%f293, %f291, %f292;
	add.s64 	%rd130, %rd144, 3072;
	// begin inline asm
	ld.global.nc.u32 %r252, [%rd130];
	// end inline asm
	mov.b32 	%f294, %r252;
	add.f32 	%f404, %f293, %f294;
	add.s32 	%r371, %r371, 1024;
	add.s64 	%rd144, %rd144, 4096;
	setp.lt.s32 	%p58, %r371, %r15;
	@%p58 bra 	$L__BB7_33;
$L__BB7_34:
	// begin inline asm
	mov.u32 %r253, %laneid;
	// end inline asm
	mov.b32 	%r255, %f404;
	mov.b32 	%r256, 1;
	mov.b32 	%r277, 31;
	mov.b32 	%r278, -1;
	// begin inline asm
	shfl.sync.down.b32 %r254, %r255, %r256, %r277, %r278;
	// end inline asm
	setp.gt.s32 	%p59, %r253, 30;
	mov.b32 	%f295, %r254;
	add.f32 	%f296, %f404, %f295;
	selp.f32 	%f297, %f404, %f296, %p59;
	mov.b32 	%r260, %f297;
	mov.b32 	%r261, 2;
	// begin inline asm
	shfl.sync.down.b32 %r259, %r260, %r261, %r277, %r278;
	// end inline asm
	setp.gt.s32 	%p60, %r253, 29;
	mov.b32 	%f298, %r259;
	add.f32 	%f299, %f297, %f298;
	selp.f32 	%f300, %f297, %f299, %p60;
	mov.b32 	%r265, %f300;
	mov.b32 	%r266, 4;
	// begin inline asm
	shfl.sync.down.b32 %r264, %r265, %r266, %r277, %r278;
	// end inline asm
	setp.gt.s32 	%p61, %r253, 27;
	mov.b32 	%f301, %r264;
	add.f32 	%f302, %f300, %f301;
	selp.f32 	%f303, %f300, %f302, %p61;
	mov.b32 	%r270, %f303;
	mov.b32 	%r271, 8;
	// begin inline asm
	shfl.sync.down.b32 %r269, %r270, %r271, %r277, %r278;
	// end inline asm
	setp.gt.s32 	%p62, %r253, 23;
	mov.b32 	%f304, %r269;
	add.f32 	%f305, %f303, %f304;
	selp.f32 	%f306, %f303, %f305, %p62;
	mov.b32 	%r275, %f306;
	mov.b32 	%r276, 16;
	// begin inline asm
	shfl.sync.down.b32 %r274, %r275, %r276, %r277, %r278;
	// end inline asm
	setp.gt.s32 	%p63, %r253, 15;
	mov.b32 	%f307, %r274;
	add.f32 	%f26, %f306, %f307;
	selp.f32 	%f418, %f306, %f26, %p63;
	setp.ne.s32 	%p64, %r253, 0;
	@%p64 bra 	$L__BB7_36;
	shr.u32 	%r279, %r14, 3;
	and.b32  	%r280, %r279, 124;
	mov.u32 	%r281, _ZZN3cub18CUB_300001_SM_10006detail6reduce28DeviceReduceSingleTileKernelINS2_10policy_hubIfyN4cuda3std3__44plusIfEEE10Policy1000EPfSC_yS9_ffNS7_10__identityEEEvT0_T1_T2_T3_T4_T6_E12temp_storage;
	add.s32 	%r282, %r281, %r280;
	st.shared.f32 	[%r282+8], %f26;
$L__BB7_36:
	bar.sync 	0;
	setp.ne.s32 	%p65, %r14, 0;
	@%p65 bra 	$L__BB7_72;
	ld.shared.f32 	%f308, [_ZZN3cub18CUB_300001_SM_10006detail6reduce28DeviceReduceSingleTileKernelINS2_10policy_hubIfyN4cuda3std3__44plusIfEEE10Policy1000EPfSC_yS9_ffNS7_10__identityEEEvT0_T1_T2_T3_T4_T6_E12temp_storage+12];
	add.f32 	%f309, %f418, %f308;
	ld.shared.f32 	%f310, [_ZZN3cub18CUB_300001_SM_10006detail6reduce28DeviceReduceSingleTileKernelINS2_10policy_hubIfyN4cuda3std3__44plusIfEEE10Policy1000EPfSC_yS9_ffNS7_10__identityEEEvT0_T1_T2_T3_T4_T6_E12temp_storage+16];
	add.f32 	%f311, %f309, %f310;
	ld.shared.f32 	%f312, [_ZZN3cub18CUB_300001_SM_10006detail6reduce28DeviceReduceSingleTileKernelINS2_10policy_hubIfyN4cuda3std3__44plusIfEEE10Policy1000EPfSC_yS9_ffNS7_10__identityEEEvT0_T1_T2_T3_T4_T6_E12temp_storage+20];
	add.f32 	%f313, %f311, %f312;
	ld.shared.f32 	%f314, [_ZZN3cub18CUB_300001_SM_10006detail6reduce28DeviceReduceSingleTileKernelINS2_10policy_hubIfyN4cuda3std3__44plusIfEEE10Policy1000EPfSC_yS9_ffNS7_10__identityEEEvT0_T1_T2_T3_T4_T6_E12temp_storage+24];
	add.f32 	%f315, %f313, %f314;
	ld.shared.f32 	%f316, [_ZZN3cub18CUB_300001_SM_10006detail6reduce28DeviceReduceSingleTileKernelINS2_10policy_hubIfyN4cuda3std3__44plusIfEEE10Policy1000EPfSC_yS9_ffNS7_10__identityEEEvT0_T1_T2_T3_T4_T6_E12temp_storage+28];
	add.f32 	%f317, %f315, %f316;
	ld.shared.f32 	%f318, [_ZZN3cub18CUB_300001_SM_10006detail6reduce28DeviceReduceSingleTileKernelINS2_10policy_hubIfyN4cuda3std3__44plusIfEEE10Policy1000EPfSC_yS9_ffNS7_10__identityEEEvT0_T1_T2_T3_T4_T6_E12temp_storage+32];
	add.f32 	%f319, %f317, %f318;
	ld.shared.f32 	%f320, [_ZZN3cub18CUB_300001_SM_10006detail6reduce28DeviceReduceSingleTileKernelINS2_10policy_hubIfyN4cuda3std3__44plusIfEEE10Policy1000EPfSC_yS9_ffNS7_10__identityEEEvT0_T1_T2_T3_T4_T6_E12temp_storage+36];
	add.f32 	%f418, %f319, %f320;
	bra.uni 	$L__BB7_72;
$L__BB7_38:
	setp.gt.u64 	%p3, %rd32, 4095;
	@%p3 bra 	$L__BB7_56;
	cvt.u32.u64 	%r25, %rd32;
	mov.u32 	%r26, %tid.x;
	setp.ge.u32 	%p20, %r26, %r25;
	mov.f32 	%f410, 0f00000000;
	mov.u32 	%r376, %r26;
	@%p20 bra 	$L__BB7_41;
	mul.wide.u32 	%rd83, %r26, 4;
	add.s64 	%rd82, %rd31, %rd83;
	// begin inline asm
	ld.global.nc.u32 %r126, [%rd82];
	// end inline asm
	mov.b32 	%f410, %r126;
	add.s32 	%r376, %r26, 256;
$L__BB7_41:
	setp.ge.u32 	%p21, %r376, %r25;
	@%p21 bra 	$L__BB7_47;
	not.b32 	%r127, %r376;
	add.s32 	%r29, %r127, %r25;
	and.b32  	%r128, %r29, 768;
	setp.eq.s32 	%p22, %r128, 768;
	@%p22 bra 	$L__BB7_45;
	mul.wide.u32 	%rd84, %r376, 4;
	add.s64 	%rd145, %rd31, %rd84;
	shr.u32 	%r129, %r29, 8;
	add.s32 	%r130, %r129, 1;
	and.b32  	%r131, %r130, 3;
	neg.s32 	%r374, %r131;
$L__BB7_44:
	.pragma "nounroll";
	// begin inline asm
	ld.global.nc.u32 %r132, [%rd145];
	// end inline asm
	mov.b32 	%f157, %r132;
	add.f32 	%f410, %f410, %f157;
	add.s32 	%r376, %r376, 256;
	add.s64 	%rd145, %rd145, 1024;
	add.s32 	%r374, %r374, 1;
	setp.ne.s32 	%p23, %r374, 0;
	@%p23 bra 	$L__BB7_44;
$L__BB7_45:
	setp.lt.u32 	%p24, %r29, 768;
	@%p24 bra 	$L__BB7_47;
$L__BB7_46:
	mul.wide.s32 	%rd90, %r376, 4;
	add.s64 	%rd86, %rd31, %rd90;
	// begin inline asm
	ld.global.nc.u32 %r133, [%rd86];
	// end inline asm
	mov.b32 	%f158, %r133;
	add.f32 	%f159, %f410, %f158;
	add.s64 	%rd87, %rd86, 1024;
	// begin inline asm
	ld.global.nc.u32 %r134, [%rd87];
	// end inline asm
	mov.b32 	%f160, %r134;
	add.f32 	%f161, %f159, %f160;
	add.s64 	%rd88, %rd86, 2048;
	// begin inline asm
	ld.global.nc.u32 %r135, [%rd88];
	// end inline asm
	mov.b32 	%f162, %r135;
	add.f32 	%f163, %f161, %f162;
	add.s64 	%rd89, %rd86, 3072;
	// begin inline asm
	ld.global.nc.u32 %r136, [%rd89];
	// end inline asm
	mov.b32 	%f164, %r136;
	add.f32 	%f410, %f163, %f164;
	add.s32 	%r376, %r376, 1024;
	setp.lt.s32 	%p25, %r376, %r25;
	@%p25 bra 	$L__BB7_46;
$L__BB7_47:
	setp.lt.u64 	%p26, %rd32, 256;
	@%p26 bra 	$L__BB7_52;
	// begin inline asm
	mov.u32 %r175, %laneid;
	// end inline asm
	mov.b32 	%r177, %f410;
	mov.b32 	%r178, 1;
	mov.b32 	%r199, 31;
	mov.b32 	%r200, -1;
	// begin inline asm
	shfl.sync.down.b32 %r176, %r177, %r178, %r199, %r200;
	// end inline asm
	setp.gt.s32 	%p42, %r175, 30;
	mov.b32 	%f199, %r176;
	add.f32 	%f200, %f410, %f199;
	selp.f32 	%f201, %f410, %f200, %p42;
	mov.b32 	%r182, %f201;
	mov.b32 	%r183, 2;
	// begin inline asm
	shfl.sync.down.b32 %r181, %r182, %r183, %r199, %r200;
	// end inline asm
	setp.gt.s32 	%p43, %r175, 29;
	mov.b32 	%f202, %r181;
	add.f32 	%f203, %f201, %f202;
	selp.f32 	%f204, %f201, %f203, %p43;
	mov.b32 	%r187, %f204;
	mov.b32 	%r188, 4;
	// begin inline asm
	shfl.sync.down.b32 %r186, %r187, %r188, %r199, %r200;
	// end inline asm
	setp.gt.s32 	%p44, %r175, 27;
	mov.b32 	%f205, %r186;
	add.f32 	%f206, %f204, %f205;
	selp.f32 	%f207, %f204, %f206, %p44;
	mov.b32 	%r192, %f207;
	mov.b32 	%r193, 8;
	// begin inline asm
	shfl.sync.down.b32 %r191, %r192, %r193, %r199, %r200;
	// end inline asm
	setp.gt.s32 	%p45, %r175, 23;
	mov.b32 	%f208, %r191;
	add.f32 	%f209, %f207, %f208;
	selp.f32 	%f210, %f207, %f209, %p45;
	mov.b32 	%r197, %f210;
	mov.b32 	%r198, 16;
	// begin inline asm
	shfl.sync.down.b32 %r196, %r197, %r198, %r199, %r200;
	// end inline asm
	setp.gt.s32 	%p46, %r175, 15;
	mov.b32 	%f211, %r196;
	add.f32 	%f38, %f210, %f211;
	selp.f32 	%f418, %f210, %f38, %p46;
	setp.ne.s32 	%p47, %r175, 0;
	@%p47 bra 	$L__BB7_50;
	shr.u32 	%r201, %r26, 3;
	and.b32  	%r202, %r201, 124;
	mov.u32 	%r203, _ZZN3cub18CUB_300001_SM_10006detail6reduce28DeviceReduceSingleTileKernelINS2_10policy_hubIfyN4cuda3std3__44plusIfEEE10Policy1000EPfSC_yS9_ffNS7_10__identityEEEvT0_T1_T2_T3_T4_T6_E12temp_storage;
	add.s32 	%r204, %r203, %r202;
	st.shared.f32 	[%r204+8], %f38;
$L__BB7_50:
	bar.sync 	0;
	setp.ne.s32 	%p48, %r26, 0;
	@%p48 bra 	$L__BB7_72;
	ld.shared.f32 	%f212, [_ZZN3cub18CUB_300001_SM_10006detail6reduce28DeviceReduceSingleTileKernelINS2_10policy_hubIfyN4cuda3std3__44plusIfEEE10Policy1000EPfSC_yS9_ffNS7_10__identityEEEvT0_T1_T2_T3_T4_T6_E12temp_storage+12];
	add.f32 	%f213, %f418, %f212;
	ld.shared.f32 	%f214, [_ZZN3cub18CUB_300001_SM_10006detail6reduce28DeviceReduceSingleTileKernelINS2_10policy_hubIfyN4cuda3std3__44plusIfEEE10Policy1000EPfSC_yS9_ffNS7_10__identityEEEvT0_T1_T2_T3_T4_T6_E12temp_storage+16];
	add.f32 	%f215, %f213, %f214;
	ld.shared.f32 	%f216, [_ZZN3cub18CUB_300001_SM_10006detail6reduce28DeviceReduceSingleTileKernelINS2_10policy_hubIfyN4cuda3std3__44plusIfEEE10Policy1000EPfSC_yS9_ffNS7_10__identityEEEvT0_T1_T2_T3_T4_T6_E12temp_storage+20];
	add.f32 	%f217, %f215, %f216;
	ld.shared.f32 	%f218, [_ZZN3cub18CUB_300001_SM_10006detail6reduce28DeviceReduceSingleTileKernelINS2_10policy_hubIfyN4cuda3std3__44plusIfEEE10Policy1000EPfSC_yS9_ffNS7_10__identityEEEvT0_T1_T2_T3_T4_T6_E12temp_storage+24];
	add.f32 	%f219, %f217, %f218;
	ld.shared.f32 	%f220, [_ZZN3cub18CUB_300001_SM_10006detail6reduce28DeviceReduceSingleTileKernelINS2_10policy_hubIfyN4cuda3std3__44plusIfEEE10Policy1000EPfSC_yS9_ffNS7_10__identityEEEvT0_T1_T2_T3_T4_T6_E12temp_storage+28];
	add.f32 	%f221, %f219, %f220;
	ld.shared.f32 	%f222, [_ZZN3cub18CUB_300001_SM_10006detail6reduce28DeviceReduceSingleTileKernelINS2_10policy_hubIfyN4cuda3std3__44plusIfEEE10Policy1000EPfSC_yS9_ffNS7_10__identityEEEvT0_T1_T2_T3_T4_T6_E12temp_storage+32];
	add.f32 	%f223, %f221, %f222;
	ld.shared.f32 	%f224, [_ZZN3cub18CUB_300001_SM_10006detail6reduce28DeviceReduceSingleTileKernelINS2_10policy_hubIfyN4cuda3std3__44plusIfEEE10Policy1000EPfSC_yS9_ffNS7_10__identityEEEvT0_T1_T2_T3_T4_T6_E12temp_storage+36];
	add.f32 	%f418, %f223, %f224;
	bra.uni 	$L__BB7_72;
$L__BB7_52:
	// begin inline asm
	mov.u32 %r137, %laneid;
	// end inline asm
	and.b32  	%r163, %r26, 992;
	add.s32 	%r164, %r163, 32;
	setp.gt.u32 	%p27, %r164, %r25;
	not.b32 	%r165, %r163;
	add.s32 	%r166, %r25, %r165;
	selp.b32 	%r161, %r166, 31, %p27;
	mov.b32 	%r139, %f410;
	mov.b32 	%r140, 1;
	mov.b32 	%r162, -1;
	// begin inline asm
	shfl.sync.down.b32 %r138, %r139, %r140, %r161, %r162;
	// end inline asm
	setp.lt.s32 	%p28, %r137, %r161;
	mov.b32 	%f165, %r138;
	add.f32 	%f166, %f410, %f165;
	selp.f32 	%f167, %f166, %f410, %p28;
	mov.b32 	%r144, %f167;
	mov.b32 	%r145, 2;
	// begin inline asm
	shfl.sync.down.b32 %r143, %r144, %r145, %r161, %r162;
	// end inline asm
	add.s32 	%r167, %r137, 2;
	setp.gt.s32 	%p29, %r167, %r161;
	mov.b32 	%f168, %r143;
	add.f32 	%f169, %f167, %f168;
	selp.f32 	%f170, %f167, %f169, %p29;
	mov.b32 	%r149, %f170;
	mov.b32 	%r150, 4;
	// begin inline asm
	shfl.sync.down.b32 %r148, %r149, %r150, %r161, %r162;
	// end inline asm
	add.s32 	%r168, %r137, 4;
	setp.gt.s32 	%p30, %r168, %r161;
	mov.b32 	%f171, %r148;
	add.f32 	%f172, %f170, %f171;
	selp.f32 	%f173, %f170, %f172, %p30;
	mov.b32 	%r154, %f173;
	mov.b32 	%r155, 8;
	// begin inline asm
	shfl.sync.down.b32 %r153, %r154, %r155, %r161, %r162;
	// end inline asm
	add.s32 	%r169, %r137, 8;
	setp.gt.s32 	%p31, %r169, %r161;
	mov.b32 	%f174, %r153;
	add.f32 	%f175, %f173, %f174;
	selp.f32 	%f176, %f173, %f175, %p31;
	mov.b32 	%r159, %f176;
	mov.b32 	%r160, 16;
	// begin inline asm
	shfl.sync.down.b32 %r158, %r159, %r160, %r161, %r162;
	// end inline asm
	add.s32 	%r170, %r137, 16;
	setp.gt.s32 	%p32, %r170, %r161;
	mov.b32 	%f177, %r158;
	add.f32 	%f178, %f176, %f177;
	selp.f32 	%f418, %f176, %f178, %p32;
	setp.ne.s32 	%p33, %r137, 0;
	@%p33 bra 	$L__BB7_54;
	shr.u32 	%r171, %r26, 3;
	and.b32  	%r172, %r171, 124;
	mov.u32 	%r173, _ZZN3cub18CUB_300001_SM_10006detail6reduce28DeviceReduceSingleTileKernelINS2_10policy_hubIfyN4cuda3std3__44plusIfEEE10Policy1000EPfSC_yS9_ffNS7_10__identityEEEvT0_T1_T2_T3_T4_T6_E12temp_storage;
	add.s32 	%r174, %r173, %r172;
	st.shared.f32 	[%r174+8], %f418;
$L__BB7_54:
	bar.sync 	0;
	setp.ne.s32 	%p34, %r26, 0;
	@%p34 bra 	$L__BB7_72;
	setp.gt.u64 	%p35, %rd32, 32;
	ld.shared.f32 	%f179, [_ZZN3cub18CUB_300001_SM_10006detail6reduce28DeviceReduceSingleTileKernelINS2_10policy_hubIfyN4cuda3std3__44plusIfEEE10Policy1000EPfSC_yS9_ffNS7_10__identityEEEvT0_T1_T2_T3_T4_T6_E12temp_storage+12];
	add.f32 	%f180, %f418, %f179;
	selp.f32 	%f181, %f180, %f418, %p35;
	setp.gt.u64 	%p36, %rd32, 64;
	ld.shared.f32 	%f182, [_ZZN3cub18CUB_300001_SM_10006detail6reduce28DeviceReduceSingleTileKernelINS2_10policy_hubIfyN4cuda3std3__44plusIfEEE10Policy1000EPfSC_yS9_ffNS7_10__identityEEEvT0_T1_T2_T3_T4_T6_E12temp_storage+16];
	add.f32 	%f183, %f182, %f181;
	selp.f32 	%f184, %f183, %f181, %p36;
	setp.gt.u64 	%p37, %rd32, 96;
	ld.shared.f32 	%f185, [_ZZN3cub18CUB_300001_SM_10006detail6reduce28DeviceReduceSingleTileKernelINS2_10policy_hubIfyN4cuda3std3__44plusIfEEE10Policy1000EPfSC_yS9_ffNS7_10__identityEEEvT0_T1_T2_T3_T4_T6_E12temp_storage+20];
	add.f32 	%f186, %f185, %f184;
	selp.f32 	%f187, %f186, %f184, %p37;
	setp.gt.u64 	%p38, %rd32, 128;
	ld.shared.f32 	%f188, [_ZZN3cub18CUB_300001_SM_10006detail6reduce28DeviceReduceSingleTileKernelINS2_10policy_hubIfyN4cuda3std3__44plusIfEEE10Policy1000EPfSC_yS9_ffNS7_10__identityEEEvT0_T1_T2_T3_T4_T6_E12temp_storage+24];
	add.f32 	%f189, %f188, %f187;
	selp.f32 	%f190, %f189, %f187, %p38;
	setp.gt.u64 	%p39, %rd32, 160;
	ld.shared.f32 	%f191, [_ZZN3cub18CUB_300001_SM_10006detail6reduce28DeviceReduceSingleTileKernelINS2_10policy_hubIfyN4cuda3std3__44plusIfEEE10Policy1000EPfSC_yS9_ffNS7_10__identityEEEvT0_T1_T2_T3_T4_T6_E12temp_storage+28];
	add.f32 	%f192, %f191, %f190;
	selp.f32 	%f193, %f192, %f190, %p39;
	setp.gt.u64 	%p40, %rd32, 192;
	ld.shared.f32 	%f194, [_ZZN3cub18CUB_300001_SM_10006detail6reduce28DeviceReduceSingleTileKernelINS2_10policy_hubIfyN4cuda3std3__44plusIfEEE10Policy1000EPfSC_yS9_ffNS7_10__identityEEEvT0_T1_T2_T3_T4_T6_E12temp_storage+32];
	add.f32 	%f195, %f194, %f193;
	selp.f32 	%f196, %f195, %f193, %p40;
	setp.gt.u64 	%p41, %rd32, 224;
	ld.shared.f32 	%f197, [_ZZN3cub18CUB_300001_SM_10006detail6reduce28DeviceReduceSingleTileKernelINS2_10policy_hubIfyN4cuda3std3__44plusIfEEE10Policy1000EPfSC_yS9_ffNS7_10__identityEEEvT0_T1_T2_T3_T4_T6_E12temp_storage+36];
	add.f32 	%f198, %f197, %f196;
	selp.f32 	%f418, %f198, %f196, %p41;
	bra.uni 	$L__BB7_72;
$L__BB7_56:
	mov.u32 	%r38, %tid.x;
	cvt.u64.u32 	%rd19, %r38;
	mul.wide.u32 	%rd52, %r38, 4;
	add.s64 	%rd35, %rd31, %rd52;
	// begin inline asm
	ld.global.nc.u32 %r49, [%rd35];
	// end inline asm
	mov.b32 	%f59, %r49;
	add.s64 	%rd36, %rd35, 1024;
	// begin inline asm
	ld.global.nc.u32 %r50, [%rd36];
	// end inline asm
	mov.b32 	%f60, %r50;
	add.s64 	%rd37, %rd35, 2048;
	// begin inline asm
	ld.global.nc.u32 %r51, [%rd37];
	// end inline asm
	mov.b32 	%f61, %r51;
	add.s64 	%rd38, %rd35, 3072;
	// begin inline asm
	ld.global.nc.u32 %r52, [%rd38];
	// end inline asm
	mov.b32 	%f62, %r52;
	add.s64 	%rd39, %rd35, 4096;
	// begin inline asm
	ld.global.nc.u32 %r53, [%rd39];
	// end inline asm
	mov.b32 	%f63, %r53;
	add.s64 	%rd40, %rd35, 5120;
	// begin inline asm
	ld.global.nc.u32 %r54, [%rd40];
	// end inline asm
	mov.b32 	%f64, %r54;
	add.s64 	%rd41, %rd35, 6144;
	// begin inline asm
	ld.global.nc.u32 %r55, [%rd41];
	// end inline asm
	mov.b32 	%f65, %r55;
	add.s64 	%rd42, %rd35, 7168;
	// begin inline asm
	ld.global.nc.u32 %r56, [%rd42];
	// end inline asm
	mov.b32 	%f66, %r56;
	add.s64 	%rd43, %rd35, 8192;
	// begin inline asm
	ld.global.nc.u32 %r57, [%rd43];
	// end inline asm
	mov.b32 	%f67, %r57;
	add.s64 	%rd44, %rd35, 9216;
	// begin inline asm
	ld.global.nc.u32 %r58, [%rd44];
	// end inline asm
	mov.b32 	%f68, %r58;
	add.s64 	%rd45, %rd35, 10240;
	// begin inline asm
	ld.global.nc.u32 %r59, [%rd45];
	// end inline asm
	mov.b32 	%f69, %r59;
	add.s64 	%rd46, %rd35, 11264;
	// begin inline asm
	ld.global.nc.u32 %r60, [%rd46];
	// end inline asm
	mov.b32 	%f70, %r60;
	add.s64 	%rd47, %rd35, 12288;
	// begin inline asm
	ld.global.nc.u32 %r61, [%rd47];
	// end inline asm
	mov.b32 	%f71, %r61;
	add.s64 	%rd48, %rd35, 13312;
	// begin inline asm
	ld.global.nc.u32 %r62, [%rd48];
	// end inline asm
	mov.b32 	%f72, %r62;
	add.s64 	%rd49, %rd35, 14336;
	// begin inline asm
	ld.global.nc.u32 %r63, [%rd49];
	// end inline asm
	mov.b32 	%f73, %r63;
	add.s64 	%rd50, %rd35, 15360;
	// begin inline asm
	ld.global.nc.u32 %r64, [%rd50];
	// end inline asm
	mov.b32 	%f74, %r64;
	add.f32 	%f75, %f59, %f60;
	add.f32 	%f76, %f61, %f62;
	add.f32 	%f77, %f63, %f64;
	add.f32 	%f78, %f65, %f66;
	add.f32 	%f79, %f67, %f68;
	add.f32 	%f80, %f69, %f70;
	add.f32 	%f81, %f71, %f72;
	add.f32 	%f82, %f73, %f74;
	add.f32 	%f83, %f75, %f76;
	add.f32 	%f84, %f77, %f78;
	add.f32 	%f85, %f79, %f80;
	add.f32 	%f86, %f81, %f82;
	add.f32 	%f87, %f83, %f84;
	add.f32 	%f88, %f85, %f86;
	add.f32 	%f417, %f87, %f88;
	add.s64 	%rd21, %rd32, -4096;
	setp.lt.u64 	%p4, %rd21, 4096;
	mov.b64 	%rd147, 4096;
	@%p4 bra 	$L__BB7_60;
	mov.b64 	%rd147, 4096;
$L__BB7_58:
	shl.b64 	%rd70, %rd147, 2;
	add.s64 	%rd54, %rd35, %rd70;
	// begin inline asm
	ld.global.nc.u32 %r65, [%rd54];
	// end inline asm
	mov.b32 	%f89, %r65;
	add.s64 	%rd55, %rd54, 1024;
	// begin inline asm
	ld.global.nc.u32 %r66, [%rd55];
	// end inline asm
	mov.b32 	%f90, %r66;
	add.s64 	%rd56, %rd54, 2048;
	// begin inline asm
	ld.global.nc.u32 %r67, [%rd56];
	// end inline asm
	mov.b32 	%f91, %r67;
	add.s64 	%rd57, %rd54, 3072;
	// begin inline asm
	ld.global.nc.u32 %r68, [%rd57];
	// end inline asm
	mov.b32 	%f92, %r68;
	add.s64 	%rd58, %rd54, 4096;
	// begin inline asm
	ld.global.nc.u32 %r69, [%rd58];
	// end inline asm
	mov.b32 	%f93, %r69;
	add.s64 	%rd59, %rd54, 5120;
	// begin inline asm
	ld.global.nc.u32 %r70, [%rd59];
	// end inline asm
	mov.b32 	%f94, %r70;
	add.s64 	%rd60, %rd54, 6144;
	// begin inline asm
	ld.global.nc.u32 %r71, [%rd60];
	// end inline asm
	mov.b32 	%f95, %r71;
	add.s64 	%rd61, %rd54, 7168;
	// begin inline asm
	ld.global.nc.u32 %r72, [%rd61];
	// end inline asm
	mov.b32 	%f96, %r72;
	add.s64 	%rd62, %rd54, 8192;
	// begin inline asm
	ld.global.nc.u32 %r73, [%rd62];
	// end inline asm
	mov.b32 	%f97, %r73;
	add.s64 	%rd63, %rd54, 9216;
	// begin inline asm
	ld.global.nc.u32 %r74, [%rd63];
	// end inline asm
	mov.b32 	%f98, %r74;
	add.s64 	%rd64, %rd54, 10240;
	// begin inline asm
	ld.global.nc.u32 %r75, [%rd64];
	// end inline asm
	mov.b32 	%f99, %r75;
	add.s64 	%rd65, %rd54, 11264;
	// begin inline asm
	ld.global.nc.u32 %r76, [%rd65];
	// end inline asm
	mov.b32 	%f100, %r76;
	add.s64 	%rd66, %rd54, 12288;
	// begin inline asm
	ld.global.nc.u32 %r77, [%rd66];
	// end inline asm
	mov.b32 	%f101, %r77;
	add.s64 	%rd67, %rd54, 13312;
	// begin inline asm
	ld.global.nc.u32 %r78, [%rd67];
	// end inline asm
	mov.b32 	%f102, %r78;
	add.s64 	%rd68, %rd54, 14336;
	// begin inline asm
	ld.global.nc.u32 %r79, [%rd68];
	// end inline asm
	mov.b32 	%f103, %r79;
	add.s64 	%rd69, %rd54, 15360;
	// begin inline asm
	ld.global.nc.u32 %r80, [%rd69];
	// end inline asm
	mov.b32 	%f104, %r80;
	add.f32 	%f105, %f417, %f89;
	add.f32 	%f106, %f90, %f91;
	add.f32 	%f107, %f92, %f93;
	add.f32 	%f108, %f94, %f95;
	add.f32 	%f109, %f96, %f97;
	add.f32 	%f110, %f98, %f99;
	add.f32 	%f111, %f100, %f101;
	add.f32 	%f112, %f102, %f103;
	add.f32 	%f113, %f105, %f106;
	add.f32 	%f114, %f107, %f108;
	add.f32 	%f115, %f109, %f110;
	add.f32 	%f116, %f111, %f112;
	add.f32 	%f117, %f113, %f114;
	add.f32 	%f118, %f115, %f116;
	add.f32 	%f119, %f117, %f118;
	add.f32 	%f417, %f119, %f104;
	sub.s64 	%rd71, %rd32, %rd147;
	setp.lt.u64 	%p5, %rd71, 4096;
	@%p5 bra 	$L__BB7_68;
	add.s64 	%rd147, %rd147, 4096;
	setp.le.u64 	%p6, %rd147, %rd21;
	@%p6 bra 	$L__BB7_58;
$L__BB7_60:
	setp.le.u64 	%p7, %rd32, %rd147;
	@%p7 bra 	$L__BB7_68;
	cvt.u32.u64 	%r81, %rd147;
	cvt.u32.u64 	%r82, %rd32;
	sub.s32 	%r39, %r82, %r81;
	setp.ge.s32 	%p8, %r38, %r39;
	@%p8 bra 	$L__BB7_68;
	not.b32 	%r84, %r38;
	add.s32 	%r85, %r84, %r82;
	sub.s32 	%r40, %r85, %r81;
	and.b32  	%r87, %r40, 768;
	setp.eq.s32 	%p9, %r87, 768;
	mov.u32 	%r380, %r38;
	@%p9 bra 	$L__BB7_65;
	add.s64 	%rd72, %rd147, %rd19;
	shl.b64 	%rd73, %rd72, 2;
	add.s64 	%rd148, %rd31, %rd73;
	shr.u32 	%r88, %r40, 8;
	add.s32 	%r89, %r88, 1;
	and.b32  	%r90, %r89, 3;
	neg.s32 	%r378, %r90;
	mov.u32 	%r380, %r38;
$L__BB7_64:
	.pragma "nounroll";
	// begin inline asm
	ld.global.nc.u32 %r91, [%rd148];
	// end inline asm
	mov.b32 	%f121, %r91;
	add.f32 	%f417, %f417, %f121;
	add.s32 	%r380, %r380, 256;
	add.s64 	%rd148, %rd148, 1024;
	add.s32 	%r378, %r378, 1;
	setp.ne.s32 	%p10, %r378, 0;
	@%p10 bra 	$L__BB7_64;
$L__BB7_65:
	setp.lt.u32 	%p11, %r40, 768;
	@%p11 bra 	$L__BB7_68;
	cvt.u64.u32 	%rd75, %r380;
	add.s64 	%rd76, %rd147, %rd75;
	shl.b64 	%rd77, %rd76, 2;
	add.s64 	%rd149, %rd31, %rd77;
$L__BB7_67:
	// begin inline asm
	ld.global.nc.u32 %r92, [%rd149];
	// end inline asm
	mov.b32 	%f122, %r92;
	add.f32 	%f123, %f417, %f122;
	add.s64 	%rd79, %rd149, 1024;
	// begin inline asm
	ld.global.nc.u32 %r93, [%rd79];
	// end inline asm
	mov.b32 	%f124, %r93;
	add.f32 	%f125, %f123, %f124;
	add.s64 	%rd80, %rd149, 2048;
	// begin inline asm
	ld.global.nc.u32 %r94, [%rd80];
	// end inline asm
	mov.b32 	%f126, %r94;
	add.f32 	%f127, %f125, %f126;
	add.s64 	%rd81, %rd149, 3072;
	// begin inline asm
	ld.global.nc.u32 %r95, [%rd81];
	// end inline asm
	mov.b32 	%f128, %r95;
	add.f32 	%f417, %f127, %f128;
	add.s32 	%r380, %r380, 1024;
	add.s64 	%rd149, %rd149, 4096;
	setp.lt.s32 	%p12, %r380, %r39;
	@%p12 bra 	$L__BB7_67;
$L__BB7_68:
	// begin inline asm
	mov.u32 %r96, %laneid;
	// end inline asm
	mov.b32 	%r98, %f417;
	mov.b32 	%r99, 1;
	mov.b32 	%r120, 31;
	mov.b32 	%r121, -1;
	// begin inline asm
	shfl.sync.down.b32 %r97, %r98, %r99, %r120, %r121;
	// end inline asm
	setp.gt.s32 	%p13, %r96, 30;
	mov.b32 	%f129, %r97;
	add.f32 	%f130, %f417, %f129;
	selp.f32 	%f131, %f417, %f130, %p13;
	mov.b32 	%r103, %f131;
	mov.b32 	%r104, 2;
	// begin inline asm
	shfl.sync.down.b32 %r102, %r103, %r104, %r120, %r121;
	// end inline asm
	setp.gt.s32 	%p14, %r96, 29;
	mov.b32 	%f132, %r102;
	add.f32 	%f133, %f131, %f132;
	selp.f32 	%f134, %f131, %f133, %p14;
	mov.b32 	%r108, %f134;
	mov.b32 	%r109, 4;
	// begin inline asm
	shfl.sync.down.b32 %r107, %r108, %r109, %r120, %r121;
	// end inline asm
	setp.gt.s32 	%p15, %r96, 27;
	mov.b32 	%f135, %r107;
	add.f32 	%f136, %f134, %f135;
	selp.f32 	%f137, %f134, %f136, %p15;
	mov.b32 	%r113, %f137;
	mov.b32 	%r114, 8;
	// begin inline asm
	shfl.sync.down.b32 %r112, %r113, %r114, %r120, %r121;
	// end inline asm
	setp.gt.s32 	%p16, %r96, 23;
	mov.b32 	%f138, %r112;
	add.f32 	%f139, %f137, %f138;
	selp.f32 	%f140, %f137, %f139, %p16;
	mov.b32 	%r118, %f140;
	mov.b32 	%r119, 16;
	// begin inline asm
	shfl.sync.down.b32 %r117, %r118, %r119, %r120, %r121;
	// end inline asm
	setp.gt.s32 	%p17, %r96, 15;
	mov.b32 	%f141, %r117;
	add.f32 	%f54, %f140, %f141;
	selp.f32 	%f418, %f140, %f54, %p17;
	setp.ne.s32 	%p18, %r96, 0;
	@%p18 bra 	$L__BB7_70;
	shr.u32 	%r122, %r38, 3;
	and.b32  	%r123, %r122, 124;
	mov.u32 	%r124, _ZZN3cub18CUB_300001_SM_10006detail6reduce28DeviceReduceSingleTileKernelINS2_10policy_hubIfyN4cuda3std3__44plusIfEEE10Policy1000EPfSC_yS9_ffNS7_10__identityEEEvT0_T1_T2_T3_T4_T6_E12temp_storage;
	add.s32 	%r125, %r124, %r123;
	st.shared.f32 	[%r125+8], %f54;
$L__BB7_70:
	bar.sync 	0;
	setp.ne.s32 	%p19, %r38, 0;
	@%p19 bra 	$L__BB7_72;
	ld.shared.f32 	%f142, [_ZZN3cub18CUB_300001_SM_10006detail6reduce28DeviceReduceSingleTileKernelINS2_10policy_hubIfyN4cuda3std3__44plusIfEEE10Policy1000EPfSC_yS9_ffNS7_10__identityEEEvT0_T1_T2_T3_T4_T6_E12temp_storage+12];
	add.f32 	%f143, %f418, %f142;
	ld.shared.f32 	%f144, [_ZZN3cub18CUB_300001_SM_10006detail6reduce28DeviceReduceSingleTileKernelINS2_10policy_hubIfyN4cuda3std3__44plusIfEEE10Policy1000EPfSC_yS9_ffNS7_10__identityEEEvT0_T1_T2_T3_T4_T6_E12temp_storage+16];
	add.f32 	%f145, %f143, %f144;
	ld.shared.f32 	%f146, [_ZZN3cub18CUB_300001_SM_10006detail6reduce28DeviceReduceSingleTileKernelINS2_10policy_hubIfyN4cuda3std3__44plusIfEEE10Policy1000EPfSC_yS9_ffNS7_10__identityEEEvT0_T1_T2_T3_T4_T6_E12temp_storage+20];
	add.f32 	%f147, %f145, %f146;
	ld.shared.f32 	%f148, [_ZZN3cub18CUB_300001_SM_10006detail6reduce28DeviceReduceSingleTileKernelINS2_10policy_hubIfyN4cuda3std3__44plusIfEEE10Policy1000EPfSC_yS9_ffNS7_10__identityEEEvT0_T1_T2_T3_T4_T6_E12temp_storage+24];
	add.f32 	%f149, %f147, %f148;
	ld.shared.f32 	%f150, [_ZZN3cub18CUB_300001_SM_10006detail6reduce28DeviceReduceSingleTileKernelINS2_10policy_hubIfyN4cuda3std3__44plusIfEEE10Policy1000EPfSC_yS9_ffNS7_10__identityEEEvT0_T1_T2_T3_T4_T6_E12temp_storage+28];
	add.f32 	%f151, %f149, %f150;
	ld.shared.f32 	%f152, [_ZZN3cub18CUB_300001_SM_10006detail6reduce28DeviceReduceSingleTileKernelINS2_10policy_hubIfyN4cuda3std3__44plusIfEEE10Policy1000EPfSC_yS9_ffNS7_10__identityEEEvT0_T1_T2_T3_T4_T6_E12temp_storage+32];
	add.f32 	%f153, %f151, %f152;
	ld.shared.f32 	%f154, [_ZZN3cub18CUB_300001_SM_10006detail6reduce28DeviceReduceSingleTileKernelINS2_10policy_hubIfyN4cuda3std3__44plusIfEEE10Policy1000EPfSC_yS9_ffNS7_10__identityEEEvT0_T1_T2_T3_T4_T6_E12temp_storage+36];
	add.f32 	%f418, %f153, %f154;
$L__BB7_72:
	mov.u32 	%r362, %tid.x;
	setp.ne.s32 	%p95, %r362, 0;
	@%p95 bra 	$L__BB7_74;
	add.f32 	%f391, %f58, %f418;
	st.global.f32 	[%rd1], %f391;
$L__BB7_74:
	ret;

}
	// .globl	_ZN3cub18CUB_300001_SM_10006detail6reduce18DeviceReduceKernelINS2_10policy_hubIfyN4cuda3std3__44plusIfEEE10Policy1000EPfyS9_fNS7_10__identityEEEvT0_PT3_T1_NS0_13GridEvenShareISH_EET2_T4_
.visible .entry _ZN3cub18CUB_300001_SM_10006detail6reduce18DeviceReduceKernelINS2_10policy_hubIfyN4cuda3std3__44plusIfEEE10Policy1000EPfyS9_fNS7_10__identityEEEvT0_PT3_T1_NS0_13GridEvenShareISH_EET2_T4_(
	.param .u64 .ptr .align 1 _ZN3cub18CUB_300001_SM_10006detail6reduce18DeviceReduceKernelINS2_10policy_hubIfyN4cuda3std3__44plusIfEEE10Policy1000EPfyS9_fNS7_10__identityEEEvT0_PT3_T1_NS0_13GridEvenShareISH_EET2_T4__param_0,
	.param .u64 .ptr .align 1 _ZN3cub18CUB_300001_SM_10006detail6reduce18DeviceReduceKernelINS2_10policy_hubIfyN4cuda3std3__44plusIfEEE10Policy1000EPfyS9_fNS7_10__identityEEEvT0_PT3_T1_NS0_13GridEvenShareISH_EET2_T4__param_1,
	.param .u64 _ZN3cub18CUB_300001_SM_10006detail6reduce18DeviceReduceKernelINS2_10policy_hubIfyN4cuda3std3__44plusIfEEE10Policy1000EPfyS9_fNS7_10__identityEEEvT0_PT3_T1_NS0_13GridEvenShareISH_EET2_T4__param_2,
	.param .align 8 .b8 _ZN3cub18CUB_300001_SM_10006detail6reduce18DeviceReduceKernelINS2_10policy_hubIfyN4cuda3std3__44plusIfEEE10Policy1000EPfyS9_fNS7_10__identityEEEvT0_PT3_T1_NS0_13GridEvenShareISH_EET2_T4__param_3[72],
	.param .align 1 .b8 _ZN3cub18CUB_300001_SM_10006detail6reduce18DeviceReduceKernelINS2_10policy_hubIfyN4cuda3std3__44plusIfEEE10Policy1000EPfyS9_fNS7_10__identityEEEvT0_PT3_T1_NS0_13GridEvenShareISH_EET2_T4__param_4[1],
	.param .align 1 .b8 _ZN3cub18CUB_300001_SM_10006detail6reduce18DeviceReduceKernelINS2_10policy_hubIfyN4cuda3std3__44plusIfEEE10Policy1000EPfyS9_fNS7_10__identityEEEvT0_PT3_T1_NS0_13GridEvenShareISH_EET2_T4__param_5[1]
)
.maxntid 256
{
	.reg .pred 	%p<95>;
	.reg .b32 	%r<420>;
	.reg .b32 	%f<413>;
	.reg .b64 	%rd<174>;
	// demoted variable
	.shared .align 4 .b8 _ZZN3cub18CUB_300001_SM_10006detail6reduce18DeviceReduceKernelINS2_10policy_hubIfyN4cuda3std3__44plusIfEEE10Policy1000EPfyS9_fNS7_10__identityEEEvT0_PT3_T1_NS0_13GridEvenShareISH_EET2_T4_E12temp_storage[44];
	ld.param.u64 	%rd1, [_ZN3cub18CUB_300001_SM_10006detail6reduce18DeviceReduceKernelINS2_10policy_hubIfyN4cuda3std3__44plusIfEEE10Policy1000EPfyS9_fNS7_10__identityEEEvT0_PT3_T1_NS0_13GridEvenShareISH_EET2_T4__param_3+32];
	ld.param.u64 	%rd39, [_ZN3cub18CUB_300001_SM_10006detail6reduce18DeviceReduceKernelINS2_10policy_hubIfyN4cuda3std3__44plusIfEEE10Policy1000EPfyS9_fNS7_10__identityEEEvT0_PT3_T1_NS0_13GridEvenShareISH_EET2_T4__param_0];
	ld.param.u32 	%r1, [_ZN3cub18CUB_300001_SM_10006detail6reduce18DeviceReduceKernelINS2_10policy_hubIfyN4cuda3std3__44plusIfEEE10Policy1000EPfyS9_fNS7_10__identityEEEvT0_PT3_T1_NS0_13GridEvenShareISH_EET2_T4__param_3+40];
	mov.u32 	%r2, %ctaid.x;
	shl.b32 	%r59, %r1, 12;
	cvt.s64.s32 	%rd2, %r59;
	shl.b32 	%r60, %r2, 12;
	cvt.u64.u32 	%rd3, %r60;
	and.b64  	%rd41, %rd39, 15;
	setp.ne.s64 	%p1, %rd41, 0;
	@%p1 bra 	$L__BB8_35;
	sub.s64 	%rd4, %rd1, %rd3;
	setp.gt.u64 	%p48, %rd4, 4095;
	@%p48 bra 	$L__BB8_19;
	cvt.u32.u64 	%r315, %rd3;
	cvt.u32.u64 	%r3, %rd1;
	sub.s32 	%r4, %r3, %r315;
	mov.u32 	%r5, %tid.x;
	setp.ge.s32 	%p65, %r5, %r4;
	mov.f32 	%f393, 0f00000000;
	mov.u32 	%r403, %r5;
	@%p65 bra 	$L__BB8_4;
	add.s32 	%r318, %r315, %r5;
	mul.wide.u32 	%rd146, %r318, 4;
	add.s64 	%rd145, %rd39, %rd146;
	// begin inline asm
	ld.global.nc.u32 %r316, [%rd145];
	// end inline asm
	mov.b32 	%f393, %r316;
	add.s32 	%r403, %r5, 256;
$L__BB8_4:
	setp.ge.s32 	%p66, %r403, %r4;
	@%p66 bra 	$L__BB8_10;
	not.b32 	%r319, %r403;
	add.s32 	%r8, %r319, %r3;
	and.b32  	%r320, %r8, 768;
	setp.eq.s32 	%p67, %r320, 768;
	@%p67 bra 	$L__BB8_8;
	cvt.u64.u32 	%rd147, %r403;
	add.s64 	%rd148, %rd147, %rd3;
	shl.b64 	%rd149, %rd148, 2;
	add.s64 	%rd162, %rd39, %rd149;
	shr.u32 	%r321, %r8, 8;
	add.s32 	%r322, %r321, 1;
	and.b32  	%r323, %r322, 3;
	neg.s32 	%r401, %r323;
$L__BB8_7:
	.pragma "nounroll";
	// begin inline asm
	ld.global.nc.u32 %r324, [%rd162];
	// end inline asm
	mov.b32 	%f320, %r324;
	add.f32 	%f393, %f393, %f320;
	add.s32 	%r403, %r403, 256;
	add.s64 	%rd162, %rd162, 1024;
	add.s32 	%r401, %r401, 1;
	setp.ne.s32 	%p68, %r401, 0;
	@%p68 bra 	$L__BB8_7;
$L__BB8_8:
	sub.s32 	%r326, %r8, %r315;
	setp.lt.u32 	%p69, %r326, 768;
	@%p69 bra 	$L__BB8_10;
$L__BB8_9:
	cvt.s64.s32 	%rd155, %r403;
	add.s64 	%rd156, %rd3, %rd155;
	shl.b64 	%rd157, %rd156, 2;
	add.s64 	%rd151, %rd39, %rd157;
	// begin inline asm
	ld.global.nc.u32 %r327, [%rd151];
	// end inline asm
	mov.b32 	%f321, %r327;
	add.f32 	%f322, %f393, %f321;
	add.s64 	%rd152, %rd151, 1024;
	// begin inline asm
	ld.global.nc.u32 %r328, [%rd152];
	// end inline asm
	mov.b32 	%f323, %r328;
	add.f32 	%f324, %f322, %f323;
	add.s64 	%rd153, %rd151, 2048;
	// begin inline asm
	ld.global.nc.u32 %r329, [%rd153];
	// end inline asm
	mov.b32 	%f325, %r329;
	add.f32 	%f326, %f324, %f325;
	add.s64 	%rd154, %rd151, 3072;
	// begin inline asm
	ld.global.nc.u32 %r330, [%rd154];
	// end inline asm
	mov.b32 	%f327, %r330;
	add.f32 	%f393, %f326, %f327;
	add.s32 	%r403, %r403, 1024;
	setp.lt.s32 	%p70, %r403, %r4;
	@%p70 bra 	$L__BB8_9;
$L__BB8_10:
	setp.lt.s32 	%p71, %r4, 256;
	@%p71 bra 	$L__BB8_15;
	// begin inline asm
	mov.u32 %r369, %laneid;
	// end inline asm
	mov.b32 	%r371, %f393;
	mov.b32 	%r372, 1;
	mov.b32 	%r393, 31;
	mov.b32 	%r394, -1;
	// begin inline asm
	shfl.sync.down.b32 %r370, %r371, %r372, %r393, %r394;
	// end inline asm
	setp.gt.s32 	%p87, %r369, 30;
	mov.b32 	%f362, %r370;
	add.f32 	%f363, %f393, %f362;
	selp.f32 	%f364, %f393, %f363, %p87;
	mov.b32 	%r376, %f364;
	mov.b32 	%r377, 2;
	// begin inline asm
	shfl.sync.down.b32 %r375, %r376, %r377, %r393, %r394;
	// end inline asm
	setp.gt.s32 	%p88, %r369, 29;
	mov.b32 	%f365, %r375;
	add.f32 	%f366, %f364, %f365;
	selp.f32 	%f367, %f364, %f366, %p88;
	mov.b32 	%r381, %f367;
	mov.b32 	%r382, 4;
	// begin inline asm
	shfl.sync.down.b32 %r380, %r381, %r382, %r393, %r394;
	// end inline asm
	setp.gt.s32 	%p89, %r369, 27;
	mov.b32 	%f368, %r380;
	add.f32 	%f369, %f367, %f368;
	selp.f32 	%f370, %f367, %f369, %p89;
	mov.b32 	%r386, %f370;
	mov.b32 	%r387, 8;
	// begin inline asm
	shfl.sync.down.b32 %r385, %r386, %r387, %r393, %r394;
	// end inline asm
	setp.gt.s32 	%p90, %r369, 23;
	mov.b32 	%f371, %r385;
	add.f32 	%f372, %f370, %f371;
	selp.f32 	%f373, %f370, %f372, %p90;
	mov.b32 	%r391, %f373;
	mov.b32 	%r392, 16;
	// begin inline asm
	shfl.sync.down.b32 %r390, %r391, %r392, %r393, %r394;
	// end inline asm
	setp.gt.s32 	%p91, %r369, 15;
	mov.b32 	%f374, %r390;
	add.f32 	%f10, %f373, %f374;
	selp.f32 	%f412, %f373, %f10, %p91;
	setp.ne.s32 	%p92, %r369, 0;
	@%p92 bra 	$L__BB8_13;
	shr.u32 	%r395, %r5, 3;
	and.b32  	%r396, %r395, 124;
	mov.u32 	%r397, _ZZN3cub18CUB_300001_SM_10006detail6reduce18DeviceReduceKernelINS2_10policy_hubIfyN4cuda3std3__44plusIfEEE10Policy1000EPfyS9_fNS7_10__identityEEEvT0_PT3_T1_NS0_13GridEvenShareISH_EET2_T4_E12temp_storage;
	add.s32 	%r398, %r397, %r396;
	st.shared.f32 	[%r398+8], %f10;
$L__BB8_13:
	bar.sync 	0;
	setp.ne.s32 	%p93, %r5, 0;
	@%p93 bra 	$L__BB8_69;
	ld.shared.f32 	%f375, [_ZZN3cub18CUB_300001_SM_10006detail6reduce18DeviceReduceKernelINS2_10policy_hubIfyN4cuda3std3__44plusIfEEE10Policy1000EPfyS9_fNS7_10__identityEEEvT0_PT3_T1_NS0_13GridEvenShareISH_EET2_T4_E12temp_storage+12];
	add.f32 	%f376, %f412, %f375;
	ld.shared.f32 	%f377, [_ZZN3cub18CUB_300001_SM_10006detail6reduce18DeviceReduceKernelINS2_10policy_hubIfyN4cuda3std3__44plusIfEEE10Policy1000EPfyS9_fNS7_10__identityEEEvT0_PT3_T1_NS0_13GridEvenShareISH_EET2_T4_E12temp_storage+16];
	add.f32 	%f378, %f376, %f377;
	ld.shared.f32 	%f379, [_ZZN3cub18CUB_300001_SM_10006detail6reduce18DeviceReduceKernelINS2_10policy_hubIfyN4cuda3std3__44plusIfEEE10Policy1000EPfyS9_fNS7_10__identityEEEvT0_PT3_T1_NS0_13GridEvenShareISH_EET2_T4_E12temp_storage+20];
	add.f32 	%f380, %f378, %f379;
	ld.shared.f32 	%f381, [_ZZN3cub18CUB_300001_SM_10006detail6reduce18DeviceReduceKernelINS2_10policy_hubIfyN4cuda3std3__44plusIfEEE10Policy1000EPfyS9_fNS7_10__identityEEEvT0_PT3_T1_NS0_13GridEvenShareISH_EET2_T4_E12temp_storage+24];
	add.f32 	%f382, %f380, %f381;
	ld.shared.f32 	%f383, [_ZZN3cub18CUB_300001_SM_10006detail6reduce18DeviceReduceKernelINS2_10policy_hubIfyN4cuda3std3__44plusIfEEE10Policy1000EPfyS9_fNS7_10__identityEEEvT0_PT3_T1_NS0_13GridEvenShareISH_EET2_T4_E12temp_storage+28];
	add.f32 	%f384, %f382, %f383;
	ld.shared.f32 	%f385, [_ZZN3cub18CUB_300001_SM_10006detail6reduce18DeviceReduceKernelINS2_10policy_hubIfyN4cuda3std3__44plusIfEEE10Policy1000EPfyS9_fNS7_10__identityEEEvT0_PT3_T1_NS0_13GridEvenShareISH_EET2_T4_E12temp_storage+32];
	add.f32 	%f386, %f384, %f385;
	ld.shared.f32 	%f387, [_ZZN3cub18CUB_300001_SM_10006detail6reduce18DeviceReduceKernelINS2_10policy_hubIfyN4cuda3std3__44plusIfEEE10Policy1000EPfyS9_fNS7_10__identityEEEvT0_PT3_T1_NS0_13GridEvenShareISH_EET2_T4_E12temp_storage+36];
	add.f32 	%f412, %f386, %f387;
	bra.uni 	$L__BB8_69;
$L__BB8_15:
	// begin inline asm
	mov.u32 %r331, %laneid;
	// end inline asm
	and.b32  	%r357, %r5, 992;
	add.s32 	%r358, %r357, 32;
	setp.gt.s32 	%p72, %r358, %r4;
	not.b32 	%r359, %r357;
	add.s32 	%r360, %r4, %r359;
	selp.b32 	%r355, %r360, 31, %p72;
	mov.b32 	%r333, %f393;
	mov.b32 	%r334, 1;
	mov.b32 	%r356, -1;
	// begin inline asm
	shfl.sync.down.b32 %r332, %r333, %r334, %r355, %r356;
	// end inline asm
	setp.lt.s32 	%p73, %r331, %r355;
	mov.b32 	%f328, %r332;
	add.f32 	%f329, %f393, %f328;
	selp.f32 	%f330, %f329, %f393, %p73;
	mov.b32 	%r338, %f330;
	mov.b32 	%r339, 2;
	// begin inline asm
	shfl.sync.down.b32 %r337, %r338, %r339, %r355, %r356;
	// end inline asm
	add.s32 	%r361, %r331, 2;
	setp.gt.s32 	%p74, %r361, %r355;
	mov.b32 	%f331, %r337;
	add.f32 	%f332, %f330, %f331;
	selp.f32 	%f333, %f330, %f332, %p74;
	mov.b32 	%r343, %f333;
	mov.b32 	%r344, 4;
	// begin inline asm
	shfl.sync.down.b32 %r342, %r343, %r344, %r355, %r356;
	// end inline asm
	add.s32 	%r362, %r331, 4;
	setp.gt.s32 	%p75, %r362, %r355;
	mov.b32 	%f334, %r342;
	add.f32 	%f335, %f333, %f334;
	selp.f32 	%f336, %f333, %f335, %p75;
	mov.b32 	%r348, %f336;
	mov.b32 	%r349, 8;
	// begin inline asm
	shfl.sync.down.b32 %r347, %r348, %r349, %r355, %r356;
	// end inline asm
	add.s32 	%r363, %r331, 8;
	setp.gt.s32 	%p76, %r363, %r355;
	mov.b32 	%f337, %r347;
	add.f32 	%f338, %f336, %f337;
	selp.f32 	%f339, %f336, %f338, %p76;
	mov.b32 	%r353, %f339;
	mov.b32 	%r354, 16;
	// begin inline asm
	shfl.sync.down.b32 %r352, %r353, %r354, %r355, %r356;
	// end inline asm
	add.s32 	%r364, %r331, 16;
	setp.gt.s32 	%p77, %r364, %r355;
	mov.b32 	%f340, %r352;
	add.f32 	%f341, %f339, %f340;
	selp.f32 	%f412, %f339, %f341, %p77;
	setp.ne.s32 	%p78, %r331, 0;
	@%p78 bra 	$L__BB8_17;
	shr.u32 	%r365, %r5, 3;
	and.b32  	%r366, %r365, 124;
	mov.u32 	%r367, _ZZN3cub18CUB_300001_SM_10006detail6reduce18DeviceReduceKernelINS2_10policy_hubIfyN4cuda3std3__44plusIfEEE10Policy1000EPfyS9_fNS7_10__identityEEEvT0_PT3_T1_NS0_13GridEvenShareISH_EET2_T4_E12temp_storage;
	add.s32 	%r368, %r367, %r366;
	st.shared.f32 	[%r368+8], %f412;
$L__BB8_17:
	bar.sync 	0;
	setp.ne.s32 	%p79, %r5, 0;
	@%p79 bra 	$L__BB8_69;
	setp.gt.s32 	%p80, %r4, 32;
	ld.shared.f32 	%f342, [_ZZN3cub18CUB_300001_SM_10006detail6reduce18DeviceReduceKernelINS2_10policy_hubIfyN4cuda3std3__44plusIfEEE10Policy1000EPfyS9_fNS7_10__identityEEEvT0_PT3_T1_NS0_13GridEvenShareISH_EET2_T4_E12temp_storage+12];
	add.f32 	%f343, %f412, %f342;
	selp.f32 	%f344, %f343, %f412, %p80;
	setp.gt.s32 	%p81, %r4, 64;
	ld.shared.f32 	%f345, [_ZZN3cub18CUB_300001_SM_10006detail6reduce18DeviceReduceKernelINS2_10policy_hubIfyN4cuda3std3__44plusIfEEE10Policy1000EPfyS9_fNS7_10__identityEEEvT0_PT3_T1_NS0_13GridEvenShareISH_EET2_T4_E12temp_storage+16];
	add.f32 	%f346, %f345, %f344;
	selp.f32 	%f347, %f346, %f344, %p81;
	setp.gt.s32 	%p82, %r4, 96;
	ld.shared.f32 	%f348, [_ZZN3cub18CUB_300001_SM_10006detail6reduce18DeviceReduceKernelINS2_10policy_hubIfyN4cuda3std3__44plusIfEEE10Policy1000EPfyS9_fNS7_10__identityEEEvT0_PT3_T1_NS0_13GridEvenShareISH_EET2_T4_E12temp_storage+20];
	add.f32 	%f349, %f348, %f347;
	selp.f32 	%f350, %f349, %f347, %p82;
	setp.gt.s32 	%p83, %r4, 128;
	ld.shared.f32 	%f351, [_ZZN3cub18CUB_300001_SM_10006detail6reduce18DeviceReduceKernelINS2_10policy_hubIfyN4cuda3std3__44plusIfEEE10Policy1000EPfyS9_fNS7_10__identityEEEvT0_PT3_T1_NS0_13GridEvenShareISH_EET2_T4_E12temp_storage+24];
	add.f32 	%f352, %f351, %f350;
	selp.f32 	%f353, %f352, %f350, %p83;
	setp.gt.s32 	%p84, %r4, 160;
	ld.shared.f32 	%f354, [_ZZN3cub18CUB_300001_SM_10006detail6reduce18DeviceReduceKernelINS2_10policy_hubIfyN4cuda3std3__44plusIfEEE10Policy1000EPfyS9_fNS7_10__identityEEEvT0_PT3_T1_NS0_13GridEvenShareISH_EET2_T4_E12temp_storage+28];
	add.f32 	%f355, %f354, %f353;
	selp.f32 	%f356, %f355, %f353, %p84;
	setp.gt.s32 	%p85, %r4, 192;
	ld.shared.f32 	%f357, [_ZZN3cub18CUB_300001_SM_10006detail6reduce18DeviceReduceKernelINS2_10policy_hubIfyN4cuda3std3__44plusIfEEE10Policy1000EPfyS9_fNS7_10__identityEEEvT0_PT3_T1_NS0_13GridEvenShareISH_EET2_T4_E12temp_storage+32];
	add.f32 	%f358, %f357, %f356;
	selp.f32 	%f359, %f358, %f356, %p85;
	setp.gt.s32 	%p86, %r4, 224;
	ld.shared.f32 	%f360, [_ZZN3cub18CUB_300001_SM_10006detail6reduce18DeviceReduceKernelINS2_10policy_hubIfyN4cuda3std3__44plusIfEEE10Policy1000EPfyS9_fNS7_10__identityEEEvT0_PT3_T1_NS0_13GridEvenShareISH_EET2_T4_E12temp_storage+36];
	add.f32 	%f361, %f360, %f359;
	selp.f32 	%f412, %f361, %f359, %p86;
	bra.uni 	$L__BB8_69;
$L__BB8_19:
	cvt.u32.u64 	%r229, %rd3;
	mov.u32 	%r17, %tid.x;
	shl.b32 	%r230, %r17, 2;
	add.s32 	%r231, %r229, %r230;
	mul.wide.u32 	%rd115, %r231, 4;
	add.s64 	%rd105, %rd39, %rd115;
	// begin inline asm
	ld.global.nc.v2.u64 {%rd103, %rd104}, [%rd105];
	// end inline asm
	mov.b64 	{%r232, %r233}, %rd104;
	mov.b64 	{%r234, %r235}, %rd103;
	mov.b32 	%f222, %r235;
	mov.b32 	%f223, %r234;
	mov.b32 	%f224, %r233;
	mov.b32 	%f225, %r232;
	add.s64 	%rd108, %rd105, 4096;
	// begin inline asm
	ld.global.nc.v2.u64 {%rd106, %rd107}, [%rd108];
	// end inline asm
	mov.b64 	{%r236, %r237}, %rd107;
	mov.b64 	{%r238, %r239}, %rd106;
	mov.b32 	%f226, %r239;
	mov.b32 	%f227, %r238;
	mov.b32 	%f228, %r237;
	mov.b32 	%f229, %r236;
	add.s64 	%rd111, %rd105, 8192;
	// begin inline asm
	ld.global.nc.v2.u64 {%rd109, %rd110}, [%rd111];
	// end inline asm
	mov.b64 	{%r240, %r241}, %rd110;
	mov.b64 	{%r242, %r243}, %rd109;
	mov.b32 	%f230, %r243;
	mov.b32 	%f231, %r242;
	mov.b32 	%f232, %r241;
	mov.b32 	%f233, %r240;
	add.s64 	%rd114, %rd105, 12288;
	// begin inline asm
	ld.global.nc.v2.u64 {%rd112, %rd113}, [%rd114];
	// end inline asm
	mov.b64 	{%r244, %r245}, %rd113;
	mov.b64 	{%r246, %r247}, %rd112;
	mov.b32 	%f234, %r247;
	mov.b32 	%f235, %r246;
	mov.b32 	%f236, %r245;
	mov.b32 	%f237, %r244;
	add.f32 	%f238, %f223, %f222;
	add.f32 	%f239, %f225, %f224;
	add.f32 	%f240, %f227, %f226;
	add.f32 	%f241, %f229, %f228;
	add.f32 	%f242, %f231, %f230;
	add.f32 	%f243, %f233, %f232;
	add.f32 	%f244, %f235, %f234;
	add.f32 	%f245, %f237, %f236;
	add.f32 	%f246, %f238, %f239;
	add.f32 	%f247, %f240, %f241;
	add.f32 	%f248, %f242, %f243;
	add.f32 	%f249, %f244, %f245;
	add.f32 	%f250, %f246, %f247;
	add.f32 	%f251, %f248, %f249;
	add.f32 	%f399, %f250, %f251;
	setp.lt.u64 	%p49, %rd4, %rd2;
	@%p49 bra 	$L__BB8_31;
	add.s64 	%rd164, %rd2, %rd3;
	cvt.u64.u32 	%rd116, %r17;
	add.s64 	%rd117, %rd164, %rd116;
	shl.b64 	%rd118, %rd117, 2;
	add.s64 	%rd163, %rd39, %rd118;
	mov.b32 	%r405, 0;
$L__BB8_21:
	add.s64 	%rd3, %rd3, %rd2;
	add.s64 	%rd119, %rd1, -4096;
	setp.gt.u64 	%p50, %rd3, %rd119;
	@%p50 bra 	$L__BB8_23;
	cvt.u64.u32 	%rd132, %r230;
	add.s64 	%rd133, %rd3, %rd132;
	shl.b64 	%rd134, %rd133, 2;
	add.s64 	%rd122, %rd39, %rd134;
	// begin inline asm
	ld.global.nc.v2.u64 {%rd120, %rd121}, [%rd122];
	// end inline asm
	mov.b64 	{%r250, %r251}, %rd121;
	mov.b64 	{%r252, %r253}, %rd120;
	mov.b32 	%f252, %r253;
	mov.b32 	%f253, %r252;
	mov.b32 	%f254, %r251;
	mov.b32 	%f255, %r250;
	add.s64 	%rd125, %rd122, 4096;
	// begin inline asm
	ld.global.nc.v2.u64 {%rd123, %rd124}, [%rd125];
	// end inline asm
	mov.b64 	{%r254, %r255}, %rd124;
	mov.b64 	{%r256, %r257}, %rd123;
	mov.b32 	%f256, %r257;
	mov.b32 	%f257, %r256;
	mov.b32 	%f258, %r255;
	mov.b32 	%f259, %r254;
	add.s64 	%rd128, %rd122, 8192;
	// begin inline asm
	ld.global.nc.v2.u64 {%rd126, %rd127}, [%rd128];
	// end inline asm
	mov.b64 	{%r258, %r259}, %rd127;
	mov.b64 	{%r260, %r261}, %rd126;
	mov.b32 	%f260, %r261;
	mov.b32 	%f261, %r260;
	mov.b32 	%f262, %r259;
	mov.b32 	%f263, %r258;
	add.s64 	%rd131, %rd122, 12288;
	// begin inline asm
	ld.global.nc.v2.u64 {%rd129, %rd130}, [%rd131];
	// end inline asm
	mov.b64 	{%r262, %r263}, %rd130;
	mov.b64 	{%r264, %r265}, %rd129;
	mov.b32 	%f264, %r265;
	mov.b32 	%f265, %r264;
	mov.b32 	%f266, %r263;
	mov.b32 	%f267, %r262;
	add.f32 	%f268, %f399, %f253;
	add.f32 	%f269, %f252, %f255;
	add.f32 	%f270, %f254, %f257;
	add.f32 	%f271, %f256, %f259;
	add.f32 	%f272, %f258, %f261;
	add.f32 	%f273, %f260, %f263;
	add.f32 	%f274, %f262, %f265;
	add.f32 	%f275, %f264, %f267;
	add.f32 	%f276, %f268, %f269;
	add.f32 	%f277, %f270, %f271;
	add.f32 	%f278, %f272, %f273;
	add.f32 	%f279, %f274, %f275;
	add.f32 	%f280, %f276, %f277;
	add.f32 	%f281, %f278, %f279;
	add.f32 	%f282, %f280, %f281;
	add.f32 	%f399, %f282, %f266;
	sub.s64 	%rd135, %rd1, %rd3;
	setp.lt.u64 	%p51, %rd135, %rd2;
	add.s32 	%r405, %r405, 1;
	add.s64 	%rd164, %rd164, %rd2;
	shl.b64 	%rd136, %rd2, 2;
	add.s64 	%rd163, %rd163, %rd136;
	@%p51 bra 	$L__BB8_31;
	bra.uni 	$L__BB8_21;
$L__BB8_23:
	setp.le.u64 	%p52, %rd1, %rd3;
	@%p52 bra 	$L__BB8_31;
	cvt.u32.u64 	%r266, %rd3;
	cvt.u32.u64 	%r267, %rd1;
	sub.s32 	%r20, %r267, %r266;
	setp.ge.s32 	%p53, %r17, %r20;
	@%p53 bra 	$L__BB8_31;
	cvt.u32.u64 	%r269, %rd2;
	not.b32 	%r271, %r17;
	add.s32 	%r272, %r271, %r267;
	add.s32 	%r273, %r269, %r229;
	sub.s32 	%r274, %r272, %r273;
	mul.lo.s32 	%r275, %r1, %r405;
	shl.b32 	%r276, %r275, 12;
	sub.s32 	%r21, %r274, %r276;
	shr.u32 	%r277, %r272, 8;
	add.s32 	%r22, %r277, 1;
	and.b32  	%r278, %r272, 768;
	setp.eq.s32 	%p54, %r278, 768;
	mov.u32 	%r408, %r17;
	@%p54 bra 	$L__BB8_28;
	and.b32  	%r279, %r22, 3;
	neg.s32 	%r406, %r279;
	mov.u32 	%r408, %r17;
$L__BB8_27:
	.pragma "nounroll";
	// begin inline asm
	ld.global.nc.u32 %r280, [%rd163];
	// end inline asm
	mov.b32 	%f284, %r280;
	add.f32 	%f399, %f399, %f284;
	add.s32 	%r408, %r408, 256;
	add.s64 	%rd163, %rd163, 1024;
	add.s32 	%r406, %r406, 1;
	setp.ne.s32 	%p55, %r406, 0;
	@%p55 bra 	$L__BB8_27;
$L__BB8_28:
	setp.lt.u32 	%p56, %r21, 768;
	@%p56 bra 	$L__BB8_31;
	cvt.u64.u32 	%rd138, %r408;
	add.s64 	%rd139, %rd138, %rd164;
	shl.b64 	%rd140, %rd139, 2;
	add.s64 	%rd167, %rd39, %rd140;
$L__BB8_30:
	// begin inline asm
	ld.global.nc.u32 %r281, [%rd167];
	// end inline asm
	mov.b32 	%f285, %r281;
	add.f32 	%f286, %f399, %f285;
	add.s64 	%rd142, %rd167, 1024;
	// begin inline asm
	ld.global.nc.u32 %r282, [%rd142];
	// end inline asm
	mov.b32 	%f287, %r282;
	add.f32 	%f288, %f286, %f287;
	add.s64 	%rd143, %rd167, 2048;
	// begin inline asm
	ld.global.nc.u32 %r283, [%rd143];
	// end inline asm
	mov.b32 	%f289, %r283;
	add.f32 	%f290, %f288, %f289;
	add.s64 	%rd144, %rd167, 3072;
	// begin inline asm
	ld.global.nc.u32 %r284, [%rd144];
	// end inline asm
	mov.b32 	%f291, %r284;
	add.f32 	%f399, %f290, %f291;
	add.s32 	%r408, %r408, 1024;
	add.s64 	%rd167, %rd167, 4096;
	setp.lt.s32 	%p57, %r408, %r20;
	@%p57 bra 	$L__BB8_30;
$L__BB8_31:
	// begin inline asm
	mov.u32 %r285, %laneid;
	// end inline asm
	mov.b32 	%r287, %f399;
	mov.b32 	%r288, 1;
	mov.b32 	%r309, 31;
	mov.b32 	%r310, -1;
	// begin inline asm
	shfl.sync.down.b32 %r286, %r287, %r288, %r309, %r310;
	// end inline asm
	setp.gt.s32 	%p58, %r285, 30;
	mov.b32 	%f292, %r286;
	add.f32 	%f293, %f399, %f292;
	selp.f32 	%f294, %f399, %f293, %p58;
	mov.b32 	%r292, %f294;
	mov.b32 	%r293, 2;
	// begin inline asm
	shfl.sync.down.b32 %r291, %r292, %r293, %r309, %r310;
	// end inline asm
	setp.gt.s32 	%p59, %r285, 29;
	mov.b32 	%f295, %r291;
	add.f32 	%f296, %f294, %f295;
	selp.f32 	%f297, %f294, %f296, %p59;
	mov.b32 	%r297, %f297;
	mov.b32 	%r298, 4;
	// begin inline asm
	shfl.sync.down.b32 %r296, %r297, %r298, %r309, %r310;
	// end inline asm
	setp.gt.s32 	%p60, %r285, 27;
	mov.b32 	%f298, %r296;
	add.f32 	%f299, %f297, %f298;
	selp.f32 	%f300, %f297, %f299, %p60;
	mov.b32 	%r302, %f300;
	mov.b32 	%r303, 8;
	// begin inline asm
	shfl.sync.down.b32 %r301, %r302, %r303, %r309, %r310;
	// end inline asm
	setp.gt.s32 	%p61, %r285, 23;
	mov.b32 	%f301, %r301;
	add.f32 	%f302, %f300, %f301;
	selp.f32 	%f303, %f300, %f302, %p61;
	mov.b32 	%r307, %f303;
	mov.b32 	%r308, 16;
	// begin inline asm
	shfl.sync.down.b32 %r306, %r307, %r308, %r309, %r310;
	// end inline asm
	setp.gt.s32 	%p62, %r285, 15;
	mov.b32 	%f304, %r306;
	add.f32 	%f25, %f303, %f304;
	selp.f32 	%f412, %f303, %f25, %p62;
	setp.ne.s32 	%p63, %r285, 0;
	@%p63 bra 	$L__BB8_33;
	shr.u32 	%r311, %r17, 3;
	and.b32  	%r312, %r311, 124;
	mov.u32 	%r313, _ZZN3cub18CUB_300001_SM_10006detail6reduce18DeviceReduceKernelINS2_10policy_hubIfyN4cuda3std3__44plusIfEEE10Policy1000EPfyS9_fNS7_10__identityEEEvT0_PT3_T1_NS0_13GridEvenShareISH_EET2_T4_E12temp_storage;
	add.s32 	%r314, %r313, %r312;
	st.shared.f32 	[%r314+8], %f25;
$L__BB8_33:
	bar.sync 	0;
	setp.ne.s32 	%p64, %r17, 0;
	@%p64 bra 	$L__BB8_69;
	ld.shared.f32 	%f305, [_ZZN3cub18CUB_300001_SM_10006detail6reduce18DeviceReduceKernelINS2_10policy_hubIfyN4cuda3std3__44plusIfEEE10Policy1000EPfyS9_fNS7_10__identityEEEvT0_PT3_T1_NS0_13GridEvenShareISH_EET2_T4_E12temp_storage+12];
	add.f32 	%f306, %f412, %f305;
	ld.shared.f32 	%f307, [_ZZN3cub18CUB_300001_SM_10006detail6reduce18DeviceReduceKernelINS2_10policy_hubIfyN4cuda3std3__44plusIfEEE10Policy1000EPfyS9_fNS7_10__identityEEEvT0_PT3_T1_NS0_13GridEvenShareISH_EET2_T4_E12temp_storage+16];
	add.f32 	%f308, %f306, %f307;
	ld.shared.f32 	%f309, [_ZZN3cub18CUB_300001_SM_10006detail6reduce18DeviceReduceKernelINS2_10policy_hubIfyN4cuda3std3__44plusIfEEE10Policy1000EPfyS9_fNS7_10__identityEEEvT0_PT3_T1_NS0_13GridEvenShareISH_EET2_T4_E12temp_storage+20];
	add.f32 	%f310, %f308, %f309;
	ld.shared.f32 	%f311, [_ZZN3cub18CUB_300001_SM_10006detail6reduce18DeviceReduceKernelINS2_10policy_hubIfyN4cuda3std3__44plusIfEEE10Policy1000EPfyS9_fNS7_10__identityEEEvT0_PT3_T1_NS0_13GridEvenShareISH_EET2_T4_E12temp_storage+24];
	add.f32 	%f312, %f310, %f311;
	ld.shared.f32 	%f313, [_ZZN3cub18CUB_300001_SM_10006detail6reduce18DeviceReduceKernelINS2_10policy_hubIfyN4cuda3std3__44plusIfEEE10Policy1000EPfyS9_fNS7_10__identityEEEvT0_PT3_T1_NS0_13GridEvenShareISH_EET2_T4_E12temp_storage+28];
	add.f32 	%f314, %f312, %f313;
	ld.shared.f32 	%f315, [_ZZN3cub18CUB_300001_SM_10006detail6reduce18DeviceReduceKernelINS2_10policy_hubIfyN4cuda3std3__44plusIfEEE10Policy1000EPfyS9_fNS7_10__identityEEEvT0_PT3_T1_NS0_13GridEvenShareISH_EET2_T4_E12temp_storage+32];
	add.f32 	%f316, %f314, %f315;
	ld.shared.f32 	%f317, [_ZZN3cub18CUB_300001_SM_10006detail6reduce18DeviceReduceKernelINS2_10policy_hubIfyN4cuda3std3__44plusIfEEE10Policy1000EPfyS9_fNS7_10__identityEEEvT0_PT3_T1_NS0_13GridEvenShareISH_EET2_T4_E12temp_storage+36];
	add.f32 	%f412, %f316, %f317;
	bra.uni 	$L__BB8_69;
$L__BB8_35:
	sub.s64 	%rd21, %rd1, %rd3;
	setp.gt.u64 	%p2, %rd21, 4095;
	@%p2 bra 	$L__BB8_53;
	cvt.u32.u64 	%r145, %rd3;
	cvt.u32.u64 	%r31, %rd1;
	sub.s32 	%r32, %r31, %r145;
	mov.u32 	%r33, %tid.x;
	setp.ge.s32 	%p19, %r33, %r32;
	mov.f32 	%f405, 0f00000000;
	mov.u32 	%r413, %r33;
	@%p19 bra 	$L__BB8_38;
	add.s32 	%r148, %r145, %r33;
	mul.wide.u32 	%rd91, %r148, 4;
	add.s64 	%rd90, %rd39, %rd91;
	// begin inline asm
	ld.global.nc.u32 %r146, [%rd90];
	// end inline asm
	mov.b32 	%f405, %r146;
	add.s32 	%r413, %r33, 256;
$L__BB8_38:
	setp.ge.s32 	%p20, %r413, %r32;
	@%p20 bra 	$L__BB8_44;
	not.b32 	%r149, %r413;
	add.s32 	%r36, %r149, %r31;
	and.b32  	%r150, %r36, 768;
	setp.eq.s32 	%p21, %r150, 768;
	@%p21 bra 	$L__BB8_42;
	cvt.u64.u32 	%rd92, %r413;
	add.s64 	%rd93, %rd92, %rd3;
	shl.b64 	%rd94, %rd93, 2;
	add.s64 	%rd168, %rd39, %rd94;
	shr.u32 	%r151, %r36, 8;
	add.s32 	%r152, %r151, 1;
	and.b32  	%r153, %r152, 3;
	neg.s32 	%r411, %r153;
$L__BB8_41:
	.pragma "nounroll";
	// begin inline asm
	ld.global.nc.u32 %r154, [%rd168];
	// end inline asm
	mov.b32 	%f154, %r154;
	add.f32 	%f405, %f405, %f154;
	add.s32 	%r413, %r413, 256;
	add.s64 	%rd168, %rd168, 1024;
	add.s32 	%r411, %r411, 1;
	setp.ne.s32 	%p22, %r411, 0;
	@%p22 bra 	$L__BB8_41;
$L__BB8_42:
	sub.s32 	%r156, %r36, %r145;
	setp.lt.u32 	%p23, %r156, 768;
	@%p23 bra 	$L__BB8_44;
$L__BB8_43:
	cvt.s64.s32 	%rd100, %r413;
	add.s64 	%rd101, %rd3, %rd100;
	shl.b64 	%rd102, %rd101, 2;
	add.s64 	%rd96, %rd39, %rd102;
	// begin inline asm
	ld.global.nc.u32 %r157, [%rd96];
	// end inline asm
	mov.b32 	%f155, %r157;
	add.f32 	%f156, %f405, %f155;
	add.s64 	%rd97, %rd96, 1024;
	// begin inline asm
	ld.global.nc.u32 %r158, [%rd97];
	// end inline asm
	mov.b32 	%f157, %r158;
	add.f32 	%f158, %f156, %f157;
	add.s64 	%rd98, %rd96, 2048;
	// begin inline asm
	ld.global.nc.u32 %r159, [%rd98];
	// end inline asm
	mov.b32 	%f159, %r159;
	add.f32 	%f160, %f158, %f159;
	add.s64 	%rd99, %rd96, 3072;
	// begin inline asm
	ld.global.nc.u32 %r160, [%rd99];
	// end inline asm
	mov.b32 	%f161, %r160;
	add.f32 	%f405, %f160, %f161;
	add.s32 	%r413, %r413, 1024;
	setp.lt.s32 	%p24, %r413, %r32;
	@%p24 bra 	$L__BB8_43;
$L__BB8_44:
	setp.lt.s32 	%p25, %r32, 256;
	@%p25 bra 	$L__BB8_49;
	// begin inline asm
	mov.u32 %r199, %laneid;
	// end inline asm
	mov.b32 	%r201, %f405;
	mov.b32 	%r202, 1;
	mov.b32 	%r223, 31;
	mov.b32 	%r224, -1;
	// begin inline asm
	shfl.sync.down.b32 %r200, %r201, %r202, %r223, %r224;
	// end inline asm
	setp.gt.s32 	%p41, %r199, 30;
	mov.b32 	%f196, %r200;
	add.f32 	%f197, %f405, %f196;
	selp.f32 	%f198, %f405, %f197, %p41;
	mov.b32 	%r206, %f198;
	mov.b32 	%r207, 2;
	// begin inline asm
	shfl.sync.down.b32 %r205, %r206, %r207, %r223, %r224;
	// end inline asm
	setp.gt.s32 	%p42, %r199, 29;
	mov.b32 	%f199, %r205;
	add.f32 	%f200, %f198, %f199;
	selp.f32 	%f201, %f198, %f200, %p42;
	mov.b32 	%r211, %f201;
	mov.b32 	%r212, 4;
	// begin inline asm
	shfl.sync.down.b32 %r210, %r211, %r212, %r223, %r224;
	// end inline asm
	setp.gt.s32 	%p43, %r199, 27;
	mov.b32 	%f202, %r210;
	add.f32 	%f203, %f201, %f202;
	selp.f32 	%f204, %f201, %f203, %p43;
	mov.b32 	%r216, %f204;
	mov.b32 	%r217, 8;
	// begin inline asm
	shfl.sync.down.b32 %r215, %r216, %r217, %r223, %r224;
	// end inline asm
	setp.gt.s32 	%p44, %r199, 23;
	mov.b32 	%f205, %r215;
	add.f32 	%f206, %f204, %f205;
	selp.f32 	%f207, %f204, %f206, %p44;
	mov.b32 	%r221, %f207;
	mov.b32 	%r222, 16;
	// begin inline asm
	shfl.sync.down.b32 %r220, %r221, %r222, %r223, %r224;
	// end inline asm
	setp.gt.s32 	%p45, %r199, 15;
	mov.b32 	%f208, %r220;
	add.f32 	%f37, %f207, %f208;
	selp.f32 	%f412, %f207, %f37, %p45;
	setp.ne.s32 	%p46, %r199, 0;
	@%p46 bra 	$L__BB8_47;
	shr.u32 	%r225, %r33, 3;
	and.b32  	%r226, %r225, 124;
	mov.u32 	%r227, _ZZN3cub18CUB_300001_SM_10006detail6reduce18DeviceReduceKernelINS2_10policy_hubIfyN4cuda3std3__44plusIfEEE10Policy1000EPfyS9_fNS7_10__identityEEEvT0_PT3_T1_NS0_13GridEvenShareISH_EET2_T4_E12temp_storage;
	add.s32 	%r228, %r227, %r226;
	st.shared.f32 	[%r228+8], %f37;
$L__BB8_47:
	bar.sync 	0;
	setp.ne.s32 	%p47, %r33, 0;
	@%p47 bra 	$L__BB8_69;
	ld.shared.f32 	%f209, [_ZZN3cub18CUB_300001_SM_10006detail6reduce18DeviceReduceKernelINS2_10policy_hubIfyN4cuda3std3__44plusIfEEE10Policy1000EPfyS9_fNS7_10__identityEEEvT0_PT3_T1_NS0_13GridEvenShareISH_EET2_T4_E12temp_storage+12];
	add.f32 	%f210, %f412, %f209;
	ld.shared.f32 	%f211, [_ZZN3cub18CUB_300001_SM_10006detail6reduce18DeviceReduceKernelINS2_10policy_hubIfyN4cuda3std3__44plusIfEEE10Policy1000EPfyS9_fNS7_10__identityEEEvT0_PT3_T1_NS0_13GridEvenShareISH_EET2_T4_E12temp_storage+16];
	add.f32 	%f212, %f210, %f211;
	ld.shared.f32 	%f213, [_ZZN3cub18CUB_300001_SM_10006detail6reduce18DeviceReduceKernelINS2_10policy_hubIfyN4cuda3std3__44plusIfEEE10Policy1000EPfyS9_fNS7_10__identityEEEvT0_PT3_T1_NS0_13GridEvenShareISH_EET2_T4_E12temp_storage+20];
	add.f32 	%f214, %f212, %f213;
	ld.shared.f32 	%f215, [_ZZN3cub18CUB_300001_SM_10006detail6reduce18DeviceReduceKernelINS2_10policy_hubIfyN4cuda3std3__44plusIfEEE10Policy1000EPfyS9_fNS7_10__identityEEEvT0_PT3_T1_NS0_13GridEvenShareISH_EET2_T4_E12temp_storage+24];
	add.f32 	%f216, %f214, %f215;
	ld.shared.f32 	%f217, [_ZZN3cub18CUB_300001_SM_10006detail6reduce18DeviceReduceKernelINS2_10policy_hubIfyN4cuda3std3__44plusIfEEE10Policy1000EPfyS9_fNS7_10__identityEEEvT0_PT3_T1_NS0_13GridEvenShareISH_EET2_T4_E12temp_storage+28];
	add.f32 	%f218, %f216, %f217;
	ld.shared.f32 	%f219, [_ZZN3cub18CUB_300001_SM_10006detail6reduce18DeviceReduceKernelINS2_10policy_hubIfyN4cuda3std3__44plusIfEEE10Policy1000EPfyS9_fNS7_10__identityEEEvT0_PT3_T1_NS0_13GridEvenShareISH_EET2_T4_E12temp_storage+32];
	add.f32 	%f220, %f218, %f219;
	ld.shared.f32 	%f221, [_ZZN3cub18CUB_300001_SM_10006detail6reduce18DeviceReduceKernelINS2_10policy_hubIfyN4cuda3std3__44plusIfEEE10Policy1000EPfyS9_fNS7_10__identityEEEvT0_PT3_T1_NS0_13GridEvenShareISH_EET2_T4_E12temp_storage+36];
	add.f32 	%f412, %f220, %f221;
	bra.uni 	$L__BB8_69;
$L__BB8_49:
	// begin inline asm
	mov.u32 %r161, %laneid;
	// end inline asm
	and.b32  	%r187, %r33, 992;
	add.s32 	%r188, %r187, 32;
	setp.gt.s32 	%p26, %r188, %r32;
	not.b32 	%r189, %r187;
	add.s32 	%r190, %r32, %r189;
	selp.b32 	%r185, %r190, 31, %p26;
	mov.b32 	%r163, %f405;
	mov.b32 	%r164, 1;
	mov.b32 	%r186, -1;
	// begin inline asm
	shfl.sync.down.b32 %r162, %r163, %r164, %r185, %r186;
	// end inline asm
	setp.lt.s32 	%p27, %r161, %r185;
	mov.b32 	%f162, %r162;
	add.f32 	%f163, %f405, %f162;
	selp.f32 	%f164, %f163, %f405, %p27;
	mov.b32 	%r168, %f164;
	mov.b32 	%r169, 2;
	// begin inline asm
	shfl.sync.down.b32 %r167, %r168, %r169, %r185, %r186;
	// end inline asm
	add.s32 	%r191, %r161, 2;
	setp.gt.s32 	%p28, %r191, %r185;
	mov.b32 	%f165, %r167;
	add.f32 	%f166, %f164, %f165;
	selp.f32 	%f167, %f164, %f166, %p28;
	mov.b32 	%r173, %f167;
	mov.b32 	%r174, 4;
	// begin inline asm
	shfl.sync.down.b32 %r172, %r173, %r174, %r185, %r186;
	// end inline asm
	add.s32 	%r192, %r161, 4;
	setp.gt.s32 	%p29, %r192, %r185;
	mov.b32 	%f168, %r172;
	add.f32 	%f169, %f167, %f168;
	selp.f32 	%f170, %f167, %f169, %p29;
	mov.b32 	%r178, %f170;
	mov.b32 	%r179, 8;
	// begin inline asm
	shfl.sync.down.b32 %r177, %r178, %r179, %r185, %r186;
	// end inline asm
	add.s32 	%r193, %r161, 8;
	setp.gt.s32 	%p30, %r193, %r185;
	mov.b32 	%f171, %r177;
	add.f32 	%f172, %f170, %f171;
	selp.f32 	%f173, %f170, %f172, %p30;
	mov.b32 	%r183, %f173;
	mov.b32 	%r184, 16;
	// begin inline asm
	shfl.sync.down.b32 %r182, %r183, %r184, %r185, %r186;
	// end inline asm
	add.s32 	%r194, %r161, 16;
	setp.gt.s32 	%p31, %r194, %r185;
	mov.b32 	%f174, %r182;
	add.f32 	%f175, %f173, %f174;
	selp.f32 	%f412, %f173, %f175, %p31;
	setp.ne.s32 	%p32, %r161, 0;
	@%p32 bra 	$L__BB8_51;
	shr.u32 	%r195, %r33, 3;
	and.b32  	%r196, %r195, 124;
	mov.u32 	%r197, _ZZN3cub18CUB_300001_SM_10006detail6reduce18DeviceReduceKernelINS2_10policy_hubIfyN4cuda3std3__44plusIfEEE10Policy1000EPfyS9_fNS7_10__identityEEEvT0_PT3_T1_NS0_13GridEvenShareISH_EET2_T4_E12temp_storage;
	add.s32 	%r198, %r197, %r196;
	st.shared.f32 	[%r198+8], %f412;
$L__BB8_51:
	bar.sync 	0;
	setp.ne.s32 	%p33, %r33, 0;
	@%p33 bra 	$L__BB8_69;
	setp.gt.s32 	%p34, %r32, 32;
	ld.shared.f32 	%f176, [_ZZN3cub18CUB_300001_SM_10006detail6reduce18DeviceReduceKernelINS2_10policy_hubIfyN4cuda3std3__44plusIfEEE10Policy1000EPfyS9_fNS7_10__identityEEEvT0_PT3_T1_NS0_13GridEvenShareISH_EET2_T4_E12temp_storage+12];
	add.f32 	%f177, %f412, %f176;
	selp.f32 	%f178, %f177, %f412, %p34;
	setp.gt.s32 	%p35, %r32, 64;
	ld.shared.f32 	%f179, [_ZZN3cub18CUB_300001_SM_10006detail6reduce18DeviceReduceKernelINS2_10policy_hubIfyN4cuda3std3__44plusIfEEE10Policy1000EPfyS9_fNS7_10__identityEEEvT0_PT3_T1_NS0_13GridEvenShareISH_EET2_T4_E12temp_storage+16];
	add.f32 	%f180, %f179, %f178;
	selp.f32 	%f181, %f180, %f178, %p35;
	setp.gt.s32 	%p36, %r32, 96;
	ld.shared.f32 	%f182, [_ZZN3cub18CUB_300001_SM_10006detail6reduce18DeviceReduceKernelINS2_10policy_hubIfyN4cuda3std3__44plusIfEEE10Policy1000EPfyS9_fNS7_10__identityEEEvT0_PT3_T1_NS0_13GridEvenShareISH_EET2_T4_E12temp_storage+20];
	add.f32 	%f183, %f182, %f181;
	selp.f32 	%f184, %f183, %f181, %p36;
	setp.gt.s32 	%p37, %r32, 128;
	ld.shared.f32 	%f185, [_ZZN3cub18CUB_300001_SM_10006detail6reduce18DeviceReduceKernelINS2_10policy_hubIfyN4cuda3std3__44plusIfEEE10Policy1000EPfyS9_fNS7_10__identityEEEvT0_PT3_T1_NS0_13GridEvenShareISH_EET2_T4_E12temp_storage+24];
	add.f32 	%f186, %f185, %f184;
	selp.f32 	%f187, %f186, %f184, %p37;
	setp.gt.s32 	%p38, %r32, 160;
	ld.shared.f32 	%f188, [_ZZN3cub18CUB_300001_SM_10006detail6reduce18DeviceReduceKernelINS2_10policy_hubIfyN4cuda3std3__44plusIfEEE10Policy1000EPfyS9_fNS7_10__identityEEEvT0_PT3_T1_NS0_13GridEvenShareISH_EET2_T4_E12temp_storage+28];
	add.f32 	%f189, %f188, %f187;
	selp.f32 	%f190, %f189, %f187, %p38;
	setp.gt.s32 	%p39, %r32, 192;
	ld.shared.f32 	%f191, [_ZZN3cub18CUB_300001_SM_10006detail6reduce18DeviceReduceKernelINS2_10policy_hubIfyN4cuda3std3__44plusIfEEE10Policy1000EPfyS9_fNS7_10__identityEEEvT0_PT3_T1_NS0_13GridEvenShareISH_EET2_T4_E12temp_storage+32];
	add.f32 	%f192, %f191, %f190;
	selp.f32 	%f193, %f192, %f190, %p39;
	setp.gt.s32 	%p40, %r32, 224;
	ld.shared.f32 	%f194, [_ZZN3cub18CUB_300001_SM_10006detail6reduce18DeviceReduceKernelINS2_10policy_hubIfyN4cuda3std3__44plusIfEEE10Policy1000EPfyS9_fNS7_10__identityEEEvT0_PT3_T1_NS0_13GridEvenShareISH_EET2_T4_E12temp_storage+36];
	add.f32 	%f195, %f194, %f193;
	selp.f32 	%f412, %f195, %f193, %p40;
	bra.uni 	$L__BB8_69;
$L__BB8_53:
	cvt.u32.u64 	%r77, %rd3;
	mov.u32 	%r45, %tid.x;
	add.s32 	%r78, %r45, %r77;
	mul.wide.u32 	%rd58, %r78, 4;
	add.s64 	%rd42, %rd39, %rd58;
	// begin inline asm
	ld.global.nc.u32 %r61, [%rd42];
	// end inline asm
	mov.b32 	%f56, %r61;
	add.s64 	%rd43, %rd42, 1024;
	// begin inline asm
	ld.global.nc.u32 %r62, [%rd43];
	// end inline asm
	mov.b32 	%f57, %r62;
	add.s64 	%rd44, %rd42, 2048;
	// begin inline asm
	ld.global.nc.u32 %r63, [%rd44];
	// end inline asm
	mov.b32 	%f58, %r63;
	add.s64 	%rd45, %rd42, 3072;
	// begin inline asm
	ld.global.nc.u32 %r64, [%rd45];
	// end inline asm
	mov.b32 	%f59, %r64;
	add.s64 	%rd46, %rd42, 4096;
	// begin inline asm
	ld.global.nc.u32 %r65, [%rd46];
	// end inline asm
	mov.b32 	%f60, %r65;
	add.s64 	%rd47, %rd42, 5120;
	// begin inline asm
	ld.global.nc.u32 %r66, [%rd47];
	// end inline asm
	mov.b32 	%f61, %r66;
	add.s64 	%rd48, %rd42, 6144;
	// begin inline asm
	ld.global.nc.u32 %r67, [%rd48];
	// end inline asm
	mov.b32 	%f62, %r67;
	add.s64 	%rd49, %rd42, 7168;
	// begin inline asm
	ld.global.nc.u32 %r68, [%rd49];
	// end inline asm
	mov.b32 	%f63, %r68;
	add.s64 	%rd50, %rd42, 8192;
	// begin inline asm
	ld.global.nc.u32 %r69, [%rd50];
	// end inline asm
	mov.b32 	%f64, %r69;
	add.s64 	%rd51, %rd42, 9216;
	// begin inline asm
	ld.global.nc.u32 %r70, [%rd51];
	// end inline asm
	mov.b32 	%f65, %r70;
	add.s64 	%rd52, %rd42, 10240;
	// begin inline asm
	ld.global.nc.u32 %r71, [%rd52];
	// end inline asm
	mov.b32 	%f66, %r71;
	add.s64 	%rd53, %rd42, 11264;
	// begin inline asm
	ld.global.nc.u32 %r72, [%rd53];
	// end inline asm
	mov.b32 	%f67, %r72;
	add.s64 	%rd54, %rd42, 12288;
	// begin inline asm
	ld.global.nc.u32 %r73, [%rd54];
	// end inline asm
	mov.b32 	%f68, %r73;
	add.s64 	%rd55, %rd42, 13312;
	// begin inline asm
	ld.global.nc.u32 %r74, [%rd55];
	// end inline asm
	mov.b32 	%f69, %r74;
	add.s64 	%rd56, %rd42, 14336;
	// begin inline asm
	ld.global.nc.u32 %r75, [%rd56];
	// end inline asm
	mov.b32 	%f70, %r75;
	add.s64 	%rd57, %rd42, 15360;
	// begin inline asm
	ld.global.nc.u32 %r76, [%rd57];
	// end inline asm
	mov.b32 	%f71, %r76;
	add.f32 	%f72, %f56, %f57;
	add.f32 	%f73, %f58, %f59;
	add.f32 	%f74, %f60, %f61;
	add.f32 	%f75, %f62, %f63;
	add.f32 	%f76, %f64, %f65;
	add.f32 	%f77, %f66, %f67;
	add.f32 	%f78, %f68, %f69;
	add.f32 	%f79, %f70, %f71;
	add.f32 	%f80, %f72, %f73;
	add.f32 	%f81, %f74, %f75;
	add.f32 	%f82, %f76, %f77;
	add.f32 	%f83, %f78, %f79;
	add.f32 	%f84, %f80, %f81;
	add.f32 	%f85, %f82, %f83;
	add.f32 	%f411, %f84, %f85;
	setp.lt.u64 	%p3, %rd21, %rd2;
	@%p3 bra 	$L__BB8_65;
	cvt.u64.u32 	%rd25, %r45;
	add.s64 	%rd170, %rd2, %rd3;
	add.s64 	%rd59, %rd170, %rd25;
	shl.b64 	%rd60, %rd59, 2;
	add.s64 	%rd169, %rd39, %rd60;
	mov.b32 	%r415, 0;
$L__BB8_55:
	add.s64 	%rd3, %rd3, %rd2;
	add.s64 	%rd61, %rd1, -4096;
	setp.gt.u64 	%p4, %rd3, %rd61;
	@%p4 bra 	$L__BB8_57;
	add.s64 	%rd78, %rd3, %rd25;
	shl.b64 	%rd79, %rd78, 2;
	add.s64 	%rd62, %rd39, %rd79;
	// begin inline asm
	ld.global.nc.u32 %r80, [%rd62];
	// end inline asm
	mov.b32 	%f86, %r80;
	add.s64 	%rd63, %rd62, 1024;
	// begin inline asm
	ld.global.nc.u32 %r81, [%rd63];
	// end inline asm
	mov.b32 	%f87, %r81;
	add.s64 	%rd64, %rd62, 2048;
	// begin inline asm
	ld.global.nc.u32 %r82, [%rd64];
	// end inline asm
	mov.b32 	%f88, %r82;
	add.s64 	%rd65, %rd62, 3072;
	// begin inline asm
	ld.global.nc.u32 %r83, [%rd65];
	// end inline asm
	mov.b32 	%f89, %r83;
	add.s64 	%rd66, %rd62, 4096;
	// begin inline asm
	ld.global.nc.u32 %r84, [%rd66];
	// end inline asm
	mov.b32 	%f90, %r84;
	add.s64 	%rd67, %rd62, 5120;
	// begin inline asm
	ld.global.nc.u32 %r85, [%rd67];
	// end inline asm
	mov.b32 	%f91, %r85;
	add.s64 	%rd68, %rd62, 6144;
	// begin inline asm
	ld.global.nc.u32 %r86, [%rd68];
	// end inline asm
	mov.b32 	%f92, %r86;
	add.s64 	%rd69, %rd62, 7168;
	// begin inline asm
	ld.global.nc.u32 %r87, [%rd69];
	// end inline asm
	mov.b32 	%f93, %r87;
	add.s64 	%rd70, %rd62, 8192;
	// begin inline asm
	ld.global.nc.u32 %r88, [%rd70];
	// end inline asm
	mov.b32 	%f94, %r88;
	add.s64 	%rd71, %rd62, 9216;
	// begin inline asm
	ld.global.nc.u32 %r89, [%rd71];
	// end inline asm
	mov.b32 	%f95, %r89;
	add.s64 	%rd72, %rd62, 10240;
	// begin inline asm
	ld.global.nc.u32 %r90, [%rd72];
	// end inline asm
	mov.b32 	%f96, %r90;
	add.s64 	%rd73, %rd62, 11264;
	// begin inline asm
	ld.global.nc.u32 %r91, [%rd73];
	// end inline asm
	mov.b32 	%f97, %r91;
	add.s64 	%rd74, %rd62, 12288;
	// begin inline asm
	ld.global.nc.u32 %r92, [%rd74];
	// end inline asm
	mov.b32 	%f98, %r92;
	add.s64 	%rd75, %rd62, 13312;
	// begin inline asm
	ld.global.nc.u32 %r93, [%rd75];
	// end inline asm
	mov.b32 	%f99, %r93;
	add.s64 	%rd76, %rd62, 14336;
	// begin inline asm
	ld.global.nc.u32 %r94, [%rd76];
	// end inline asm
	mov.b32 	%f100, %r94;
	add.s64 	%rd77, %rd62, 15360;
	// begin inline asm
	ld.global.nc.u32 %r95, [%rd77];
	// end inline asm
	mov.b32 	%f101, %r95;
	add.f32 	%f102, %f411, %f86;
	add.f32 	%f103, %f87, %f88;
	add.f32 	%f104, %f89, %f90;
	add.f32 	%f105, %f91, %f92;
	add.f32 	%f106, %f93, %f94;
	add.f32 	%f107, %f95, %f96;
	add.f32 	%f108, %f97, %f98;
	add.f32 	%f109, %f99, %f100;
	add.f32 	%f110, %f102, %f103;
	add.f32 	%f111, %f104, %f105;
	add.f32 	%f112, %f106, %f107;
	add.f32 	%f113, %f108, %f109;
	add.f32 	%f114, %f110, %f111;
	add.f32 	%f115, %f112, %f113;
	add.f32 	%f116, %f114, %f115;
	add.f32 	%f411, %f116, %f101;
	sub.s64 	%rd80, %rd1, %rd3;
	setp.lt.u64 	%p5, %rd80, %rd2;
	add.s32 	%r415, %r415, 1;
	add.s64 	%rd170, %rd170, %rd2;
	shl.b64 	%rd81, %rd2, 2;
	add.s64 	%rd169, %rd169, %rd81;
	@%p5 bra 	$L__BB8_65;
	bra.uni 	$L__BB8_55;
$L__BB8_57:
	setp.le.u64 	%p6, %rd1, %rd3;
	@%p6 bra 	$L__BB8_65;
	cvt.u32.u64 	%r96, %rd3;
	cvt.u32.u64 	%r97, %rd1;
	sub.s32 	%r48, %r97, %r96;
	setp.ge.s32 	%p7, %r45, %r48;
	@%p7 bra 	$L__BB8_65;
	cvt.u32.u64 	%r99, %rd2;
	not.b32 	%r101, %r45;
	add.s32 	%r102, %r101, %r97;
	add.s32 	%r103, %r99, %r77;
	sub.s32 	%r104, %r102, %r103;
	mul.lo.s32 	%r105, %r1, %r415;
	shl.b32 	%r106, %r105, 12;
	sub.s32 	%r49, %r104, %r106;
	shr.u32 	%r107, %r102, 8;
	add.s32 	%r50, %r107, 1;
	and.b32  	%r108, %r102, 768;
	setp.eq.s32 	%p8, %r108, 768;
	mov.u32 	%r418, %r45;
	@%p8 bra 	$L__BB8_62;
	and.b32  	%r109, %r50, 3;
	neg.s32 	%r416, %r109;
	mov.u32 	%r418, %r45;
$L__BB8_61:
	.pragma "nounroll";
	// begin inline asm
	ld.global.nc.u32 %r110, [%rd169];
	// end inline asm
	mov.b32 	%f118, %r110;
	add.f32 	%f411, %f411, %f118;
	add.s32 	%r418, %r418, 256;
	add.s64 	%rd169, %rd169, 1024;
	add.s32 	%r416, %r416, 1;
	setp.ne.s32 	%p9, %r416, 0;
	@%p9 bra 	$L__BB8_61;
$L__BB8_62:
	setp.lt.u32 	%p10, %r49, 768;
	@%p10 bra 	$L__BB8_65;
	cvt.u64.u32 	%rd83, %r418;
	add.s64 	%rd84, %rd83, %rd170;
	shl.b64 	%rd85, %rd84, 2;
	add.s64 	%rd173, %rd39, %rd85;
$L__BB8_64:
	// begin inline asm
	ld.global.nc.u32 %r111, [%rd173];
	// end inline asm
	mov.b32 	%f119, %r111;
	add.f32 	%f120, %f411, %f119;
	add.s64 	%rd87, %rd173, 1024;
	// begin inline asm
	ld.global.nc.u32 %r112, [%rd87];
	// end inline asm
	mov.b32 	%f121, %r112;
	add.f32 	%f122, %f120, %f121;
	add.s64 	%rd88, %rd173, 2048;
	// begin inline asm
	ld.global.nc.u32 %r113, [%rd88];
	// end inline asm
	mov.b32 	%f123, %r113;
	add.f32 	%f124, %f122, %f123;
	add.s64 	%rd89, %rd173, 3072;
	// begin inline asm
	ld.global.nc.u32 %r114, [%rd89];
	// end inline asm
	mov.b32 	%f125, %r114;
	add.f32 	%f411, %f124, %f125;
	add.s32 	%r418, %r418, 1024;
	add.s64 	%rd173, %rd173, 4096;
	setp.lt.s32 	%p11, %r418, %r48;
	@%p11 bra 	$L__BB8_64;
$L__BB8_65:
	// begin inline asm
	mov.u32 %r115, %laneid;
	// end inline asm
	mov.b32 	%r117, %f411;
	mov.b32 	%r118, 1;
	mov.b32 	%r139, 31;
	mov.b32 	%r140, -1;
	// begin inline asm
	shfl.sync.down.b32 %r116, %r117, %r118, %r139, %r140;
	// end inline asm
	setp.gt.s32 	%p12, %r115, 30;
	mov.b32 	%f126, %r116;
	add.f32 	%f127, %f411, %f126;
	selp.f32 	%f128, %f411, %f127, %p12;
	mov.b32 	%r122, %f128;
	mov.b32 	%r123, 2;
	// begin inline asm
	shfl.sync.down.b32 %r121, %r122, %r123, %r139, %r140;
	// end inline asm
	setp.gt.s32 	%p13, %r115, 29;
	mov.b32 	%f129, %r121;
	add.f32 	%f130, %f128, %f129;
	selp.f32 	%f131, %f128, %f130, %p13;
	mov.b32 	%r127, %f131;
	mov.b32 	%r128, 4;
	// begin inline asm
	shfl.sync.down.b32 %r126, %r127, %r128, %r139, %r140;
	// end inline asm
	setp.gt.s32 	%p14, %r115, 27;
	mov.b32 	%f132, %r126;
	add.f32 	%f133, %f131, %f132;
	selp.f32 	%f134, %f131, %f133, %p14;
	mov.b32 	%r132, %f134;
	mov.b32 	%r133, 8;
	// begin inline asm
	shfl.sync.down.b32 %r131, %r132, %r133, %r139, %r140;
	// end inline asm
	setp.gt.s32 	%p15, %r115, 23;
	mov.b32 	%f135, %r131;
	add.f32 	%f136, %f134, %f135;
	selp.f32 	%f137, %f134, %f136, %p15;
	mov.b32 	%r137, %f137;
	mov.b32 	%r138, 16;
	// begin inline asm
	shfl.sync.down.b32 %r136, %r137, %r138, %r139, %r140;
	// end inline asm
	setp.gt.s32 	%p16, %r115, 15;
	mov.b32 	%f138, %r136;
	add.f32 	%f52, %f137, %f138;
	selp.f32 	%f412, %f137, %f52, %p16;
	setp.ne.s32 	%p17, %r115, 0;
	@%p17 bra 	$L__BB8_67;
	shr.u32 	%r141, %r45, 3;
	and.b32  	%r142, %r141, 124;
	mov.u32 	%r143, _ZZN3cub18CUB_300001_SM_10006detail6reduce18DeviceReduceKernelINS2_10policy_hubIfyN4cuda3std3__44plusIfEEE10Policy1000EPfyS9_fNS7_10__identityEEEvT0_PT3_T1_NS0_13GridEvenShareISH_EET2_T4_E12temp_storage;
	add.s32 	%r144, %r143, %r142;
	st.shared.f32 	[%r144+8], %f52;
$L__BB8_67:
	bar.sync 	0;
	setp.ne.s32 	%p18, %r45, 0;
	@%p18 bra 	$L__BB8_69;
	ld.shared.f32 	%f139, [_ZZN3cub18CUB_300001_SM_10006detail6reduce18DeviceReduceKernelINS2_10policy_hubIfyN4cuda3std3__44plusIfEEE10Policy1000EPfyS9_fNS7_10__identityEEEvT0_PT3_T1_NS0_13GridEvenShareISH_EET2_T4_E12temp_storage+12];
	add.f32 	%f140, %f412, %f139;
	ld.shared.f32 	%f141, [_ZZN3cub18CUB_300001_SM_10006detail6reduce18DeviceReduceKernelINS2_10policy_hubIfyN4cuda3std3__44plusIfEEE10Policy1000EPfyS9_fNS7_10__identityEEEvT0_PT3_T1_NS0_13GridEvenShareISH_EET2_T4_E12temp_storage+16];
	add.f32 	%f142, %f140, %f141;
	ld.shared.f32 	%f143, [_ZZN3cub18CUB_300001_SM_10006detail6reduce18DeviceReduceKernelINS2_10policy_hubIfyN4cuda3std3__44plusIfEEE10Policy1000EPfyS9_fNS7_10__identityEEEvT0_PT3_T1_NS0_13GridEvenShareISH_EET2_T4_E12temp_storage+20];
	add.f32 	%f144, %f142, %f143;
	ld.shared.f32 	%f145, [_ZZN3cub18CUB_300001_SM_10006detail6reduce18DeviceReduceKernelINS2_10policy_hubIfyN4cuda3std3__44plusIfEEE10Policy1000EPfyS9_fNS7_10__identityEEEvT0_PT3_T1_NS0_13GridEvenShareISH_EET2_T4_E12temp_storage+24];
	add.f32 	%f146, %f144, %f145;
	ld.shared.f32 	%f147, [_ZZN3cub18CUB_300001_SM_10006detail6reduce18DeviceReduceKernelINS2_10policy_hubIfyN4cuda3std3__44plusIfEEE10Policy1000EPfyS9_fNS7_10__identityEEEvT0_PT3_T1_NS0_13GridEvenShareISH_EET2_T4_E12temp_storage+28];
	add.f32 	%f148, %f146, %f147;
	ld.shared.f32 	%f149, [_ZZN3cub18CUB_300001_SM_10006detail6reduce18DeviceReduceKernelINS2_10policy_hubIfyN4cuda3std3__44plusIfEEE10Policy1000EPfyS9_fNS7_10__identityEEEvT0_PT3_T1_NS0_13GridEvenShareISH_EET2_T4_E12temp_storage+32];
	add.f32 	%f150, %f148, %f149;
	ld.shared.f32 	%f151, [_ZZN3cub18CUB_300001_SM_10006detail6reduce18DeviceReduceKernelINS2_10policy_hubIfyN4cuda3std3__44plusIfEEE10Policy1000EPfyS9_fNS7_10__identityEEEvT0_PT3_T1_NS0_13GridEvenShareISH_EET2_T4_E12temp_storage+36];
	add.f32 	%f412, %f150, %f151;
$L__BB8_69:
	mov.u32 	%r399, %tid.x;
	setp.ne.s32 	%p94, %r399, 0;
	@%p94 bra 	$L__BB8_71;
	ld.param.u64 	%rd161, [_ZN3cub18CUB_300001_SM_10006detail6reduce18DeviceReduceKernelINS2_10policy_hubIfyN4cuda3std3__44plusIfEEE10Policy1000EPfyS9_fNS7_10__identityEEEvT0_PT3_T1_NS0_13GridEvenShareISH_EET2_T4__param_1];
	cvta.to.global.u64 	%rd158, %rd161;
	mul.wide.u32 	%rd159, %r2, 4;
	add.s64 	%rd160, %rd158, %rd159;
	st.global.f32 	[%rd160], %f412;
$L__BB8_71:
	ret;

}
	// .globl	_ZN3cub18CUB_300001_SM_10006detail6reduce28DeviceReduceSingleTileKernelINS2_10policy_hubIfyN4cuda3std3__44plusIfEEE10Policy1000EPfSC_iS9_ffNS7_10__identityEEEvT0_T1_T2_T3_T4_T6_
.visible .entry _ZN3cub18CUB_300001_SM_10006detail6reduce28DeviceReduceSingleTileKernelINS2_10policy_hubIfyN4cuda3std3__44plusIfEEE10Policy1000EPfSC_iS9_ffNS7_10__identityEEEvT0_T1_T2_T3_T4_T6_(
	.param .u64 .ptr .align 1 _ZN3cub18CUB_300001_SM_10006detail6reduce28DeviceReduceSingleTileKernelINS2_10policy_hubIfyN4cuda3std3__44plusIfEEE10Policy1000EPfSC_iS9_ffNS7_10__identityEEEvT0_T1_T2_T3_T4_T6__param_0,
	.param .u64 .ptr .align 1 _ZN3cub18CUB_300001_SM_10006detail6reduce28DeviceReduceSingleTileKernelINS2_10policy_hubIfyN4cuda3std3__44plusIfEEE10Policy1000EPfSC_iS9_ffNS7_10__identityEEEvT0_T1_T2_T3_T4_T6__param_1,
	.param .u32 _ZN3cub18CUB_300001_SM_10006detail6reduce28DeviceReduceSingleTileKernelINS2_10policy_hubIfyN4cuda3std3__44plusIfEEE10Policy1000EPfSC_iS9_ffNS7_10__identityEEEvT0_T1_T2_T3_T4_T6__param_2,
	.param .align 1 .b8 _ZN3cub18CUB_300001_SM_10006detail6reduce28DeviceReduceSingleTileKernelINS2_10policy_hubIfyN4cuda3std3__44plusIfEEE10Policy1000EPfSC_iS9_ffNS7_10__identityEEEvT0_T1_T2_T3_T4_T6__param_3[1],
	.param .f32 _ZN3cub18CUB_300001_SM_10006detail6reduce28DeviceReduceSingleTileKernelINS2_10policy_hubIfyN4cuda3std3__44plusIfEEE10Policy1000EPfSC_iS9_ffNS7_10__identityEEEvT0_T1_T2_T3_T4_T6__param_4,
	.param .align 1 .b8 _ZN3cub18CUB_300001_SM_10006detail6reduce28DeviceReduceSingleTileKernelINS2_10policy_hubIfyN4cuda3std3__44plusIfEEE10Policy1000EPfSC_iS9_ffNS7_10__identityEEEvT0_T1_T2_T3_T4_T6__param_5[1]
)
.maxntid 256
.minnctapersm 1
{
	.reg .pred 	%p<97>;
	.reg .b32 	%r<407>;
	.reg .b32 	%f<419>;
	.reg .b64 	%rd<125>;
	// demoted variable
	.shared .align 4 .b8 _ZZN3cub18CUB_300001_SM_10006detail6reduce28DeviceReduceSingleTileKernelINS2_10policy_hubIfyN4cuda3std3__44plusIfEEE10Policy1000EPfSC_iS9_ffNS7_10__identityEEEvT0_T1_T2_T3_T4_T6_E12temp_storage[44];
	ld.param.u64 	%rd16, [_ZN3cub18CUB_300001_SM_10006detail6reduce28DeviceReduceSingleTileKernelINS2_10policy_hubIfyN4cuda3std3__44plusIfEEE10Policy1000EPfSC_iS9_ffNS7_10__identityEEEvT0_T1_T2_T3_T4_T6__param_0];
	ld.param.u64 	%rd17, [_ZN3cub18CUB_300001_SM_10006detail6reduce28DeviceReduceSingleTileKernelINS2_10policy_hubIfyN4cuda3std3__44plusIfEEE10Policy1000EPfSC_iS9_ffNS7_10__identityEEEvT0_T1_T2_T3_T4_T6__param_1];
	ld.param.u32 	%r67, [_ZN3cub18CUB_300001_SM_10006detail6reduce28DeviceReduceSingleTileKernelINS2_10policy_hubIfyN4cuda3std3__44plusIfEEE10Policy1000EPfSC_iS9_ffNS7_10__identityEEEvT0_T1_T2_T3_T4_T6__param_2];
	ld.param.f32 	%f58, [_ZN3cub18CUB_300001_SM_10006detail6reduce28DeviceReduceSingleTileKernelINS2_10policy_hubIfyN4cuda3std3__44plusIfEEE10Policy1000EPfSC_iS9_ffNS7_10__identityEEEvT0_T1_T2_T3_T4_T6__param_4];
	cvta.to.global.u64 	%rd1, %rd17;
	setp.ne.s32 	%p1, %r67, 0;
	@%p1 bra 	$L__BB9_3;
	mov.u32 	%r380, %tid.x;
	setp.ne.s32 	%p96, %r380, 0;
	@%p96 bra 	$L__BB9_74;
	st.global.f32 	[%rd1], %f58;
	bra.uni 	$L__BB9_74;
$L__BB9_3:
	and.b64  	%rd18, %rd16, 15;
	setp.ne.s64 	%p2, %rd18, 0;
	@%p2 bra 	$L__BB9_38;
	setp.gt.s32 	%p49, %r67, 4095;
	@%p49 bra 	$L__BB9_22;
	mov.u32 	%r1, %tid.x;
	setp.ge.s32 	%p66, %r1, %r67;
	mov.f32 	%f397, 0f00000000;
	mov.u32 	%r384, %r1;
	@%p66 bra 	$L__BB9_7;
	mul.wide.u32 	%rd113, %r1, 4;
	add.s64 	%rd112, %rd16, %rd113;
	// begin inline asm
	ld.global.nc.u32 %r300, [%rd112];
	// end inline asm
	mov.b32 	%f397, %r300;
	add.s32 	%r384, %r1, 256;
$L__BB9_7:
	setp.ge.s32 	%p67, %r384, %r67;
	@%p67 bra 	$L__BB9_13;
	not.b32 	%r301, %r384;
	add.s32 	%r4, %r67, %r301;
	and.b32  	%r302, %r4, 768;
	setp.eq.s32 	%p68, %r302, 768;
	@%p68 bra 	$L__BB9_11;
	mul.wide.u32 	%rd114, %r384, 4;
	add.s64 	%rd121, %rd16, %rd114;
	shr.u32 	%r303, %r4, 8;
	add.s32 	%r304, %r303, 1;
	and.b32  	%r305, %r304, 3;
	neg.s32 	%r382, %r305;
$L__BB9_10:
	.pragma "nounroll";
	// begin inline asm
	ld.global.nc.u32 %r306, [%rd121];
	// end inline asm
	mov.b32 	%f323, %r306;
	add.f32 	%f397, %f397, %f323;
	add.s32 	%r384, %r384, 256;
	add.s64 	%rd121, %rd121, 1024;
	add.s32 	%r382, %r382, 1;
	setp.ne.s32 	%p69, %r382, 0;
	@%p69 bra 	$L__BB9_10;
$L__BB9_11:
	setp.lt.u32 	%p70, %r4, 768;
	@%p70 bra 	$L__BB9_13;
$L__BB9_12:
	mul.wide.s32 	%rd120, %r384, 4;
	add.s64 	%rd116, %rd16, %rd120;
	// begin inline asm
	ld.global.nc.u32 %r307, [%rd116];
	// end inline asm
	mov.b32 	%f324, %r307;
	add.f32 	%f325, %f397, %f324;
	add.s64 	%rd117, %rd116, 1024;
	// begin inline asm
	ld.global.nc.u32 %r308, [%rd117];
	// end inline asm
	mov.b32 	%f326, %r308;
	add.f32 	%f327, %f325, %f326;
	add.s64 	%rd118, %rd116, 2048;
	// begin inline asm
	ld.global.nc.u32 %r309, [%rd118];
	// end inline asm
	mov.b32 	%f328, %r309;
	add.f32 	%f329, %f327, %f328;
	add.s64 	%rd119, %rd116, 3072;
	// begin inline asm
	ld.global.nc.u32 %r310, [%rd119];
	// end inline asm
	mov.b32 	%f330, %r310;
	add.f32 	%f397, %f329, %f330;
	add.s32 	%r384, %r384, 1024;
	setp.lt.s32 	%p71, %r384, %r67;
	@%p71 bra 	$L__BB9_12;
$L__BB9_13:
	setp.lt.s32 	%p72, %r67, 256;
	@%p72 bra 	$L__BB9_18;
	// begin inline asm
	mov.u32 %r349, %laneid;
	// end inline asm
	mov.b32 	%r351, %f397;
	mov.b32 	%r352, 1;
	mov.b32 	%r373, 31;
	mov.b32 	%r374, -1;
	// begin inline asm
	shfl.sync.down.b32 %r350, %r351, %r352, %r373, %r374;
	// end inline asm
	setp.gt.s32 	%p88, %r349, 30;
	mov.b32 	%f365, %r350;
	add.f32 	%f366, %f397, %f365;
	selp.f32 	%f367, %f397, %f366, %p88;
	mov.b32 	%r356, %f367;
	mov.b32 	%r357, 2;
	// begin inline asm
	shfl.sync.down.b32 %r355, %r356, %r357, %r373, %r374;
	// end inline asm
	setp.gt.s32 	%p89, %r349, 29;
	mov.b32 	%f368, %r355;
	add.f32 	%f369, %f367, %f368;
	selp.f32 	%f370, %f367, %f369, %p89;
	mov.b32 	%r361, %f370;
	mov.b32 	%r362, 4;
	// begin inline asm
	shfl.sync.down.b32 %r360, %r361, %r362, %r373, %r374;
	// end inline asm
	setp.gt.s32 	%p90, %r349, 27;
	mov.b32 	%f371, %r360;
	add.f32 	%f372, %f370, %f371;
	selp.f32 	%f373, %f370, %f372, %p90;
	mov.b32 	%r366, %f373;
	mov.b32 	%r367, 8;
	// begin inline asm
	shfl.sync.down.b32 %r365, %r366, %r367, %r373, %r374;
	// end inline asm
	setp.gt.s32 	%p91, %r349, 23;
	mov.b32 	%f374, %r365;
	add.f32 	%f375, %f373, %f374;
	selp.f32 	%f376, %f373, %f375, %p91;
	mov.b32 	%r371, %f376;
	mov.b32 	%r372, 16;
	// begin inline asm
	shfl.sync.down.b32 %r370, %r371, %r372, %r373, %r374;
	// end inline asm
	setp.gt.s32 	%p92, %r349, 15;
	mov.b32 	%f377, %r370;
	add.f32 	%f10, %f376, %f377;
	selp.f32 	%f418, %f376, %f10, %p92;
	setp.ne.s32 	%p93, %r349, 0;
	@%p93 bra 	$L__BB9_16;
	shr.u32 	%r375, %r1, 3;
	and.b32  	%r376, %r375, 124;
	mov.u32 	%r377, _ZZN3cub18CUB_300001_SM_10006detail6reduce28DeviceReduceSingleTileKernelINS2_10policy_hubIfyN4cuda3std3__44plusIfEEE10Policy1000EPfSC_iS9_ffNS7_10__identityEEEvT0_T1_T2_T3_T4_T6_E12temp_storage;
	add.s32 	%r378, %r377, %r376;
	st.shared.f32 	[%r378+8], %f10;
$L__BB9_16:
	bar.sync 	0;
	setp.ne.s32 	%p94, %r1, 0;
	@%p94 bra 	$L__BB9_72;
	ld.shared.f32 	%f378, [_ZZN3cub18CUB_300001_SM_10006detail6reduce28DeviceReduceSingleTileKernelINS2_10policy_hubIfyN4cuda3std3__44plusIfEEE10Policy1000EPfSC_iS9_ffNS7_10__identityEEEvT0_T1_T2_T3_T4_T6_E12temp_storage+12];
	add.f32 	%f379, %f418, %f378;
	ld.shared.f32 	%f380, [_ZZN3cub18CUB_300001_SM_10006detail6reduce28DeviceReduceSingleTileKernelINS2_10policy_hubIfyN4cuda3std3__44plusIfEEE10Policy1000EPfSC_iS9_ffNS7_10__identityEEEvT0_T1_T2_T3_T4_T6_E12temp_storage+16];
	add.f32 	%f381, %f379, %f380;
	ld.shared.f32 	%f382, [_ZZN3cub18CUB_300001_SM_10006detail6reduce28DeviceReduceSingleTileKernelINS2_10policy_hubIfyN4cuda3std3__44plusIfEEE10Policy1000EPfSC_iS9_ffNS7_10__identityEEEvT0_T1_T2_T3_T4_T6_E12temp_storage+20];
	add.f32 	%f383, %f381, %f382;
	ld.shared.f32 	%f384, [_ZZN3cub18CUB_300001_SM_10006detail6reduce28DeviceReduceSingleTileKernelINS2_10policy_hubIfyN4cuda3std3__44plusIfEEE10Policy1000EPfSC_iS9_ffNS7_10__identityEEEvT0_T1_T2_T3_T4_T6_E12temp_storage+24];
	add.f32 	%f385, %f383, %f384;
	ld.shared.f32 	%f386, [_ZZN3cub18CUB_300001_SM_10006detail6reduce28DeviceReduceSingleTileKernelINS2_10policy_hubIfyN4cuda3std3__44plusIfEEE10Policy1000EPfSC_iS9_ffNS7_10__identityEEEvT0_T1_T2_T3_T4_T6_E12temp_storage+28];
	add.f32 	%f387, %f385, %f386;
	ld.shared.f32 	%f388, [_ZZN3cub18CUB_300001_SM_10006detail6reduce28DeviceReduceSingleTileKernelINS2_10policy_hubIfyN4cuda3std3__44plusIfEEE10Policy1000EPfSC_iS9_ffNS7_10__identityEEEvT0_T1_T2_T3_T4_T6_E12temp_storage+32];
	add.f32 	%f389, %f387, %f388;
	ld.shared.f32 	%f390, [_ZZN3cub18CUB_300001_SM_10006detail6reduce28DeviceReduceSingleTileKernelINS2_10policy_hubIfyN4cuda3std3__44plusIfEEE10Policy1000EPfSC_iS9_ffNS7_10__identityEEEvT0_T1_T2_T3_T4_T6_E12temp_storage+36];
	add.f32 	%f418, %f389, %f390;
	bra.uni 	$L__BB9_72;
$L__BB9_18:
	// begin inline asm
	mov.u32 %r311, %laneid;
	// end inline asm
	and.b32  	%r337, %r1, 992;
	add.s32 	%r338, %r337, 32;
	setp.gt.s32 	%p73, %r338, %r67;
	not.b32 	%r339, %r337;
	add.s32 	%r340, %r67, %r339;
	selp.b32 	%r335, %r340, 31, %p73;
	mov.b32 	%r313, %f397;
	mov.b32 	%r314, 1;
	mov.b32 	%r336, -1;
	// begin inline asm
	shfl.sync.down.b32 %r312, %r313, %r314, %r335, %r336;
	// end inline asm
	setp.lt.s32 	%p74, %r311, %r335;
	mov.b32 	%f331, %r312;
	add.f32 	%f332, %f397, %f331;
	selp.f32 	%f333, %f332, %f397, %p74;
	mov.b32 	%r318, %f333;
	mov.b32 	%r319, 2;
	// begin inline asm
	shfl.sync.down.b32 %r317, %r318, %r319, %r335, %r336;
	// end inline asm
	add.s32 	%r341, %r311, 2;
	setp.gt.s32 	%p75, %r341, %r335;
	mov.b32 	%f334, %r317;
	add.f32 	%f335, %f333, %f334;
	selp.f32 	%f336, %f333, %f335, %p75;
	mov.b32 	%r323, %f336;
	mov.b32 	%r324, 4;
	// begin inline asm
	shfl.sync.down.b32 %r322, %r323, %r324, %r335, %r336;
	// end inline asm
	add.s32 	%r342, %r311, 4;
	setp.gt.s32 	%p76, %r342, %r335;
	mov.b32 	%f337, %r322;
	add.f32 	%f338, %f336, %f337;
	selp.f32 	%f339, %f336, %f338, %p76;
	mov.b32 	%r328, %f339;
	mov.b32 	%r329, 8;
	// begin inline asm
	shfl.sync.down.b32 %r327, %r328, %r329, %r335, %r336;
	// end inline asm
	add.s32 	%r343, %r311, 8;
	setp.gt.s32 	%p77, %r343, %r335;
	mov.b32 	%f340, %r327;
	add.f32 	%f341, %f339, %f340;
	selp.f32 	%f342, %f339, %f341, %p77;
	mov.b32 	%r333, %f342;
	mov.b32 	%r334, 16;
	// begin inline asm
	shfl.sync.down.b32 %r332, %r333, %r334, %r335, %r336;
	// end inline asm
	add.s32 	%r344, %r311, 16;
	setp.gt.s32 	%p78, %r344, %r335;
	mov.b32 	%f343, %r332;
	add.f32 	%f344, %f342, %f343;
	selp.f32 	%f418, %f342, %f344, %p78;
	setp.ne.s32 	%p79, %r311, 0;
	@%p79 bra 	$L__BB9_20;
	shr.u32 	%r345, %r1, 3;
	and.b32  	%r346, %r345, 124;
	mov.u32 	%r347, _ZZN3cub18CUB_300001_SM_10006detail6reduce28DeviceReduceSingleTileKernelINS2_10policy_hubIfyN4cuda3std3__44plusIfEEE10Policy1000EPfSC_iS9_ffNS7_10__identityEEEvT0_T1_T2_T3_T4_T6_E12temp_storage;
	add.s32 	%r348, %r347, %r346;
	st.shared.f32 	[%r348+8], %f418;
$L__BB9_20:
	bar.sync 	0;
	setp.ne.s32 	%p80, %r1, 0;
	@%p80 bra 	$L__BB9_72;
	setp.gt.s32 	%p81, %r67, 32;
	ld.shared.f32 	%f345, [_ZZN3cub18CUB_300001_SM_10006detail6reduce28DeviceReduceSingleTileKernelINS2_10policy_hubIfyN4cuda3std3__44plusIfEEE10Policy1000EPfSC_iS9_ffNS7_10__identityEEEvT0_T1_T2_T3_T4_T6_E12temp_storage+12];
	add.f32 	%f346, %f418, %f345;
	selp.f32 	%f347, %f346, %f418, %p81;
	setp.gt.s32 	%p82, %r67, 64;
	ld.shared.f32 	%f348, [_ZZN3cub18CUB_300001_SM_10006detail6reduce28DeviceReduceSingleTileKernelINS2_10policy_hubIfyN4cuda3std3__44plusIfEEE10Policy1000EPfSC_iS9_ffNS7_10__identityEEEvT0_T1_T2_T3_T4_T6_E12temp_storage+16];
	add.f32 	%f349, %f348, %f347;
	selp.f32 	%f350, %f349, %f347, %p82;
	setp.gt.s32 	%p83, %r67, 96;
	ld.shared.f32 	%f351, [_ZZN3cub18CUB_300001_SM_10006detail6reduce28DeviceReduceSingleTileKernelINS2_10policy_hubIfyN4cuda3std3__44plusIfEEE10Policy1000EPfSC_iS9_ffNS7_10__identityEEEvT0_T1_T2_T3_T4_T6_E12temp_storage+20];
	add.f32 	%f352, %f351, %f350;
	selp.f32 	%f353, %f352, %f350, %p83;
	setp.gt.s32 	%p84, %r67, 128;
	ld.shared.f32 	%f354, [_ZZN3cub18CUB_300001_SM_10006detail6reduce28DeviceReduceSingleTileKernelINS2_10policy_hubIfyN4cuda3std3__44plusIfEEE10Policy1000EPfSC_iS9_ffNS7_10__identityEEEvT0_T1_T2_T3_T4_T6_E12temp_storage+24];
	add.f32 	%f355, %f354, %f353;
	selp.f32 	%f356, %f355, %f353, %p84;
	setp.gt.s32 	%p85, %r67, 160;
	ld.shared.f32 	%f357, [_ZZN3cub18CUB_300001_SM_10006detail6reduce28DeviceReduceSingleTileKernelINS2_10policy_hubIfyN4cuda3std3__44plusIfEEE10Policy1000EPfSC_iS9_ffNS7_10__identityEEEvT0_T1_T2_T3_T4_T6_E12temp_storage+28];
	add.f32 	%f358, %f357, %f356;
	selp.f32 	%f359, %f358, %f356, %p85;
	setp.gt.s32 	%p86, %r67, 192;
	ld.shared.f32 	%f360, [_ZZN3cub18CUB_300001_SM_10006detail6reduce28DeviceReduceSingleTileKernelINS2_10policy_hubIfyN4cuda3std3__44plusIfEEE10Policy1000EPfSC_iS9_ffNS7_10__identityEEEvT0_T1_T2_T3_T4_T6_E12temp_storage+32];
	add.f32 	%f361, %f360, %f359;
	selp.f32 	%f362, %f361, %f359, %p86;
	setp.gt.s32 	%p87, %r67, 224;
	ld.shared.f32 	%f363, [_ZZN3cub18CUB_300001_SM_10006detail6reduce28DeviceReduceSingleTileKernelINS2_10policy_hubIfyN4cuda3std3__44plusIfEEE10Policy1000EPfSC_iS9_ffNS7_10__identityEEEvT0_T1_T2_T3_T4_T6_E12temp_storage+36];
	add.f32 	%f364, %f363, %f362;
	selp.f32 	%f418, %f364, %f362, %p87;
	bra.uni 	$L__BB9_72;
$L__BB9_22:
	mov.u32 	%r13, %tid.x;
	shl.b32 	%r224, %r13, 2;
	mul.wide.u32 	%rd86, %r224, 4;
	add.s64 	%rd76, %rd16, %rd86;
	// begin inline asm
	ld.global.nc.v2.u64 {%rd74, %rd75}, [%rd76];
	// end inline asm
	mov.b64 	{%r225, %r226}, %rd75;
	mov.b64 	{%r227, %r228}, %rd74;
	mov.b32 	%f225, %r228;
	mov.b32 	%f226, %r227;
	mov.b32 	%f227, %r226;
	mov.b32 	%f228, %r225;
	add.s64 	%rd79, %rd76, 4096;
	// begin inline asm
	ld.global.nc.v2.u64 {%rd77, %rd78}, [%rd79];
	// end inline asm
	mov.b64 	{%r229, %r230}, %rd78;
	mov.b64 	{%r231, %r232}, %rd77;
	mov.b32 	%f229, %r232;
	mov.b32 	%f230, %r231;
	mov.b32 	%f231, %r230;
	mov.b32 	%f232, %r229;
	add.s64 	%rd82, %rd76, 8192;
	// begin inline asm
	ld.global.nc.v2.u64 {%rd80, %rd81}, [%rd82];
	// end inline asm
	mov.b64 	{%r233, %r234}, %rd81;
	mov.b64 	{%r235, %r236}, %rd80;
	mov.b32 	%f233, %r236;
	mov.b32 	%f234, %r235;
	mov.b32 	%f235, %r234;
	mov.b32 	%f236, %r233;
	add.s64 	%rd85, %rd76, 12288;
	// begin inline asm
	ld.global.nc.v2.u64 {%rd83, %rd84}, [%rd85];
	// end inline asm
	mov.b64 	{%r237, %r238}, %rd84;
	mov.b64 	{%r239, %r240}, %rd83;
	mov.b32 	%f237, %r240;
	mov.b32 	%f238, %r239;
	mov.b32 	%f239, %r238;
	mov.b32 	%f240, %r237;
	add.f32 	%f241, %f226, %f225;
	add.f32 	%f242, %f228, %f227;
	add.f32 	%f243, %f230, %f229;
	add.f32 	%f244, %f232, %f231;
	add.f32 	%f245, %f234, %f233;
	add.f32 	%f246, %f236, %f235;
	add.f32 	%f247, %f238, %f237;
	add.f32 	%f248, %f240, %f239;
	add.f32 	%f249, %f241, %f242;
	add.f32 	%f250, %f243, %f244;
	add.f32 	%f251, %f245, %f246;
	add.f32 	%f252, %f247, %f248;
	add.f32 	%f253, %f249, %f250;
	add.f32 	%f254, %f251, %f252;
	add.f32 	%f404, %f253, %f254;
	setp.lt.u32 	%p50, %r67, 8192;
	mov.b32 	%r387, 4096;
	@%p50 bra 	$L__BB9_26;
	add.s32 	%r14, %r67, -4096;
	mov.b32 	%r387, 4096;
$L__BB9_24:
	mul.wide.s32 	%rd99, %r387, 4;
	add.s64 	%rd89, %rd76, %rd99;
	// begin inline asm
	ld.global.nc.v2.u64 {%rd87, %rd88}, [%rd89];
	// end inline asm
	mov.b64 	{%r242, %r243}, %rd88;
	mov.b64 	{%r244, %r245}, %rd87;
	mov.b32 	%f255, %r245;
	mov.b32 	%f256, %r244;
	mov.b32 	%f257, %r243;
	mov.b32 	%f258, %r242;
	add.s64 	%rd92, %rd89, 4096;
	// begin inline asm
	ld.global.nc.v2.u64 {%rd90, %rd91}, [%rd92];
	// end inline asm
	mov.b64 	{%r246, %r247}, %rd91;
	mov.b64 	{%r248, %r249}, %rd90;
	mov.b32 	%f259, %r249;
	mov.b32 	%f260, %r248;
	mov.b32 	%f261, %r247;
	mov.b32 	%f262, %r246;
	add.s64 	%rd95, %rd89, 8192;
	// begin inline asm
	ld.global.nc.v2.u64 {%rd93, %rd94}, [%rd95];
	// end inline asm
	mov.b64 	{%r250, %r251}, %rd94;
	mov.b64 	{%r252, %r253}, %rd93;
	mov.b32 	%f263, %r253;
	mov.b32 	%f264, %r252;
	mov.b32 	%f265, %r251;
	mov.b32 	%f266, %r250;
	add.s64 	%rd98, %rd89, 12288;
	// begin inline asm
	ld.global.nc.v2.u64 {%rd96, %rd97}, [%rd98];
	// end inline asm
	mov.b64 	{%r254, %r255}, %rd97;
	mov.b64 	{%r256, %r257}, %rd96;
	mov.b32 	%f267, %r257;
	mov.b32 	%f268, %r256;
	mov.b32 	%f269, %r255;
	mov.b32 	%f270, %r254;
	add.f32 	%f271, %f404, %f256;
	add.f32 	%f272, %f255, %f258;
	add.f32 	%f273, %f257, %f260;
	add.f32 	%f274, %f259, %f262;
	add.f32 	%f275, %f261, %f264;
	add.f32 	%f276, %f263, %f266;
	add.f32 	%f277, %f265, %f268;
	add.f32 	%f278, %f267, %f270;
	add.f32 	%f279, %f271, %f272;
	add.f32 	%f280, %f273, %f274;
	add.f32 	%f281, %f275, %f276;
	add.f32 	%f282, %f277, %f278;
	add.f32 	%f283, %f279, %f280;
	add.f32 	%f284, %f281, %f282;
	add.f32 	%f285, %f283, %f284;
	add.f32 	%f404, %f285, %f269;
	sub.s32 	%r258, %r67, %r387;
	setp.lt.s32 	%p51, %r258, 4096;
	@%p51 bra 	$L__BB9_34;
	add.s32 	%r387, %r387, 4096;
	setp.le.s32 	%p52, %r387, %r14;
	@%p52 bra 	$L__BB9_24;
$L__BB9_26:
	setp.le.s32 	%p53, %r67, %r387;
	@%p53 bra 	$L__BB9_34;
	sub.s32 	%r18, %r67, %r387;
	setp.ge.s32 	%p54, %r13, %r18;
	@%p54 bra 	$L__BB9_34;
	not.b32 	%r259, %r13;
	add.s32 	%r260, %r67, %r259;
	sub.s32 	%r19, %r260, %r387;
	and.b32  	%r261, %r19, 768;
	setp.eq.s32 	%p55, %r261, 768;
	mov.u32 	%r391, %r13;
	@%p55 bra 	$L__BB9_31;
	add.s32 	%r389, %r13, %r387;
	shr.u32 	%r262, %r19, 8;
	add.s32 	%r263, %r262, 1;
	and.b32  	%r264, %r263, 3;
	neg.s32 	%r388, %r264;
	mov.u32 	%r391, %r13;
$L__BB9_30:
	.pragma "nounroll";
	mul.wide.u32 	%rd101, %r389, 4;
	add.s64 	%rd100, %rd16, %rd101;
	// begin inline asm
	ld.global.nc.u32 %r265, [%rd100];
	// end inline asm
	mov.b32 	%f287, %r265;
	add.f32 	%f404, %f404, %f287;
	add.s32 	%r391, %r391, 256;
	add.s32 	%r389, %r389, 256;
	add.s32 	%r388, %r388, 1;
	setp.ne.s32 	%p56, %r388, 0;
	@%p56 bra 	$L__BB9_30;
$L__BB9_31:
	setp.lt.u32 	%p57, %r19, 768;
	@%p57 bra 	$L__BB9_34;
	cvt.u64.u32 	%rd102, %r391;
	cvt.u64.u32 	%rd103, %r387;
	add.s64 	%rd104, %rd102, %rd103;
	shl.b64 	%rd105, %rd104, 2;
	add.s64 	%rd106, %rd105, %rd16;
	add.s64 	%rd122, %rd106, 2048;
	add.s32 	%r392, %r391, %r387;
$L__BB9_33:
	mul.wide.u32 	%rd111, %r392, 4;
	add.s64 	%rd107, %rd16, %rd111;
	// begin inline asm
	ld.global.nc.u32 %r266, [%rd107];
	// end inline asm
	mov.b32 	%f288, %r266;
	add.f32 	%f289, %f404, %f288;
	add.s64 	%rd108, %rd122, -1024;
	// begin inline asm
	ld.global.nc.u32 %r267, [%rd108];
	// end inline asm
	mov.b32 	%f290, %r267;
	add.f32 	%f291, %f289, %f290;
	// begin inline asm
	ld.global.nc.u32 %r268, [%rd122];
	// end inline asm
	mov.b32 	%f292, %r268;
	add.f32 	%f293, %f291, %f292;
	add.s64 	%rd110, %rd122, 1024;
	// begin inline asm
	ld.global.nc.u32 %r269, [%rd110];
	// end inline asm
	mov.b32 	%f294, %r269;
	add.f32 	%f404, %f293, %f294;
	add.s32 	%r391, %r391, 1024;
	add.s64 	%rd122, %rd122, 4096;
	add.s32 	%r392, %r392, 1024;
	setp.lt.s32 	%p58, %r391, %r18;
	@%p58 bra 	$L__BB9_33;
$L__BB9_34:
	// begin inline asm
	mov.u32 %r270, %laneid;
	// end inline asm
	mov.b32 	%r272, %f404;
	mov.b32 	%r273, 1;
	mov.b32 	%r294, 31;
	mov.b32 	%r295, -1;
	// begin inline asm
	shfl.sync.down.b32 %r271, %r272, %r273, %r294, %r295;
	// end inline asm
	setp.gt.s32 	%p59, %r270, 30;
	mov.b32 	%f295, %r271;
	add.f32 	%f296, %f404, %f295;
	selp.f32 	%f297, %f404, %f296, %p59;
	mov.b32 	%r277, %f297;
	mov.b32 	%r278, 2;
	// begin inline asm
	shfl.sync.down.b32 %r276, %r277, %r278, %r294, %r295;
	// end inline asm
	setp.gt.s32 	%p60, %r270, 29;
	mov.b32 	%f298, %r276;
	add.f32 	%f299, %f297, %f298;
	selp.f32 	%f300, %f297, %f299, %p60;
	mov.b32 	%r282, %f300;
	mov.b32 	%r283, 4;
	// begin inline asm
	shfl.sync.down.b32 %r281, %r282, %r283, %r294, %r295;
	// end inline asm
	setp.gt.s32 	%p61, %r270, 27;
	mov.b32 	%f301, %r281;
	add.f32 	%f302, %f300, %f301;
	selp.f32 	%f303, %f300, %f302, %p61;
	mov.b32 	%r287, %f303;
	mov.b32 	%r288, 8;
	// begin inline asm
	shfl.sync.down.b32 %r286, %r287, %r288, %r294, %r295;
	// end inline asm
	setp.gt.s32 	%p62, %r270, 23;
	mov.b32 	%f304, %r286;
	add.f32 	%f305, %f303, %f304;
	selp.f32 	%f306, %f303, %f305, %p62;
	mov.b32 	%r292, %f306;
	mov.b32 	%r293, 16;
	// begin inline asm
	shfl.sync.down.b32 %r291, %r292, %r293, %r294, %r295;
	// end inline asm
	setp.gt.s32 	%p63, %r270, 15;
	mov.b32 	%f307, %r291;
	add.f32 	%f26, %f306, %f307;
	selp.f32 	%f418, %f306, %f26, %p63;
	setp.ne.s32 	%p64, %r270, 0;
	@%p64 bra 	$L__BB9_36;
	shr.u32 	%r296, %r13, 3;
	and.b32  	%r297, %r296, 124;
	mov.u32 	%r298, _ZZN3cub18CUB_300001_SM_10006detail6reduce28DeviceReduceSingleTileKernelINS2_10policy_hubIfyN4cuda3std3__44plusIfEEE10Policy1000EPfSC_iS9_ffNS7_10__identityEEEvT0_T1_T2_T3_T4_T6_E12temp_storage;
	add.s32 	%r299, %r298, %r297;
	st.shared.f32 	[%r299+8], %f26;
$L__BB9_36:
	bar.sync 	0;
	setp.ne.s32 	%p65, %r13, 0;
	@%p65 bra 	$L__BB9_72;
	ld.shared.f32 	%f308, [_ZZN3cub18CUB_300001_SM_10006detail6reduce28DeviceReduceSingleTileKernelINS2_10policy_hubIfyN4cuda3std3__44plusIfEEE10Policy1000EPfSC_iS9_ffNS7_10__identityEEEvT0_T1_T2_T3_T4_T6_E12temp_storage+12];
	add.f32 	%f309, %f418, %f308;
	ld.shared.f32 	%f310, [_ZZN3cub18CUB_300001_SM_10006detail6reduce28DeviceReduceSingleTileKernelINS2_10policy_hubIfyN4cuda3std3__44plusIfEEE10Policy1000EPfSC_iS9_ffNS7_10__identityEEEvT0_T1_T2_T3_T4_T6_E12temp_storage+16];
	add.f32 	%f311, %f309, %f310;
	ld.shared.f32 	%f312, [_ZZN3cub18CUB_300001_SM_10006detail6reduce28DeviceReduceSingleTileKernelINS2_10policy_hubIfyN4cuda3std3__44plusIfEEE10Policy1000EPfSC_iS9_ffNS7_10__identityEEEvT0_T1_T2_T3_T4_T6_E12temp_storage+20];
	add.f32 	%f313, %f311, %f312;
	ld.shared.f32 	%f314, [_ZZN3cub18CUB_300001_SM_10006detail6reduce28DeviceReduceSingleTileKernelINS2_10policy_hubIfyN4cuda3std3__44plusIfEEE10Policy1000EPfSC_iS9_ffNS7_10__identityEEEvT0_T1_T2_T3_T4_T6_E12temp_storage+24];
	add.f32 	%f315, %f313, %f314;
	ld.shared.f32 	%f316, [_ZZN3cub18CUB_300001_SM_10006detail6reduce28DeviceReduceSingleTileKernelINS2_10policy_hubIfyN4cuda3std3__44plusIfEEE10Policy1000EPfSC_iS9_ffNS7_10__identityEEEvT0_T1_T2_T3_T4_T6_E12temp_storage+28];
	add.f32 	%f317, %f315, %f316;
	ld.shared.f32 	%f318, [_ZZN3cub18CUB_300001_SM_10006detail6reduce28DeviceReduceSingleTileKernelINS2_10policy_hubIfyN4cuda3std3__44plusIfEEE10Policy1000EPfSC_iS9_ffNS7_10__identityEEEvT0_T1_T2_T3_T4_T6_E12temp_storage+32];
	add.f32 	%f319, %f317, %f318;
	ld.shared.f32 	%f320, [_ZZN3cub18CUB_300001_SM_10006detail6reduce28DeviceReduceSingleTileKernelINS2_10policy_hubIfyN4cuda3std3__44plusIfEEE10Policy1000EPfSC_iS9_ffNS7_10__identityEEEvT0_T1_T2_T3_T4_T6_E12temp_storage+36];
	add.f32 	%f418, %f319, %f320;
	bra.uni 	$L__BB9_72;
$L__BB9_38:
	setp.gt.s32 	%p3, %r67, 4095;
	@%p3 bra 	$L__BB9_56;
	mov.u32 	%r34, %tid.x;
	setp.ge.s32 	%p20, %r34, %r67;
	mov.f32 	%f410, 0f00000000;
	mov.u32 	%r397, %r34;
	@%p20 bra 	$L__BB9_41;
	mul.wide.u32 	%rd66, %r34, 4;
	add.s64 	%rd65, %rd16, %rd66;
	// begin inline asm
	ld.global.nc.u32 %r144, [%rd65];
	// end inline asm
	mov.b32 	%f410, %r144;
	add.s32 	%r397, %r34, 256;
$L__BB9_41:
	setp.ge.s32 	%p21, %r397, %r67;
	@%p21 bra 	$L__BB9_47;
	not.b32 	%r145, %r397;
	add.s32 	%r37, %r67, %r145;
	and.b32  	%r146, %r37, 768;
	setp.eq.s32 	%p22, %r146, 768;
	@%p22 bra 	$L__BB9_45;
	mul.wide.u32 	%rd67, %r397, 4;
	add.s64 	%rd123, %rd16, %rd67;
	shr.u32 	%r147, %r37, 8;
	add.s32 	%r148, %r147, 1;
	and.b32  	%r149, %r148, 3;
	neg.s32 	%r395, %r149;
$L__BB9_44:
	.pragma "nounroll";
	// begin inline asm
	ld.global.nc.u32 %r150, [%rd123];
	// end inline asm
	mov.b32 	%f157, %r150;
	add.f32 	%f410, %f410, %f157;
	add.s32 	%r397, %r397, 256;
	add.s64 	%rd123, %rd123, 1024;
	add.s32 	%r395, %r395, 1;
	setp.ne.s32 	%p23, %r395, 0;
	@%p23 bra 	$L__BB9_44;
$L__BB9_45:
	setp.lt.u32 	%p24, %r37, 768;
	@%p24 bra 	$L__BB9_47;
$L__BB9_46:
	mul.wide.s32 	%rd73, %r397, 4;
	add.s64 	%rd69, %rd16, %rd73;
	// begin inline asm
	ld.global.nc.u32 %r151, [%rd69];
	// end inline asm
	mov.b32 	%f158, %r151;
	add.f32 	%f159, %f410, %f158;
	add.s64 	%rd70, %rd69, 1024;
	// begin inline asm
	ld.global.nc.u32 %r152, [%rd70];
	// end inline asm
	mov.b32 	%f160, %r152;
	add.f32 	%f161, %f159, %f160;
	add.s64 	%rd71, %rd69, 2048;
	// begin inline asm
	ld.global.nc.u32 %r153, [%rd71];
	// end inline asm
	mov.b32 	%f162, %r153;
	add.f32 	%f163, %f161, %f162;
	add.s64 	%rd72, %rd69, 3072;
	// begin inline asm
	ld.global.nc.u32 %r154, [%rd72];
	// end inline asm
	mov.b32 	%f164, %r154;
	add.f32 	%f410, %f163, %f164;
	add.s32 	%r397, %r397, 1024;
	setp.lt.s32 	%p25, %r397, %r67;
	@%p25 bra 	$L__BB9_46;
$L__BB9_47:
	setp.lt.s32 	%p26, %r67, 256;
	@%p26 bra 	$L__BB9_52;
	// begin inline asm
	mov.u32 %r193, %laneid;
	// end inline asm
	mov.b32 	%r195, %f410;
	mov.b32 	%r196, 1;
	mov.b32 	%r217, 31;
	mov.b32 	%r218, -1;
	// begin inline asm
	shfl.sync.down.b32 %r194, %r195, %r196, %r217, %r218;
	// end inline asm
	setp.gt.s32 	%p42, %r193, 30;
	mov.b32 	%f199, %r194;
	add.f32 	%f200, %f410, %f199;
	selp.f32 	%f201, %f410, %f200, %p42;
	mov.b32 	%r200, %f201;
	mov.b32 	%r201, 2;
	// begin inline asm
	shfl.sync.down.b32 %r199, %r200, %r201, %r217, %r218;
	// end inline asm
	setp.gt.s32 	%p43, %r193, 29;
	mov.b32 	%f202, %r199;
	add.f32 	%f203, %f201, %f202;
	selp.f32 	%f204, %f201, %f203, %p43;
	mov.b32 	%r205, %f204;
	mov.b32 	%r206, 4;
	// begin inline asm
	shfl.sync.down.b32 %r204, %r205, %r206, %r217, %r218;
	// end inline asm
	setp.gt.s32 	%p44, %r193, 27;
	mov.b32 	%f205, %r204;
	add.f32 	%f206, %f204, %f205;
	selp.f32 	%f207, %f204, %f206, %p44;
	mov.b32 	%r210, %f207;
	mov.b32 	%r211, 8;
	// begin inline asm
	shfl.sync.down.b32 %r209, %r210, %r211, %r217, %r218;
	// end inline asm
	setp.gt.s32 	%p45, %r193, 23;
	mov.b32 	%f208, %r209;
	add.f32 	%f209, %f207, %f208;
	selp.f32 	%f210, %f207, %f209, %p45;
	mov.b32 	%r215, %f210;
	mov.b32 	%r216, 16;
	// begin inline asm
	shfl.sync.down.b32 %r214, %r215, %r216, %r217, %r218;
	// end inline asm
	setp.gt.s32 	%p46, %r193, 15;
	mov.b32 	%f211, %r214;
	add.f32 	%f38, %f210, %f211;
	selp.f32 	%f418, %f210, %f38, %p46;
	setp.ne.s32 	%p47, %r193, 0;
	@%p47 bra 	$L__BB9_50;
	shr.u32 	%r219, %r34, 3;
	and.b32  	%r220, %r219, 124;
	mov.u32 	%r221, _ZZN3cub18CUB_300001_SM_10006detail6reduce28DeviceReduceSingleTileKernelINS2_10policy_hubIfyN4cuda3std3__44plusIfEEE10Policy1000EPfSC_iS9_ffNS7_10__identityEEEvT0_T1_T2_T3_T4_T6_E12temp_storage;
	add.s32 	%r222, %r221, %r220;
	st.shared.f32 	[%r222+8], %f38;
$L__BB9_50:
	bar.sync 	0;
	setp.ne.s32 	%p48, %r34, 0;
	@%p48 bra 	$L__BB9_72;
	ld.shared.f32 	%f212, [_ZZN3cub18CUB_300001_SM_10006detail6reduce28DeviceReduceSingleTileKernelINS2_10policy_hubIfyN4cuda3std3__44plusIfEEE10Policy1000EPfSC_iS9_ffNS7_10__identityEEEvT0_T1_T2_T3_T4_T6_E12temp_storage+12];
	add.f32 	%f213, %f418, %f212;
	ld.shared.f32 	%f214, [_ZZN3cub18CUB_300001_SM_10006detail6reduce28DeviceReduceSingleTileKernelINS2_10policy_hubIfyN4cuda3std3__44plusIfEEE10Policy1000EPfSC_iS9_ffNS7_10__identityEEEvT0_T1_T2_T3_T4_T6_E12temp_storage+16];
	add.f32 	%f215, %f213, %f214;
	ld.shared.f32 	%f216, [_ZZN3cub18CUB_300001_SM_10006detail6reduce28DeviceReduceSingleTileKernelINS2_10policy_hubIfyN4cuda3std3__44plusIfEEE10Policy1000EPfSC_iS9_ffNS7_10__identityEEEvT0_T1_T2_T3_T4_T6_E12temp_storage+20];
	add.f32 	%f217, %f215, %f216;
	ld.shared.f32 	%f218, [_ZZN3cub18CUB_300001_SM_10006detail6reduce28DeviceReduceSingleTileKernelINS2_10policy_hubIfyN4cuda3std3__44plusIfEEE10Policy1000EPfSC_iS9_ffNS7_10__identityEEEvT0_T1_T2_T3_T4_T6_E12temp_storage+24];
	add.f32 	%f219, %f217, %f218;
	ld.shared.f32 	%f220, [_ZZN3cub18CUB_300001_SM_10006detail6reduce28DeviceReduceSingleTileKernelINS2_10policy_hubIfyN4cuda3std3__44plusIfEEE10Policy1000EPfSC_iS9_ffNS7_10__identityEEEvT0_T1_T2_T3_T4_T6_E12temp_storage+28];
	add.f32 	%f221, %f219, %f220;
	ld.shared.f32 	%f222, [_ZZN3cub18CUB_300001_SM_10006detail6reduce28DeviceReduceSingleTileKernelINS2_10policy_hubIfyN4cuda3std3__44plusIfEEE10Policy1000EPfSC_iS9_ffNS7_10__identityEEEvT0_T1_T2_T3_T4_T6_E12temp_storage+32];
	add.f32 	%f223, %f221, %f222;
	ld.shared.f32 	%f224, [_ZZN3cub18CUB_300001_SM_10006detail6reduce28DeviceReduceSingleTileKernelINS2_10policy_hubIfyN4cuda3std3__44plusIfEEE10Policy1000EPfSC_iS9_ffNS7_10__identityEEEvT0_T1_T2_T3_T4_T6_E12temp_storage+36];
	add.f32 	%f418, %f223, %f224;
	bra.uni 	$L__BB9_72;
$L__BB9_52:
	// begin inline asm
	mov.u32 %r155, %laneid;
	// end inline asm
	and.b32  	%r181, %r34, 992;
	add.s32 	%r182, %r181, 32;
	setp.gt.s32 	%p27, %r182, %r67;
	not.b32 	%r183, %r181;
	add.s32 	%r184, %r67, %r183;
	selp.b32 	%r179, %r184, 31, %p27;
	mov.b32 	%r157, %f410;
	mov.b32 	%r158, 1;
	mov.b32 	%r180, -1;
	// begin inline asm
	shfl.sync.down.b32 %r156, %r157, %r158, %r179, %r180;
	// end inline asm
	setp.lt.s32 	%p28, %r155, %r179;
	mov.b32 	%f165, %r156;
	add.f32 	%f166, %f410, %f165;
	selp.f32 	%f167, %f166, %f410, %p28;
	mov.b32 	%r162, %f167;
	mov.b32 	%r163, 2;
	// begin inline asm
	shfl.sync.down.b32 %r161, %r162, %r163, %r179, %r180;
	// end inline asm
	add.s32 	%r185, %r155, 2;
	setp.gt.s32 	%p29, %r185, %r179;
	mov.b32 	%f168, %r161;
	add.f32 	%f169, %f167, %f168;
	selp.f32 	%f170, %f167, %f169, %p29;
	mov.b32 	%r167, %f170;
	mov.b32 	%r168, 4;
	// begin inline asm
	shfl.sync.down.b32 %r166, %r167, %r168, %r179, %r180;
	// end inline asm
	add.s32 	%r186, %r155, 4;
	setp.gt.s32 	%p30, %r186, %r179;
	mov.b32 	%f171, %r166;
	add.f32 	%f172, %f170, %f171;
	selp.f32 	%f173, %f170, %f172, %p30;
	mov.b32 	%r172, %f173;
	mov.b32 	%r173, 8;
	// begin inline asm
	shfl.sync.down.b32 %r171, %r172, %r173, %r179, %r180;
	// end inline asm
	add.s32 	%r187, %r155, 8;
	setp.gt.s32 	%p31, %r187, %r179;
	mov.b32 	%f174, %r171;
	add.f32 	%f175, %f173, %f174;
	selp.f32 	%f176, %f173, %f175, %p31;
	mov.b32 	%r177, %f176;
	mov.b32 	%r178, 16;
	// begin inline asm
	shfl.sync.down.b32 %r176, %r177, %r178, %r179, %r180;
	// end inline asm
	add.s32 	%r188, %r155, 16;
	setp.gt.s32 	%p32, %r188, %r179;
	mov.b32 	%f177, %r176;
	add.f32 	%f178, %f176, %f177;
	selp.f32 	%f418, %f176, %f178, %p32;
	setp.ne.s32 	%p33, %r155, 0;
	@%p33 bra 	$L__BB9_54;
	shr.u32 	%r189, %r34, 3;
	and.b32  	%r190, %r189, 124;
	mov.u32 	%r191, _ZZN3cub18CUB_300001_SM_10006detail6reduce28DeviceReduceSingleTileKernelINS2_10policy_hubIfyN4cuda3std3__44plusIfEEE10Policy1000EPfSC_iS9_ffNS7_10__identityEEEvT0_T1_T2_T3_T4_T6_E12temp_storage;
	add.s32 	%r192, %r191, %r190;
	st.shared.f32 	[%r192+8], %f418;
$L__BB9_54:
	bar.sync 	0;
	setp.ne.s32 	%p34, %r34, 0;
	@%p34 bra 	$L__BB9_72;
	setp.gt.s32 	%p35, %r67, 32;
	ld.shared.f32 	%f179, [_ZZN3cub18CUB_300001_SM_10006detail6reduce28DeviceReduceSingleTileKernelINS2_10policy_hubIfyN4cuda3std3__44plusIfEEE10Policy1000EPfSC_iS9_ffNS7_10__identityEEEvT0_T1_T2_T3_T4_T6_E12temp_storage+12];
	add.f32 	%f180, %f418, %f179;
	selp.f32 	%f181, %f180, %f418, %p35;
	setp.gt.s32 	%p36, %r67, 64;
	ld.shared.f32 	%f182, [_ZZN3cub18CUB_300001_SM_10006detail6reduce28DeviceReduceSingleTileKernelINS2_10policy_hubIfyN4cuda3std3__44plusIfEEE10Policy1000EPfSC_iS9_ffNS7_10__identityEEEvT0_T1_T2_T3_T4_T6_E12temp_storage+16];
	add.f32 	%f183, %f182, %f181;
	selp.f32 	%f184, %f183, %f181, %p36;
	setp.gt.s32 	%p37, %r67, 96;
	ld.shared.f32 	%f185, [_ZZN3cub18CUB_300001_SM_10006detail6reduce28DeviceReduceSingleTileKernelINS2_10policy_hubIfyN4cuda3std3__44plusIfEEE10Policy1000EPfSC_iS9_ffNS7_10__identityEEEvT0_T1_T2_T3_T4_T6_E12temp_storage+20];
	add.f32 	%f186, %f185, %f184;
	selp.f32 	%f187, %f186, %f184, %p37;
	setp.gt.s32 	%p38, %r67, 128;
	ld.shared.f32 	%f188, [_ZZN3cub18CUB_300001_SM_10006detail6reduce28DeviceReduceSingleTileKernelINS2_10policy_hubIfyN4cuda3std3__44plusIfEEE10Policy1000EPfSC_iS9_ffNS7_10__identityEEEvT0_T1_T2_T3_T4_T6_E12temp_storage+24];
	add.f32 	%f189, %f188, %f187;
	selp.f32 	%f190, %f189, %f187, %p38;
	setp.gt.s32 	%p39, %r67, 160;
	ld.shared.f32 	%f191, [_ZZN3cub18CUB_300001_SM_10006detail6reduce28DeviceReduceSingleTileKernelINS2_10policy_hubIfyN4cuda3std3__44plusIfEEE10Policy1000EPfSC_iS9_ffNS7_10__identityEEEvT0_T1_T2_T3_T4_T6_E12temp_storage+28];
	add.f32 	%f192, %f191, %f190;
	selp.f32 	%f193, %f192, %f190, %p39;
	setp.gt.s32 	%p40, %r67, 192;
	ld.shared.f32 	%f194, [_ZZN3cub18CUB_300001_SM_10006detail6reduce28DeviceReduceSingleTileKernelINS2_10policy_hubIfyN4cuda3std3__44plusIfEEE10Policy1000EPfSC_iS9_ffNS7_10__identityEEEvT0_T1_T2_T3_T4_T6_E12temp_storage+32];
	add.f32 	%f195, %f194, %f193;
	selp.f32 	%f196, %f195, %f193, %p40;
	setp.gt.s32 	%p41, %r67, 224;
	ld.shared.f32 	%f197, [_ZZN3cub18CUB_300001_SM_10006detail6reduce28DeviceReduceSingleTileKernelINS2_10policy_hubIfyN4cuda3std3__44plusIfEEE10Policy1000EPfSC_iS9_ffNS7_10__identityEEEvT0_T1_T2_T3_T4_T6_E12temp_storage+36];
	add.f32 	%f198, %f197, %f196;
	selp.f32 	%f418, %f198, %f196, %p41;
	bra.uni 	$L__BB9_72;
$L__BB9_56:
	mov.u32 	%r46, %tid.x;
	mul.wide.u32 	%rd35, %r46, 4;
	add.s64 	%rd19, %rd16, %rd35;
	// begin inline asm
	ld.global.nc.u32 %r68, [%rd19];
	// end inline asm
	mov.b32 	%f59, %r68;
	add.s64 	%rd20, %rd19, 1024;
	// begin inline asm
	ld.global.nc.u32 %r69, [%rd20];
	// end inline asm
	mov.b32 	%f60, %r69;
	add.s64 	%rd21, %rd19, 2048;
	// begin inline asm
	ld.global.nc.u32 %r70, [%rd21];
	// end inline asm
	mov.b32 	%f61, %r70;
	add.s64 	%rd22, %rd19, 3072;
	// begin inline asm
	ld.global.nc.u32 %r71, [%rd22];
	// end inline asm
	mov.b32 	%f62, %r71;
	add.s64 	%rd23, %rd19, 4096;
	// begin inline asm
	ld.global.nc.u32 %r72, [%rd23];
	// end inline asm
	mov.b32 	%f63, %r72;
	add.s64 	%rd24, %rd19, 5120;
	// begin inline asm
	ld.global.nc.u32 %r73, [%rd24];
	// end inline asm
	mov.b32 	%f64, %r73;
	add.s64 	%rd25, %rd19, 6144;
	// begin inline asm
	ld.global.nc.u32 %r74, [%rd25];
	// end inline asm
	mov.b32 	%f65, %r74;
	add.s64 	%rd26, %rd19, 7168;
	// begin inline asm
	ld.global.nc.u32 %r75, [%rd26];
	// end inline asm
	mov.b32 	%f66, %r75;
	add.s64 	%rd27, %rd19, 8192;
	// begin inline asm
	ld.global.nc.u32 %r76, [%rd27];
	// end inline asm
	mov.b32 	%f67, %r76;
	add.s64 	%rd28, %rd19, 9216;
	// begin inline asm
	ld.global.nc.u32 %r77, [%rd28];
	// end inline asm
	mov.b32 	%f68, %r77;
	add.s64 	%rd29, %rd19, 10240;
	// begin inline asm
	ld.global.nc.u32 %r78, [%rd29];
	// end inline asm
	mov.b32 	%f69, %r78;
	add.s64 	%rd30, %rd19, 11264;
	// begin inline asm
	ld.global.nc.u32 %r79, [%rd30];
	// end inline asm
	mov.b32 	%f70, %r79;
	add.s64 	%rd31, %rd19, 12288;
	// begin inline asm
	ld.global.nc.u32 %r80, [%rd31];
	// end inline asm
	mov.b32 	%f71, %r80;
	add.s64 	%rd32, %rd19, 13312;
	// begin inline asm
	ld.global.nc.u32 %r81, [%rd32];
	// end inline asm
	mov.b32 	%f72, %r81;
	add.s64 	%rd33, %rd19, 14336;
	// begin inline asm
	ld.global.nc.u32 %r82, [%rd33];
	// end inline asm
	mov.b32 	%f73, %r82;
	add.s64 	%rd34, %rd19, 15360;
	// begin inline asm
	ld.global.nc.u32 %r83, [%rd34];
	// end inline asm
	mov.b32 	%f74, %r83;
	add.f32 	%f75, %f59, %f60;
	add.f32 	%f76, %f61, %f62;
	add.f32 	%f77, %f63, %f64;
	add.f32 	%f78, %f65, %f66;
	add.f32 	%f79, %f67, %f68;
	add.f32 	%f80, %f69, %f70;
	add.f32 	%f81, %f71, %f72;
	add.f32 	%f82, %f73, %f74;
	add.f32 	%f83, %f75, %f76;
	add.f32 	%f84, %f77, %f78;
	add.f32 	%f85, %f79, %f80;
	add.f32 	%f86, %f81, %f82;
	add.f32 	%f87, %f83, %f84;
	add.f32 	%f88, %f85, %f86;
	add.f32 	%f417, %f87, %f88;
	setp.lt.u32 	%p4, %r67, 8192;
	mov.b32 	%r400, 4096;
	@%p4 bra 	$L__BB9_60;
	add.s32 	%r47, %r67, -4096;
	mov.b32 	%r400, 4096;
$L__BB9_58:
	mul.wide.s32 	%rd52, %r400, 4;
	add.s64 	%rd36, %rd19, %rd52;
	// begin inline asm
	ld.global.nc.u32 %r86, [%rd36];
	// end inline asm
	mov.b32 	%f89, %r86;
	add.s64 	%rd37, %rd36, 1024;
	// begin inline asm
	ld.global.nc.u32 %r87, [%rd37];
	// end inline asm
	mov.b32 	%f90, %r87;
	add.s64 	%rd38, %rd36, 2048;
	// begin inline asm
	ld.global.nc.u32 %r88, [%rd38];
	// end inline asm
	mov.b32 	%f91, %r88;
	add.s64 	%rd39, %rd36, 3072;
	// begin inline asm
	ld.global.nc.u32 %r89, [%rd39];
	// end inline asm
	mov.b32 	%f92, %r89;
	add.s64 	%rd40, %rd36, 4096;
	// begin inline asm
	ld.global.nc.u32 %r90, [%rd40];
	// end inline asm
	mov.b32 	%f93, %r90;
	add.s64 	%rd41, %rd36, 5120;
	// begin inline asm
	ld.global.nc.u32 %r91, [%rd41];
	// end inline asm
	mov.b32 	%f94, %r91;
	add.s64 	%rd42, %rd36, 6144;
	// begin inline asm
	ld.global.nc.u32 %r92, [%rd42];
	// end inline asm
	mov.b32 	%f95, %r92;
	add.s64 	%rd43, %rd36, 7168;
	// begin inline asm
	ld.global.nc.u32 %r93, [%rd43];
	// end inline asm
	mov.b32 	%f96, %r93;
	add.s64 	%rd44, %rd36, 8192;
	// begin inline asm
	ld.global.nc.u32 %r94, [%rd44];
	// end inline asm
	mov.b32 	%f97, %r94;
	add.s64 	%rd45, %rd36, 9216;
	// begin inline asm
	ld.global.nc.u32 %r95, [%rd45];
	// end inline asm
	mov.b32 	%f98, %r95;
	add.s64 	%rd46, %rd36, 10240;
	// begin inline asm
	ld.global.nc.u32 %r96, [%rd46];
	// end inline asm
	mov.b32 	%f99, %r96;
	add.s64 	%rd47, %rd36, 11264;
	// begin inline asm
	ld.global.nc.u32 %r97, [%rd47];
	// end inline asm
	mov.b32 	%f100, %r97;
	add.s64 	%rd48, %rd36, 12288;
	// begin inline asm
	ld.global.nc.u32 %r98, [%rd48];
	// end inline asm
	mov.b32 	%f101, %r98;
	add.s64 	%rd49, %rd36, 13312;
	// begin inline asm
	ld.global.nc.u32 %r99, [%rd49];
	// end inline asm
	mov.b32 	%f102, %r99;
	add.s64 	%rd50, %rd36, 14336;
	// begin inline asm
	ld.global.nc.u32 %r100, [%rd50];
	// end inline asm
	mov.b32 	%f103, %r100;
	add.s64 	%rd51, %rd36, 15360;
	// begin inline asm
	ld.global.nc.u32 %r101, [%rd51];
	// end inline asm
	mov.b32 	%f104, %r101;
	add.f32 	%f105, %f417, %f89;
	add.f32 	%f106, %f90, %f91;
	add.f32 	%f107, %f92, %f93;
	add.f32 	%f108, %f94, %f95;
	add.f32 	%f109, %f96, %f97;
	add.f32 	%f110, %f98, %f99;
	add.f32 	%f111, %f100, %f101;
	add.f32 	%f112, %f102, %f103;
	add.f32 	%f113, %f105, %f106;
	add.f32 	%f114, %f107, %f108;
	add.f32 	%f115, %f109, %f110;
	add.f32 	%f116, %f111, %f112;
	add.f32 	%f117, %f113, %f114;
	add.f32 	%f118, %f115, %f116;
	add.f32 	%f119, %f117, %f118;
	add.f32 	%f417, %f119, %f104;
	sub.s32 	%r102, %r67, %r400;
	setp.lt.s32 	%p5, %r102, 4096;
	@%p5 bra 	$L__BB9_68;
	add.s32 	%r400, %r400, 4096;
	setp.le.s32 	%p6, %r400, %r47;
	@%p6 bra 	$L__BB9_58;
$L__BB9_60:
	setp.le.s32 	%p7, %r67, %r400;
	@%p7 bra 	$L__BB9_68;
	sub.s32 	%r51, %r67, %r400;
	setp.ge.s32 	%p8, %r46, %r51;
	@%p8 bra 	$L__BB9_68;
	not.b32 	%r103, %r46;
	add.s32 	%r104, %r67, %r103;
	sub.s32 	%r52, %r104, %r400;
	and.b32  	%r105, %r52, 768;
	setp.eq.s32 	%p9, %r105, 768;
	mov.u32 	%r404, %r46;
	@%p9 bra 	$L__BB9_65;
	add.s32 	%r402, %r46, %r400;
	shr.u32 	%r106, %r52, 8;
	add.s32 	%r107, %r106, 1;
	and.b32  	%r108, %r107, 3;
	neg.s32 	%r401, %r108;
	mov.u32 	%r404, %r46;
$L__BB9_64:
	.pragma "nounroll";
	mul.wide.u32 	%rd54, %r402, 4;
	add.s64 	%rd53, %rd16, %rd54;
	// begin inline asm
	ld.global.nc.u32 %r109, [%rd53];
	// end inline asm
	mov.b32 	%f121, %r109;
	add.f32 	%f417, %f417, %f121;
	add.s32 	%r404, %r404, 256;
	add.s32 	%r402, %r402, 256;
	add.s32 	%r401, %r401, 1;
	setp.ne.s32 	%p10, %r401, 0;
	@%p10 bra 	$L__BB9_64;
$L__BB9_65:
	setp.lt.u32 	%p11, %r52, 768;
	@%p11 bra 	$L__BB9_68;
	cvt.u64.u32 	%rd55, %r404;
	cvt.u64.u32 	%rd56, %r400;
	add.s64 	%rd57, %rd55, %rd56;
	shl.b64 	%rd58, %rd57, 2;
	add.s64 	%rd59, %rd58, %rd16;
	add.s64 	%rd124, %rd59, 2048;
	add.s32 	%r405, %r404, %r400;
$L__BB9_67:
	mul.wide.u32 	%rd64, %r405, 4;
	add.s64 	%rd60, %rd16, %rd64;
	// begin inline asm
	ld.global.nc.u32 %r110, [%rd60];
	// end inline asm
	mov.b32 	%f122, %r110;
	add.f32 	%f123, %f417, %f122;
	add.s64 	%rd61, %rd124, -1024;
	// begin inline asm
	ld.global.nc.u32 %r111, [%rd61];
	// end inline asm
	mov.b32 	%f124, %r111;
	add.f32 	%f125, %f123, %f124;
	// begin inline asm
	ld.global.nc.u32 %r112, [%rd124];
	// end inline asm
	mov.b32 	%f126, %r112;
	add.f32 	%f127, %f125, %f126;
	add.s64 	%rd63, %rd124, 1024;
	// begin inline asm
	ld.global.nc.u32 %r113, [%rd63];
	// end inline asm
	mov.b32 	%f128, %r113;
	add.f32 	%f417, %f127, %f128;
	add.s32 	%r404, %r404, 1024;
	add.s64 	%rd124, %rd124, 4096;
	add.s32 	%r405, %r405, 1024;
	setp.lt.s32 	%p12, %r404, %r51;
	@%p12 bra 	$L__BB9_67;
$L__BB9_68:
	// begin inline asm
	mov.u32 %r114, %laneid;
	// end inline asm
	mov.b32 	%r116, %f417;
	mov.b32 	%r117, 1;
	mov.b32 	%r138, 31;
	mov.b32 	%r139, -1;
	// begin inline asm
	shfl.sync.down.b32 %r115, %r116, %r117, %r138, %r139;
	// end inline asm
	setp.gt.s32 	%p13, %r114, 30;
	mov.b32 	%f129, %r115;
	add.f32 	%f130, %f417, %f129;
	selp.f32 	%f131, %f417, %f130, %p13;
	mov.b32 	%r121, %f131;
	mov.b32 	%r122, 2;
	// begin inline asm
	shfl.sync.down.b32 %r120, %r121, %r122, %r138, %r139;
	// end inline asm
	setp.gt.s32 	%p14, %r114, 29;
	mov.b32 	%f132, %r120;
	add.f32 	%f133, %f131, %f132;
	selp.f32 	%f134, %f131, %f133, %p14;
	mov.b32 	%r126, %f134;
	mov.b32 	%r127, 4;
	// begin inline asm
	shfl.sync.down.b32 %r125, %r126, %r127, %r138, %r139;
	// end inline asm
	setp.gt.s32 	%p15, %r114, 27;
	mov.b32 	%f135, %r125;
	add.f32 	%f136, %f134, %f135;
	selp.f32 	%f137, %f134, %f136, %p15;
	mov.b32 	%r131, %f137;
	mov.b32 	%r132, 8;
	// begin inline asm
	shfl.sync.down.b32 %r130, %r131, %r132, %r138, %r139;
	// end inline asm
	setp.gt.s32 	%p16, %r114, 23;
	mov.b32 	%f138, %r130;
	add.f32 	%f139, %f137, %f138;
	selp.f32 	%f140, %f137, %f139, %p16;
	mov.b32 	%r136, %f140;
	mov.b32 	%r137, 16;
	// begin inline asm
	shfl.sync.down.b32 %r135, %r136, %r137, %r138, %r139;
	// end inline asm
	setp.gt.s32 	%p17, %r114, 15;
	mov.b32 	%f141, %r135;
	add.f32 	%f54, %f140, %f141;
	selp.f32 	%f418, %f140, %f54, %p17;
	setp.ne.s32 	%p18, %r114, 0;
	@%p18 bra 	$L__BB9_70;
	shr.u32 	%r140, %r46, 3;
	and.b32  	%r141, %r140, 124;
	mov.u32 	%r142, _ZZN3cub18CUB_300001_SM_10006detail6reduce28DeviceReduceSingleTileKernelINS2_10policy_hubIfyN4cuda3std3__44plusIfEEE10Policy1000EPfSC_iS9_ffNS7_10__identityEEEvT0_T1_T2_T3_T4_T6_E12temp_storage;
	add.s32 	%r143, %r142, %r141;
	st.shared.f32 	[%r143+8], %f54;
$L__BB9_70:
	bar.sync 	0;
	setp.ne.s32 	%p19, %r46, 0;
	@%p19 bra 	$L__BB9_72;
	ld.shared.f32 	%f142, [_ZZN3cub18CUB_300001_SM_10006detail6reduce28DeviceReduceSingleTileKernelINS2_10policy_hubIfyN4cuda3std3__44plusIfEEE10Policy1000EPfSC_iS9_ffNS7_10__identityEEEvT0_T1_T2_T3_T4_T6_E12temp_storage+12];
	add.f32 	%f143, %f418, %f142;
	ld.shared.f32 	%f144, [_ZZN3cub18CUB_300001_SM_10006detail6reduce28DeviceReduceSingleTileKernelINS2_10policy_hubIfyN4cuda3std3__44plusIfEEE10Policy1000EPfSC_iS9_ffNS7_10__identityEEEvT0_T1_T2_T3_T4_T6_E12temp_storage+16];
	add.f32 	%f145, %f143, %f144;
	ld.shared.f32 	%f146, [_ZZN3cub18CUB_300001_SM_10006detail6reduce28DeviceReduceSingleTileKernelINS2_10policy_hubIfyN4cuda3std3__44plusIfEEE10Policy1000EPfSC_iS9_ffNS7_10__identityEEEvT0_T1_T2_T3_T4_T6_E12temp_storage+20];
	add.f32 	%f147, %f145, %f146;
	ld.shared.f32 	%f148, [_ZZN3cub18CUB_300001_SM_10006detail6reduce28DeviceReduceSingleTileKernelINS2_10policy_hubIfyN4cuda3std3__44plusIfEEE10Policy1000EPfSC_iS9_ffNS7_10__identityEEEvT0_T1_T2_T3_T4_T6_E12temp_storage+24];
	add.f32 	%f149, %f147, %f148;
	ld.shared.f32 	%f150, [_ZZN3cub18CUB_300001_SM_10006detail6reduce28DeviceReduceSingleTileKernelINS2_10policy_hubIfyN4cuda3std3__44plusIfEEE10Policy1000EPfSC_iS9_ffNS7_10__identityEEEvT0_T1_T2_T3_T4_T6_E12temp_storage+28];
	add.f32 	%f151, %f149, %f150;
	ld.shared.f32 	%f152, [_ZZN3cub18CUB_300001_SM_10006detail6reduce28DeviceReduceSingleTileKernelINS2_10policy_hubIfyN4cuda3std3__44plusIfEEE10Policy1000EPfSC_iS9_ffNS7_10__identityEEEvT0_T1_T2_T3_T4_T6_E12temp_storage+32];
	add.f32 	%f153, %f151, %f152;
	ld.shared.f32 	%f154, [_ZZN3cub18CUB_300001_SM_10006detail6reduce28DeviceReduceSingleTileKernelINS2_10policy_hubIfyN4cuda3std3__44plusIfEEE10Policy1000EPfSC_iS9_ffNS7_10__identityEEEvT0_T1_T2_T3_T4_T6_E12temp_storage+36];
	add.f32 	%f418, %f153, %f154;
$L__BB9_72:
	mov.u32 	%r379, %tid.x;
	setp.ne.s32 	%p95, %r379, 0;
	@%p95 bra 	$L__BB9_74;
	add.f32 	%f391, %f58, %f418;
	st.global.f32 	[%rd1], %f391;
$L__BB9_74:
	ret;

}
	// .globl	_ZN3cub18CUB_300001_SM_10006detail6reduce28DeviceReduceSingleTileKernelINS2_10policy_hubIijN4cuda3std3__44plusIiEEE10Policy1000EPiSC_jS9_iiNS7_10__identityEEEvT0_T1_T2_T3_T4_T6_
.visible .entry _ZN3cub18CUB_300001_SM_10006detail6reduce28DeviceReduceSingleTileKernelINS2_10policy_hubIijN4cuda3std3__44plusIiEEE10Policy1000EPiSC_jS9_iiNS7_10__identityEEEvT0_T1_T2_T3_T4_T6_(
	.param .u64 .ptr .align 1 _ZN3cub18CUB_300001_SM_10006detail6reduce28DeviceReduceSingleTileKernelINS2_10policy_hubIijN4cuda3std3__44plusIiEEE10Policy1000EPiSC_jS9_iiNS7_10__identityEEEvT0_T1_T2_T3_T4_T6__param_0,
	.param .u64 .ptr .align 1 _ZN3cub18CUB_300001_SM_10006detail6reduce28DeviceReduceSingleTileKernelINS2_10policy_hubIijN4cuda3std3__44plusIiEEE10Policy1000EPiSC_jS9_iiNS7_10__identityEEEvT0_T1_T2_T3_T4_T6__param_1,
	.param .u32 _ZN3cub18CUB_300001_SM_10006detail6reduce28DeviceReduceSingleTileKernelINS2_10policy_hubIijN4cuda3std3__44plusIiEEE10Policy1000EPiSC_jS9_iiNS7_10__identityEEEvT0_T1_T2_T3_T4_T6__param_2,
	.param .align 1 .b8 _ZN3cub18CUB_300001_SM_10006detail6reduce28DeviceReduceSingleTileKernelINS2_10policy_hubIijN4cuda3std3__44plusIiEEE10Policy1000EPiSC_jS9_iiNS7_10__identityEEEvT0_T1_T2_T3_T4_T6__param_3[1],
	.param .u32 _ZN3cub18CUB_300001_SM_10006detail6reduce28DeviceReduceSingleTileKernelINS2_10policy_hubIijN4cuda3std3__44plusIiEEE10Policy1000EPiSC_jS9_iiNS7_10__identityEEEvT0_T1_T2_T3_T4_T6__param_4,
	.param .align 1 .b8 _ZN3cub18CUB_300001_SM_10006detail6reduce28DeviceReduceSingleTileKernelINS2_10policy_hubIijN4cuda3std3__44plusIiEEE10Policy1000EPiSC_jS9_iiNS7_10__identityEEEvT0_T1_T2_T3_T4_T6__param_5[1]
)
.maxntid 256
.minnctapersm 1
{
	.reg .pred 	%p<97>;
	.reg .b32 	%r<699>;
	.reg .b64 	%rd<122>;
	// demoted variable
	.shared .align 4 .b8 _ZZN3cub18CUB_300001_SM_10006detail6reduce28DeviceReduceSingleTileKernelINS2_10policy_hubIijN4cuda3std3__44plusIiEEE10Policy1000EPiSC_jS9_iiNS7_10__identityEEEvT0_T1_T2_T3_T4_T6_E12temp_storage[44];
	ld.param.u64 	%rd15, [_ZN3cub18CUB_300001_SM_10006detail6reduce28DeviceReduceSingleTileKernelINS2_10policy_hubIijN4cuda3std3__44plusIiEEE10Policy1000EPiSC_jS9_iiNS7_10__identityEEEvT0_T1_T2_T3_T4_T6__param_0];
	ld.param.u64 	%rd16, [_ZN3cub18CUB_300001_SM_10006detail6reduce28DeviceReduceSingleTileKernelINS2_10policy_hubIijN4cuda3std3__44plusIiEEE10Policy1000EPiSC_jS9_iiNS7_10__identityEEEvT0_T1_T2_T3_T4_T6__param_1];
	ld.param.u32 	%r123, [_ZN3cub18CUB_300001_SM_10006detail6reduce28DeviceReduceSingleTileKernelINS2_10policy_hubIijN4cuda3std3__44plusIiEEE10Policy1000EPiSC_jS9_iiNS7_10__identityEEEvT0_T1_T2_T3_T4_T6__param_2];
	ld.param.u32 	%r124, [_ZN3cub18CUB_300001_SM_10006detail6reduce28DeviceReduceSingleTileKernelINS2_10policy_hubIijN4cuda3std3__44plusIiEEE10Policy1000EPiSC_jS9_iiNS7_10__identityEEEvT0_T1_T2_T3_T4_T6__param_4];
	cvta.to.global.u64 	%rd1, %rd16;
	setp.ne.s32 	%p1, %r123, 0;
	@%p1 bra 	$L__BB10_3;
	mov.u32 	%r645, %tid.x;
	setp.ne.s32 	%p96, %r645, 0;
	@%p96 bra 	$L__BB10_76;
	st.global.u32 	[%rd1], %r124;
	bra.uni 	$L__BB10_76;
$L__BB10_3:
	and.b64  	%rd17, %rd15, 15;
	setp.ne.s64 	%p2, %rd17, 0;
	@%p2 bra 	$L__BB10_39;
	setp.gt.u32 	%p49, %r123, 4095;
	@%p49 bra 	$L__BB10_23;
	mov.u32 	%r1, %tid.x;
	setp.ge.u32 	%p66, %r1, %r123;
	mov.b32 	%r656, 0;
	mov.u32 	%r651, %r1;
	@%p66 bra 	$L__BB10_7;
	mul.wide.u32 	%rd110, %r1, 4;
	add.s64 	%rd109, %rd15, %rd110;
	// begin inline asm
	ld.global.nc.u32 %r656, [%rd109];
	// end inline asm
	add.s32 	%r651, %r1, 256;
$L__BB10_7:
	setp.ge.u32 	%p67, %r651, %r123;
	@%p67 bra 	$L__BB10_14;
	not.b32 	%r519, %r651;
	add.s32 	%r6, %r123, %r519;
	and.b32  	%r520, %r6, 768;
	setp.eq.s32 	%p68, %r520, 768;
	@%p68 bra 	$L__BB10_11;
	mul.wide.u32 	%rd111, %r651, 4;
	add.s64 	%rd118, %rd15, %rd111;
	shr.u32 	%r521, %r6, 8;
	add.s32 	%r522, %r521, 1;
	and.b32  	%r523, %r522, 3;
	neg.s32 	%r648, %r523;
$L__BB10_10:
	.pragma "nounroll";
	// begin inline asm
	ld.global.nc.u32 %r524, [%rd118];
	// end inline asm
	add.s32 	%r656, %r524, %r656;
	add.s32 	%r651, %r651, 256;
	add.s64 	%rd118, %rd118, 1024;
	add.s32 	%r648, %r648, 1;
	setp.ne.s32 	%p69, %r648, 0;
	@%p69 bra 	$L__BB10_10;
$L__BB10_11:
	setp.lt.u32 	%p70, %r6, 768;
	@%p70 bra 	$L__BB10_14;
	mul.wide.u32 	%rd113, %r651, 4;
	add.s64 	%rd119, %rd15, %rd113;
$L__BB10_13:
	// begin inline asm
	ld.global.nc.u32 %r525, [%rd119];
	// end inline asm
	add.s32 	%r529, %r525, %r656;
	add.s64 	%rd115, %rd119, 1024;
	// begin inline asm
	ld.global.nc.u32 %r526, [%rd115];
	// end inline asm
	add.s32 	%r530, %r526, %r529;
	add.s64 	%rd116, %rd119, 2048;
	// begin inline asm
	ld.global.nc.u32 %r527, [%rd116];
	// end inline asm
	add.s32 	%r531, %r527, %r530;
	add.s64 	%rd117, %rd119, 3072;
	// begin inline asm
	ld.global.nc.u32 %r528, [%rd117];
	// end inline asm
	add.s32 	%r656, %r528, %r531;
	add.s32 	%r651, %r651, 1024;
	add.s64 	%rd119, %rd119, 4096;
	setp.lt.s32 	%p71, %r651, %r123;
	@%p71 bra 	$L__BB10_13;
$L__BB10_14:
	setp.lt.u32 	%p72, %r123, 256;
	@%p72 bra 	$L__BB10_19;
	// begin inline asm
	mov.u32 %r595, %laneid;
	// end inline asm
	mov.b32 	%r598, 1;
	mov.b32 	%r619, 31;
	mov.b32 	%r620, -1;
	// begin inline asm
	shfl.sync.down.b32 %r596, %r656, %r598, %r619, %r620;
	// end inline asm
	setp.gt.s32 	%p88, %r595, 30;
	selp.b32 	%r621, 0, %r596, %p88;
	add.s32 	%r602, %r621, %r656;
	mov.b32 	%r603, 2;
	// begin inline asm
	shfl.sync.down.b32 %r601, %r602, %r603, %r619, %r620;
	// end inline asm
	setp.gt.s32 	%p89, %r595, 29;
	selp.b32 	%r622, 0, %r601, %p89;
	add.s32 	%r607, %r602, %r622;
	mov.b32 	%r608, 4;
	// begin inline asm
	shfl.sync.down.b32 %r606, %r607, %r608, %r619, %r620;
	// end inline asm
	setp.gt.s32 	%p90, %r595, 27;
	selp.b32 	%r623, 0, %r606, %p90;
	add.s32 	%r612, %r607, %r623;
	mov.b32 	%r613, 8;
	// begin inline asm
	shfl.sync.down.b32 %r611, %r612, %r613, %r619, %r620;
	// end inline asm
	setp.gt.s32 	%p91, %r595, 23;
	selp.b32 	%r624, 0, %r611, %p91;
	add.s32 	%r617, %r612, %r624;
	mov.b32 	%r618, 16;
	// begin inline asm
	shfl.sync.down.b32 %r616, %r617, %r618, %r619, %r620;
	// end inline asm
	setp.gt.s32 	%p92, %r595, 15;
	selp.b32 	%r625, 0, %r616, %p92;
	add.s32 	%r698, %r617, %r625;
	setp.ne.s32 	%p93, %r595, 0;
	@%p93 bra 	$L__BB10_17;
	shr.u32 	%r626, %r1, 3;
	and.b32  	%r627, %r626, 124;
	mov.u32 	%r628, _ZZN3cub18CUB_300001_SM_10006detail6reduce28DeviceReduceSingleTileKernelINS2_10policy_hubIijN4cuda3std3__44plusIiEEE10Policy1000EPiSC_jS9_iiNS7_10__identityEEEvT0_T1_T2_T3_T4_T6_E12temp_storage;
	add.s32 	%r629, %r628, %r627;
	st.shared.u32 	[%r629+8], %r698;
$L__BB10_17:
	bar.sync 	0;
	setp.ne.s32 	%p94, %r1, 0;
	@%p94 bra 	$L__BB10_74;
	ld.shared.u32 	%r630, [_ZZN3cub18CUB_300001_SM_10006detail6reduce28DeviceReduceSingleTileKernelINS2_10policy_hubIijN4cuda3std3__44plusIiEEE10Policy1000EPiSC_jS9_iiNS7_10__identityEEEvT0_T1_T2_T3_T4_T6_E12temp_storage+12];
	add.s32 	%r631, %r630, %r698;
	ld.shared.u32 	%r632, [_ZZN3cub18CUB_300001_SM_10006detail6reduce28DeviceReduceSingleTileKernelINS2_10policy_hubIijN4cuda3std3__44plusIiEEE10Policy1000EPiSC_jS9_iiNS7_10__identityEEEvT0_T1_T2_T3_T4_T6_E12temp_storage+16];
	add.s32 	%r633, %r631, %r632;
	ld.shared.u32 	%r634, [_ZZN3cub18CUB_300001_SM_10006detail6reduce28DeviceReduceSingleTileKernelINS2_10policy_hubIijN4cuda3std3__44plusIiEEE10Policy1000EPiSC_jS9_iiNS7_10__identityEEEvT0_T1_T2_T3_T4_T6_E12temp_storage+20];
	add.s32 	%r635, %r633, %r634;
	ld.shared.u32 	%r636, [_ZZN3cub18CUB_300001_SM_10006detail6reduce28DeviceReduceSingleTileKernelINS2_10policy_hubIijN4cuda3std3__44plusIiEEE10Policy1000EPiSC_jS9_iiNS7_10__identityEEEvT0_T1_T2_T3_T4_T6_E12temp_storage+24];
	add.s32 	%r637, %r635, %r636;
	ld.shared.u32 	%r638, [_ZZN3cub18CUB_300001_SM_10006detail6reduce28DeviceReduceSingleTileKernelINS2_10policy_hubIijN4cuda3std3__44plusIiEEE10Policy1000EPiSC_jS9_iiNS7_10__identityEEEvT0_T1_T2_T3_T4_T6_E12temp_storage+28];
	add.s32 	%r639, %r637, %r638;
	ld.shared.u32 	%r640, [_ZZN3cub18CUB_300001_SM_10006detail6reduce28DeviceReduceSingleTileKernelINS2_10policy_hubIijN4cuda3std3__44plusIiEEE10Policy1000EPiSC_jS9_iiNS7_10__identityEEEvT0_T1_T2_T3_T4_T6_E12temp_storage+32];
	add.s32 	%r641, %r639, %r640;
	ld.shared.u32 	%r642, [_ZZN3cub18CUB_300001_SM_10006detail6reduce28DeviceReduceSingleTileKernelINS2_10policy_hubIijN4cuda3std3__44plusIiEEE10Policy1000EPiSC_jS9_iiNS7_10__identityEEEvT0_T1_T2_T3_T4_T6_E12temp_storage+36];
	add.s32 	%r698, %r641, %r642;
	bra.uni 	$L__BB10_74;
$L__BB10_19:
	// begin inline asm
	mov.u32 %r532, %laneid;
	// end inline asm
	and.b32  	%r558, %r1, 992;
	add.s32 	%r559, %r558, 32;
	setp.gt.u32 	%p73, %r559, %r123;
	not.b32 	%r560, %r558;
	add.s32 	%r561, %r123, %r560;
	selp.b32 	%r556, %r561, 31, %p73;
	mov.b32 	%r535, 1;
	mov.b32 	%r557, -1;
	// begin inline asm
	shfl.sync.down.b32 %r533, %r656, %r535, %r556, %r557;
	// end inline asm
	setp.lt.s32 	%p74, %r532, %r556;
	selp.b32 	%r562, %r533, 0, %p74;
	add.s32 	%r539, %r562, %r656;
	mov.b32 	%r540, 2;
	// begin inline asm
	shfl.sync.down.b32 %r538, %r539, %r540, %r556, %r557;
	// end inline asm
	add.s32 	%r563, %r532, 2;
	setp.gt.s32 	%p75, %r563, %r556;
	selp.b32 	%r564, 0, %r538, %p75;
	add.s32 	%r544, %r539, %r564;
	mov.b32 	%r545, 4;
	// begin inline asm
	shfl.sync.down.b32 %r543, %r544, %r545, %r556, %r557;
	// end inline asm
	add.s32 	%r565, %r532, 4;
	setp.gt.s32 	%p76, %r565, %r556;
	selp.b32 	%r566, 0, %r543, %p76;
	add.s32 	%r549, %r544, %r566;
	mov.b32 	%r550, 8;
	// begin inline asm
	shfl.sync.down.b32 %r548, %r549, %r550, %r556, %r557;
	// end inline asm
	add.s32 	%r567, %r532, 8;
	setp.gt.s32 	%p77, %r567, %r556;
	selp.b32 	%r568, 0, %r548, %p77;
	add.s32 	%r554, %r549, %r568;
	mov.b32 	%r555, 16;
	// begin inline asm
	shfl.sync.down.b32 %r553, %r554, %r555, %r556, %r557;
	// end inline asm
	add.s32 	%r569, %r532, 16;
	setp.gt.s32 	%p78, %r569, %r556;
	selp.b32 	%r570, 0, %r553, %p78;
	add.s32 	%r698, %r554, %r570;
	setp.ne.s32 	%p79, %r532, 0;
	@%p79 bra 	$L__BB10_21;
	shr.u32 	%r571, %r1, 3;
	and.b32  	%r572, %r571, 124;
	mov.u32 	%r573, _ZZN3cub18CUB_300001_SM_10006detail6reduce28DeviceReduceSingleTileKernelINS2_10policy_hubIijN4cuda3std3__44plusIiEEE10Policy1000EPiSC_jS9_iiNS7_10__identityEEEvT0_T1_T2_T3_T4_T6_E12temp_storage;
	add.s32 	%r574, %r573, %r572;
	st.shared.u32 	[%r574+8], %r698;
$L__BB10_21:
	bar.sync 	0;
	setp.ne.s32 	%p80, %r1, 0;
	@%p80 bra 	$L__BB10_74;
	setp.gt.u32 	%p81, %r123, 32;
	ld.shared.u32 	%r575, [_ZZN3cub18CUB_300001_SM_10006detail6reduce28DeviceReduceSingleTileKernelINS2_10policy_hubIijN4cuda3std3__44plusIiEEE10Policy1000EPiSC_jS9_iiNS7_10__identityEEEvT0_T1_T2_T3_T4_T6_E12temp_storage+12];
	selp.b32 	%r576, %r575, 0, %p81;
	add.s32 	%r577, %r576, %r698;
	setp.gt.u32 	%p82, %r123, 64;
	ld.shared.u32 	%r578, [_ZZN3cub18CUB_300001_SM_10006detail6reduce28DeviceReduceSingleTileKernelINS2_10policy_hubIijN4cuda3std3__44plusIiEEE10Policy1000EPiSC_jS9_iiNS7_10__identityEEEvT0_T1_T2_T3_T4_T6_E12temp_storage+16];
	selp.b32 	%r579, %r578, 0, %p82;
	add.s32 	%r580, %r577, %r579;
	setp.gt.u32 	%p83, %r123, 96;
	ld.shared.u32 	%r581, [_ZZN3cub18CUB_300001_SM_10006detail6reduce28DeviceReduceSingleTileKernelINS2_10policy_hubIijN4cuda3std3__44plusIiEEE10Policy1000EPiSC_jS9_iiNS7_10__identityEEEvT0_T1_T2_T3_T4_T6_E12temp_storage+20];
	selp.b32 	%r582, %r581, 0, %p83;
	add.s32 	%r583, %r580, %r582;
	setp.gt.u32 	%p84, %r123, 128;
	ld.shared.u32 	%r584, [_ZZN3cub18CUB_300001_SM_10006detail6reduce28DeviceReduceSingleTileKernelINS2_10policy_hubIijN4cuda3std3__44plusIiEEE10Policy1000EPiSC_jS9_iiNS7_10__identityEEEvT0_T1_T2_T3_T4_T6_E12temp_storage+24];
	selp.b32 	%r585, %r584, 0, %p84;
	add.s32 	%r586, %r583, %r585;
	setp.gt.u32 	%p85, %r123, 160;
	ld.shared.u32 	%r587, [_ZZN3cub18CUB_300001_SM_10006detail6reduce28DeviceReduceSingleTileKernelINS2_10policy_hubIijN4cuda3std3__44plusIiEEE10Policy1000EPiSC_jS9_iiNS7_10__identityEEEvT0_T1_T2_T3_T4_T6_E12temp_storage+28];
	selp.b32 	%r588, %r587, 0, %p85;
	add.s32 	%r589, %r586, %r588;
	setp.gt.u32 	%p86, %r123, 192;
	ld.shared.u32 	%r590, [_ZZN3cub18CUB_300001_SM_10006detail6reduce28DeviceReduceSingleTileKernelINS2_10policy_hubIijN4cuda3std3__44plusIiEEE10Policy1000EPiSC_jS9_iiNS7_10__identityEEEvT0_T1_T2_T3_T4_T6_E12temp_storage+32];
	selp.b32 	%r591, %r590, 0, %p86;
	add.s32 	%r592, %r589, %r591;
	setp.gt.u32 	%p87, %r123, 224;
	ld.shared.u32 	%r593, [_ZZN3cub18CUB_300001_SM_10006detail6reduce28DeviceReduceSingleTileKernelINS2_10policy_hubIijN4cuda3std3__44plusIiEEE10Policy1000EPiSC_jS9_iiNS7_10__identityEEEvT0_T1_T2_T3_T4_T6_E12temp_storage+36];
	selp.b32 	%r594, %r593, 0, %p87;
	add.s32 	%r698, %r592, %r594;
	bra.uni 	$L__BB10_74;
$L__BB10_23:
	mov.u32 	%r26, %tid.x;
	shl.b32 	%r27, %r26, 2;
	mul.wide.u32 	%rd85, %r27, 4;
	add.s64 	%rd75, %rd15, %rd85;
	// begin inline asm
	ld.global.nc.v2.u64 {%rd73, %rd74}, [%rd75];
	// end inline asm
	mov.b64 	{%r385, %r386}, %rd74;
	mov.b64 	{%r387, %r388}, %rd73;
	add.s64 	%rd78, %rd75, 4096;
	// begin inline asm
	ld.global.nc.v2.u64 {%rd76, %rd77}, [%rd78];
	// end inline asm
	mov.b64 	{%r389, %r390}, %rd77;
	mov.b64 	{%r391, %r392}, %rd76;
	add.s64 	%rd81, %rd75, 8192;
	// begin inline asm
	ld.global.nc.v2.u64 {%rd79, %rd80}, [%rd81];
	// end inline asm
	mov.b64 	{%r393, %r394}, %rd80;
	mov.b64 	{%r395, %r396}, %rd79;
	add.s64 	%rd84, %rd75, 12288;
	// begin inline asm
	ld.global.nc.v2.u64 {%rd82, %rd83}, [%rd84];
	// end inline asm
	mov.b64 	{%r397, %r398}, %rd83;
	mov.b64 	{%r399, %r400}, %rd82;
	add.s32 	%r401, %r388, %r387;
	add.s32 	%r402, %r385, %r401;
	add.s32 	%r403, %r386, %r402;
	add.s32 	%r404, %r391, %r403;
	add.s32 	%r405, %r392, %r404;
	add.s32 	%r406, %r389, %r405;
	add.s32 	%r407, %r390, %r406;
	add.s32 	%r408, %r395, %r407;
	add.s32 	%r409, %r396, %r408;
	add.s32 	%r410, %r393, %r409;
	add.s32 	%r411, %r394, %r410;
	add.s32 	%r412, %r399, %r411;
	add.s32 	%r413, %r400, %r412;
	add.s32 	%r414, %r397, %r413;
	add.s32 	%r671, %r398, %r414;
	add.s32 	%r29, %r123, -4096;
	setp.lt.u32 	%p50, %r29, 4096;
	mov.b32 	%r660, 4096;
	@%p50 bra 	$L__BB10_27;
	mov.b32 	%r660, 4096;
$L__BB10_25:
	add.s32 	%r416, %r660, %r27;
	mul.wide.u32 	%rd98, %r416, 4;
	add.s64 	%rd88, %rd15, %rd98;
	// begin inline asm
	ld.global.nc.v2.u64 {%rd86, %rd87}, [%rd88];
	// end inline asm
	mov.b64 	{%r417, %r418}, %rd87;
	mov.b64 	{%r419, %r420}, %rd86;
	add.s64 	%rd91, %rd88, 4096;
	// begin inline asm
	ld.global.nc.v2.u64 {%rd89, %rd90}, [%rd91];
	// end inline asm
	mov.b64 	{%r421, %r422}, %rd90;
	mov.b64 	{%r423, %r424}, %rd89;
	add.s64 	%rd94, %rd88, 8192;
	// begin inline asm
	ld.global.nc.v2.u64 {%rd92, %rd93}, [%rd94];
	// end inline asm
	mov.b64 	{%r425, %r426}, %rd93;
	mov.b64 	{%r427, %r428}, %rd92;
	add.s64 	%rd97, %rd88, 12288;
	// begin inline asm
	ld.global.nc.v2.u64 {%rd95, %rd96}, [%rd97];
	// end inline asm
	mov.b64 	{%r429, %r430}, %rd96;
	mov.b64 	{%r431, %r432}, %rd95;
	add.s32 	%r433, %r419, %r671;
	add.s32 	%r434, %r420, %r433;
	add.s32 	%r435, %r417, %r434;
	add.s32 	%r436, %r418, %r435;
	add.s32 	%r437, %r423, %r436;
	add.s32 	%r438, %r424, %r437;
	add.s32 	%r439, %r421, %r438;
	add.s32 	%r440, %r422, %r439;
	add.s32 	%r441, %r427, %r440;
	add.s32 	%r442, %r428, %r441;
	add.s32 	%r443, %r425, %r442;
	add.s32 	%r444, %r426, %r443;
	add.s32 	%r445, %r431, %r444;
	add.s32 	%r446, %r432, %r445;
	add.s32 	%r447, %r429, %r446;
	add.s32 	%r671, %r430, %r447;
	sub.s32 	%r448, %r123, %r660;
	setp.lt.u32 	%p51, %r448, 4096;
	@%p51 bra 	$L__BB10_35;
	add.s32 	%r660, %r660, 4096;
	setp.le.u32 	%p52, %r660, %r29;
	@%p52 bra 	$L__BB10_25;
$L__BB10_27:
	setp.le.u32 	%p53, %r123, %r660;
	@%p53 bra 	$L__BB10_35;
	sub.s32 	%r36, %r123, %r660;
	setp.ge.s32 	%p54, %r26, %r36;
	@%p54 bra 	$L__BB10_35;
	not.b32 	%r450, %r26;
	add.s32 	%r451, %r123, %r450;
	sub.s32 	%r37, %r451, %r660;
	and.b32  	%r452, %r37, 768;
	setp.eq.s32 	%p55, %r452, 768;
	mov.u32 	%r665, %r26;
	@%p55 bra 	$L__BB10_32;
	add.s32 	%r662, %r26, %r660;
	shr.u32 	%r453, %r37, 8;
	add.s32 	%r454, %r453, 1;
	and.b32  	%r455, %r454, 3;
	neg.s32 	%r661, %r455;
	mov.u32 	%r665, %r26;
$L__BB10_31:
	.pragma "nounroll";
	mul.wide.u32 	%rd100, %r662, 4;
	add.s64 	%rd99, %rd15, %rd100;
	// begin inline asm
	ld.global.nc.u32 %r456, [%rd99];
	// end inline asm
	add.s32 	%r671, %r456, %r671;
	add.s32 	%r665, %r665, 256;
	add.s32 	%r662, %r662, 256;
	add.s32 	%r661, %r661, 1;
	setp.ne.s32 	%p56, %r661, 0;
	@%p56 bra 	$L__BB10_31;
$L__BB10_32:
	setp.lt.u32 	%p57, %r37, 768;
	@%p57 bra 	$L__BB10_35;
	add.s32 	%r669, %r665, 512;
	add.s32 	%r668, %r665, %r660;
$L__BB10_34:
	mul.wide.u32 	%rd105, %r668, 4;
	add.s64 	%rd101, %rd15, %rd105;
	// begin inline asm
	ld.global.nc.u32 %r457, [%rd101];
	// end inline asm
	add.s32 	%r461, %r457, %r671;
	add.s32 	%r462, %r668, 256;
	mul.wide.u32 	%rd106, %r462, 4;
	add.s64 	%rd102, %rd15, %rd106;
	// begin inline asm
	ld.global.nc.u32 %r458, [%rd102];
	// end inline asm
	add.s32 	%r463, %r458, %r461;
	add.s32 	%r464, %r668, 512;
	mul.wide.u32 	%rd107, %r464, 4;
	add.s64 	%rd103, %rd15, %rd107;
	// begin inline asm
	ld.global.nc.u32 %r459, [%rd103];
	// end inline asm
	add.s32 	%r465, %r459, %r463;
	add.s32 	%r466, %r668, 768;
	mul.wide.u32 	%rd108, %r466, 4;
	add.s64 	%rd104, %rd15, %rd108;
	// begin inline asm
	ld.global.nc.u32 %r460, [%rd104];
	// end inline asm
	add.s32 	%r671, %r460, %r465;
	add.s32 	%r57, %r669, 1024;
	add.s32 	%r467, %r669, 512;
	add.s32 	%r668, %r668, 1024;
	setp.lt.s32 	%p58, %r467, %r36;
	mov.u32 	%r669, %r57;
	@%p58 bra 	$L__BB10_34;
$L__BB10_35:
	// begin inline asm
	mov.u32 %r468, %laneid;
	// end inline asm
	mov.b32 	%r471, 1;
	mov.b32 	%r492, 31;
	mov.b32 	%r493, -1;
	// begin inline asm
	shfl.sync.down.b32 %r469, %r671, %r471, %r492, %r493;
	// end inline asm
	setp.gt.s32 	%p59, %r468, 30;
	selp.b32 	%r494, 0, %r469, %p59;
	add.s32 	%r475, %r494, %r671;
	mov.b32 	%r476, 2;
	// begin inline asm
	shfl.sync.down.b32 %r474, %r475, %r476, %r492, %r493;
	// end inline asm
	setp.gt.s32 	%p60, %r468, 29;
	selp.b32 	%r495, 0, %r474, %p60;
	add.s32 	%r480, %r475, %r495;
	mov.b32 	%r481, 4;
	// begin inline asm
	shfl.sync.down.b32 %r479, %r480, %r481, %r492, %r493;
	// end inline asm
	setp.gt.s32 	%p61, %r468, 27;
	selp.b32 	%r496, 0, %r479, %p61;
	add.s32 	%r485, %r480, %r496;
	mov.b32 	%r486, 8;
	// begin inline asm
	shfl.sync.down.b32 %r484, %r485, %r486, %r492, %r493;
	// end inline asm
	setp.gt.s32 	%p62, %r468, 23;
	selp.b32 	%r497, 0, %r484, %p62;
	add.s32 	%r490, %r485, %r497;
	mov.b32 	%r491, 16;
	// begin inline asm
	shfl.sync.down.b32 %r489, %r490, %r491, %r492, %r493;
	// end inline asm
	setp.gt.s32 	%p63, %r468, 15;
	selp.b32 	%r498, 0, %r489, %p63;
	add.s32 	%r698, %r490, %r498;
	setp.ne.s32 	%p64, %r468, 0;
	@%p64 bra 	$L__BB10_37;
	shr.u32 	%r499, %r26, 3;
	and.b32  	%r500, %r499, 124;
	mov.u32 	%r501, _ZZN3cub18CUB_300001_SM_10006detail6reduce28DeviceReduceSingleTileKernelINS2_10policy_hubIijN4cuda3std3__44plusIiEEE10Policy1000EPiSC_jS9_iiNS7_10__identityEEEvT0_T1_T2_T3_T4_T6_E12temp_storage;
	add.s32 	%r502, %r501, %r500;
	st.shared.u32 	[%r502+8], %r698;
$L__BB10_37:
	bar.sync 	0;
	setp.ne.s32 	%p65, %r26, 0;
	@%p65 bra 	$L__BB10_74;
	ld.shared.u32 	%r503, [_ZZN3cub18CUB_300001_SM_10006detail6reduce28DeviceReduceSingleTileKernelINS2_10policy_hubIijN4cuda3std3__44plusIiEEE10Policy1000EPiSC_jS9_iiNS7_10__identityEEEvT0_T1_T2_T3_T4_T6_E12temp_storage+12];
	add.s32 	%r504, %r503, %r698;
	ld.shared.u32 	%r505, [_ZZN3cub18CUB_300001_SM_10006detail6reduce28DeviceReduceSingleTileKernelINS2_10policy_hubIijN4cuda3std3__44plusIiEEE10Policy1000EPiSC_jS9_iiNS7_10__identityEEEvT0_T1_T2_T3_T4_T6_E12temp_storage+16];
	add.s32 	%r506, %r504, %r505;
	ld.shared.u32 	%r507, [_ZZN3cub18CUB_300001_SM_10006detail6reduce28DeviceReduceSingleTileKernelINS2_10policy_hubIijN4cuda3std3__44plusIiEEE10Policy1000EPiSC_jS9_iiNS7_10__identityEEEvT0_T1_T2_T3_T4_T6_E12temp_storage+20];
	add.s32 	%r508, %r506, %r507;
	ld.shared.u32 	%r509, [_ZZN3cub18CUB_300001_SM_10006detail6reduce28DeviceReduceSingleTileKernelINS2_10policy_hubIijN4cuda3std3__44plusIiEEE10Policy1000EPiSC_jS9_iiNS7_10__identityEEEvT0_T1_T2_T3_T4_T6_E12temp_storage+24];
	add.s32 	%r510, %r508, %r509;
	ld.shared.u32 	%r511, [_ZZN3cub18CUB_300001_SM_10006detail6reduce28DeviceReduceSingleTileKernelINS2_10policy_hubIijN4cuda3std3__44plusIiEEE10Policy1000EPiSC_jS9_iiNS7_10__identityEEEvT0_T1_T2_T3_T4_T6_E12temp_storage+28];
	add.s32 	%r512, %r510, %r511;
	ld.shared.u32 	%r513, [_ZZN3cub18CUB_300001_SM_10006detail6reduce28DeviceReduceSingleTileKernelINS2_10policy_hubIijN4cuda3std3__44plusIiEEE10Policy1000EPiSC_jS9_iiNS7_10__identityEEEvT0_T1_T2_T3_T4_T6_E12temp_storage+32];
	add.s32 	%r514, %r512, %r513;
	ld.shared.u32 	%r515, [_ZZN3cub18CUB_300001_SM_10006detail6reduce28DeviceReduceSingleTileKernelINS2_10policy_hubIijN4cuda3std3__44plusIiEEE10Policy1000EPiSC_jS9_iiNS7_10__identityEEEvT0_T1_T2_T3_T4_T6_E12temp_storage+36];
	add.s32 	%r698, %r514, %r515;
	bra.uni 	$L__BB10_74;
$L__BB10_39:
	setp.gt.u32 	%p3, %r123, 4095;
	@%p3 bra 	$L__BB10_58;
	mov.u32 	%r62, %tid.x;
	setp.ge.u32 	%p20, %r62, %r123;
	mov.b32 	%r682, 0;
	mov.u32 	%r677, %r62;
	@%p20 bra 	$L__BB10_42;
	mul.wide.u32 	%rd65, %r62, 4;
	add.s64 	%rd64, %rd15, %rd65;
	// begin inline asm
	ld.global.nc.u32 %r682, [%rd64];
	// end inline asm
	add.s32 	%r677, %r62, 256;
$L__BB10_42:
	setp.ge.u32 	%p21, %r677, %r123;
	@%p21 bra 	$L__BB10_49;
	not.b32 	%r260, %r677;
	add.s32 	%r67, %r123, %r260;
	and.b32  	%r261, %r67, 768;
	setp.eq.s32 	%p22, %r261, 768;
	@%p22 bra 	$L__BB10_46;
	mul.wide.u32 	%rd66, %r677, 4;
	add.s64 	%rd120, %rd15, %rd66;
	shr.u32 	%r262, %r67, 8;
	add.s32 	%r263, %r262, 1;
	and.b32  	%r264, %r263, 3;
	neg.s32 	%r674, %r264;
$L__BB10_45:
	.pragma "nounroll";
	// begin inline asm
	ld.global.nc.u32 %r265, [%rd120];
	// end inline asm
	add.s32 	%r682, %r265, %r682;
	add.s32 	%r677, %r677, 256;
	add.s64 	%rd120, %rd120, 1024;
	add.s32 	%r674, %r674, 1;
	setp.ne.s32 	%p23, %r674, 0;
	@%p23 bra 	$L__BB10_45;
$L__BB10_46:
	setp.lt.u32 	%p24, %r67, 768;
	@%p24 bra 	$L__BB10_49;
	mul.wide.u32 	%rd68, %r677, 4;
	add.s64 	%rd121, %rd15, %rd68;
$L__BB10_48:
	// begin inline asm
	ld.global.nc.u32 %r266, [%rd121];
	// end inline asm
	add.s32 	%r270, %r266, %r682;
	add.s64 	%rd70, %rd121, 1024;
	// begin inline asm
	ld.global.nc.u32 %r267, [%rd70];
	// end inline asm
	add.s32 	%r271, %r267, %r270;
	add.s64 	%rd71, %rd121, 2048;
	// begin inline asm
	ld.global.nc.u32 %r268, [%rd71];
	// end inline asm
	add.s32 	%r272, %r268, %r271;
	add.s64 	%rd72, %rd121, 3072;
	// begin inline asm
	ld.global.nc.u32 %r269, [%rd72];
	// end inline asm
	add.s32 	%r682, %r269, %r272;
	add.s32 	%r677, %r677, 1024;
	add.s64 	%rd121, %rd121, 4096;
	setp.lt.s32 	%p25, %r677, %r123;
	@%p25 bra 	$L__BB10_48;
$L__BB10_49:
	setp.lt.u32 	%p26, %r123, 256;
	@%p26 bra 	$L__BB10_54;
	// begin inline asm
	mov.u32 %r336, %laneid;
	// end inline asm
	mov.b32 	%r339, 1;
	mov.b32 	%r360, 31;
	mov.b32 	%r361, -1;
	// begin inline asm
	shfl.sync.down.b32 %r337, %r682, %r339, %r360, %r361;
	// end inline asm
	setp.gt.s32 	%p42, %r336, 30;
	selp.b32 	%r362, 0, %r337, %p42;
	add.s32 	%r343, %r362, %r682;
	mov.b32 	%r344, 2;
	// begin inline asm
	shfl.sync.down.b32 %r342, %r343, %r344, %r360, %r361;
	// end inline asm
	setp.gt.s32 	%p43, %r336, 29;
	selp.b32 	%r363, 0, %r342, %p43;
	add.s32 	%r348, %r343, %r363;
	mov.b32 	%r349, 4;
	// begin inline asm
	shfl.sync.down.b32 %r347, %r348, %r349, %r360, %r361;
	// end inline asm
	setp.gt.s32 	%p44, %r336, 27;
	selp.b32 	%r364, 0, %r347, %p44;
	add.s32 	%r353, %r348, %r364;
	mov.b32 	%r354, 8;
	// begin inline asm
	shfl.sync.down.b32 %r352, %r353, %r354, %r360, %r361;
	// end inline asm
	setp.gt.s32 	%p45, %r336, 23;
	selp.b32 	%r365, 0, %r352, %p45;
	add.s32 	%r358, %r353, %r365;
	mov.b32 	%r359, 16;
	// begin inline asm
	shfl.sync.down.b32 %r357, %r358, %r359, %r360, %r361;
	// end inline asm
	setp.gt.s32 	%p46, %r336, 15;
	selp.b32 	%r366, 0, %r357, %p46;
	add.s32 	%r698, %r358, %r366;
	setp.ne.s32 	%p47, %r336, 0;
	@%p47 bra 	$L__BB10_52;
	shr.u32 	%r367, %r62, 3;
	and.b32  	%r368, %r367, 124;
	mov.u32 	%r369, _ZZN3cub18CUB_300001_SM_10006detail6reduce28DeviceReduceSingleTileKernelINS2_10policy_hubIijN4cuda3std3__44plusIiEEE10Policy1000EPiSC_jS9_iiNS7_10__identityEEEvT0_T1_T2_T3_T4_T6_E12temp_storage;
	add.s32 	%r370, %r369, %r368;
	st.shared.u32 	[%r370+8], %r698;
$L__BB10_52:
	bar.sync 	0;
	setp.ne.s32 	%p48, %r62, 0;
	@%p48 bra 	$L__BB10_74;
	ld.shared.u32 	%r371, [_ZZN3cub18CUB_300001_SM_10006detail6reduce28DeviceReduceSingleTileKernelINS2_10policy_hubIijN4cuda3std3__44plusIiEEE10Policy1000EPiSC_jS9_iiNS7_10__identityEEEvT0_T1_T2_T3_T4_T6_E12temp_storage+12];
	add.s32 	%r372, %r371, %r698;
	ld.shared.u32 	%r373, [_ZZN3cub18CUB_300001_SM_10006detail6reduce28DeviceReduceSingleTileKernelINS2_10policy_hubIijN4cuda3std3__44plusIiEEE10Policy1000EPiSC_jS9_iiNS7_10__identityEEEvT0_T1_T2_T3_T4_T6_E12temp_storage+16];
	add.s32 	%r374, %r372, %r373;
	ld.shared.u32 	%r375, [_ZZN3cub18CUB_300001_SM_10006detail6reduce28DeviceReduceSingleTileKernelINS2_10policy_hubIijN4cuda3std3__44plusIiEEE10Policy1000EPiSC_jS9_iiNS7_10__identityEEEvT0_T1_T2_T3_T4_T6_E12temp_storage+20];
	add.s32 	%r376, %r374, %r375;
	ld.shared.u32 	%r377, [_ZZN3cub18CUB_300001_SM_10006detail6reduce28DeviceReduceSingleTileKernelINS2_10policy_hubIijN4cuda3std3__44plusIiEEE10Policy1000EPiSC_jS9_iiNS7_10__identityEEEvT0_T1_T2_T3_T4_T6_E12temp_storage+24];
	add.s32 	%r378, %r376, %r377;
	ld.shared.u32 	%r379, [_ZZN3cub18CUB_300001_SM_10006detail6reduce28DeviceReduceSingleTileKernelINS2_10policy_hubIijN4cuda3std3__44plusIiEEE10Policy1000EPiSC_jS9_iiNS7_10__identityEEEvT0_T1_T2_T3_T4_T6_E12temp_storage+28];
	add.s32 	%r380, %r378, %r379;
	ld.shared.u32 	%r381, [_ZZN3cub18CUB_300001_SM_10006detail6reduce28DeviceReduceSingleTileKernelINS2_10policy_hubIijN4cuda3std3__44plusIiEEE10Policy1000EPiSC_jS9_iiNS7_10__identityEEEvT0_T1_T2_T3_T4_T6_E12temp_storage+32];
	add.s32 	%r382, %r380, %r381;
	ld.shared.u32 	%r383, [_ZZN3cub18CUB_300001_SM_10006detail6reduce28DeviceReduceSingleTileKernelINS2_10policy_hubIijN4cuda3std3__44plusIiEEE10Policy1000EPiSC_jS9_iiNS7_10__identityEEEvT0_T1_T2_T3_T4_T6_E12temp_storage+36];
	add.s32 	%r698, %r382, %r383;
	bra.uni 	$L__BB10_74;
$L__BB10_54:
	// begin inline asm
	mov.u32 %r273, %laneid;
	// end inline asm
	and.b32  	%r299, %r62, 992;
	add.s32 	%r300, %r299, 32;
	setp.gt.u32 	%p27, %r300, %r123;
	not.b32 	%r301, %r299;
	add.s32 	%r302, %r123, %r301;
	selp.b32 	%r297, %r302, 31, %p27;
	mov.b32 	%r276, 1;
	mov.b32 	%r298, -1;
	// begin inline asm
	shfl.sync.down.b32 %r274, %r682, %r276, %r297, %r298;
	// end inline asm
	setp.lt.s32 	%p28, %r273, %r297;
	selp.b32 	%r303, %r274, 0, %p28;
	add.s32 	%r280, %r303, %r682;
	mov.b32 	%r281, 2;
	// begin inline asm
	shfl.sync.down.b32 %r279, %r280, %r281, %r297, %r298;
	// end inline asm
	add.s32 	%r304, %r273, 2;
	setp.gt.s32 	%p29, %r304, %r297;
	selp.b32 	%r305, 0, %r279, %p29;
	add.s32 	%r285, %r280, %r305;
	mov.b32 	%r286, 4;
	// begin inline asm
	shfl.sync.down.b32 %r284, %r285, %r286, %r297, %r298;
	// end inline asm
	add.s32 	%r306, %r273, 4;
	setp.gt.s32 	%p30, %r306, %r297;
	selp.b32 	%r307, 0, %r284, %p30;
	add.s32 	%r290, %r285, %r307;
	mov.b32 	%r291, 8;
	// begin inline asm
	shfl.sync.down.b32 %r289, %r290, %r291, %r297, %r298;
	// end inline asm
	add.s32 	%r308, %r273, 8;
	setp.gt.s32 	%p31, %r308, %r297;
	selp.b32 	%r309, 0, %r289, %p31;
	add.s32 	%r295, %r290, %r309;
	mov.b32 	%r296, 16;
	// begin inline asm
	shfl.sync.down.b32 %r294, %r295, %r296, %r297, %r298;
	// end inline asm
	add.s32 	%r310, %r273, 16;
	setp.gt.s32 	%p32, %r310, %r297;
	selp.b32 	%r311, 0, %r294, %p32;
	add.s32 	%r698, %r295, %r311;
	setp.ne.s32 	%p33, %r273, 0;
	@%p33 bra 	$L__BB10_56;
	shr.u32 	%r312, %r62, 3;
	and.b32  	%r313, %r312, 124;
	mov.u32 	%r314, _ZZN3cub18CUB_300001_SM_10006detail6reduce28DeviceReduceSingleTileKernelINS2_10policy_hubIijN4cuda3std3__44plusIiEEE10Policy1000EPiSC_jS9_iiNS7_10__identityEEEvT0_T1_T2_T3_T4_T6_E12temp_storage;
	add.s32 	%r315, %r314, %r313;
	st.shared.u32 	[%r315+8], %r698;
$L__BB10_56:
	bar.sync 	0;
	setp.ne.s32 	%p34, %r62, 0;
	@%p34 bra 	$L__BB10_74;
	setp.gt.u32 	%p35, %r123, 32;
	ld.shared.u32 	%r316, [_ZZN3cub18CUB_300001_SM_10006detail6reduce28DeviceReduceSingleTileKernelINS2_10policy_hubIijN4cuda3std3__44plusIiEEE10Policy1000EPiSC_jS9_iiNS7_10__identityEEEvT0_T1_T2_T3_T4_T6_E12temp_storage+12];
	selp.b32 	%r317, %r316, 0, %p35;
	add.s32 	%r318, %r317, %r698;
	setp.gt.u32 	%p36, %r123, 64;
	ld.shared.u32 	%r319, [_ZZN3cub18CUB_300001_SM_10006detail6reduce28DeviceReduceSingleTileKernelINS2_10policy_hubIijN4cuda3std3__44plusIiEEE10Policy1000EPiSC_jS9_iiNS7_10__identityEEEvT0_T1_T2_T3_T4_T6_E12temp_storage+16];
	selp.b32 	%r320, %r319, 0, %p36;
	add.s32 	%r321, %r318, %r320;
	setp.gt.u32 	%p37, %r123, 96;
	ld.shared.u32 	%r322, [_ZZN3cub18CUB_300001_SM_10006detail6reduce28DeviceReduceSingleTileKernelINS2_10policy_hubIijN4cuda3std3__44plusIiEEE10Policy1000EPiSC_jS9_iiNS7_10__identityEEEvT0_T1_T2_T3_T4_T6_E12temp_storage+20];
	selp.b32 	%r323, %r322, 0, %p37;
	add.s32 	%r324, %r321, %r323;
	setp.gt.u32 	%p38, %r123, 128;
	ld.shared.u32 	%r325, [_ZZN3cub18CUB_300001_SM_10006detail6reduce28DeviceReduceSingleTileKernelINS2_10policy_hubIijN4cuda3std3__44plusIiEEE10Policy1000EPiSC_jS9_iiNS7_10__identityEEEvT0_T1_T2_T3_T4_T6_E12temp_storage+24];
	selp.b32 	%r326, %r325, 0, %p38;
	add.s32 	%r327, %r324, %r326;
	setp.gt.u32 	%p39, %r123, 160;
	ld.shared.u32 	%r328, [_ZZN3cub18CUB_300001_SM_10006detail6reduce28DeviceReduceSingleTileKernelINS2_10policy_hubIijN4cuda3std3__44plusIiEEE10Policy1000EPiSC_jS9_iiNS7_10__identityEEEvT0_T1_T2_T3_T4_T6_E12temp_storage+28];
	selp.b32 	%r329, %r328, 0, %p39;
	add.s32 	%r330, %r327, %r329;
	setp.gt.u32 	%p40, %r123, 192;
	ld.shared.u32 	%r331, [_ZZN3cub18CUB_300001_SM_10006detail6reduce28DeviceReduceSingleTileKernelINS2_10policy_hubIijN4cuda3std3__44plusIiEEE10Policy1000EPiSC_jS9_iiNS7_10__identityEEEvT0_T1_T2_T3_T4_T6_E12temp_storage+32];
	selp.b32 	%r332, %r331, 0, %p40;
	add.s32 	%r333, %r330, %r332;
	setp.gt.u32 	%p41, %r123, 224;
	ld.shared.u32 	%r334, [_ZZN3cub18CUB_300001_SM_10006detail6reduce28DeviceReduceSingleTileKernelINS2_10policy_hubIijN4cuda3std3__44plusIiEEE10Policy1000EPiSC_jS9_iiNS7_10__identityEEEvT0_T1_T2_T3_T4_T6_E12temp_storage+36];
	selp.b32 	%r335, %r334, 0, %p41;
	add.s32 	%r698, %r333, %r335;
	bra.uni 	$L__BB10_74;
$L__BB10_58:
	mov.u32 	%r87, %tid.x;
	mul.wide.u32 	%rd34, %r87, 4;
	add.s64 	%rd18, %rd15, %rd34;
	// begin inline asm
	ld.global.nc.u32 %r125, [%rd18];
	// end inline asm
	add.s64 	%rd19, %rd18, 1024;
	// begin inline asm
	ld.global.nc.u32 %r126, [%rd19];
	// end inline asm
	add.s64 	%rd20, %rd18, 2048;
	// begin inline asm
	ld.global.nc.u32 %r127, [%rd20];
	// end inline asm
	add.s64 	%rd21, %rd18, 3072;
	// begin inline asm
	ld.global.nc.u32 %r128, [%rd21];
	// end inline asm
	add.s64 	%rd22, %rd18, 4096;
	// begin inline asm
	ld.global.nc.u32 %r129, [%rd22];
	// end inline asm
	add.s64 	%rd23, %rd18, 5120;
	// begin inline asm
	ld.global.nc.u32 %r130, [%rd23];
	// end inline asm
	add.s64 	%rd24, %rd18, 6144;
	// begin inline asm
	ld.global.nc.u32 %r131, [%rd24];
	// end inline asm
	add.s64 	%rd25, %rd18, 7168;
	// begin inline asm
	ld.global.nc.u32 %r132, [%rd25];
	// end inline asm
	add.s64 	%rd26, %rd18, 8192;
	// begin inline asm
	ld.global.nc.u32 %r133, [%rd26];
	// end inline asm
	add.s64 	%rd27, %rd18, 9216;
	// begin inline asm
	ld.global.nc.u32 %r134, [%rd27];
	// end inline asm
	add.s64 	%rd28, %rd18, 10240;
	// begin inline asm
	ld.global.nc.u32 %r135, [%rd28];
	// end inline asm
	add.s64 	%rd29, %rd18, 11264;
	// begin inline asm
	ld.global.nc.u32 %r136, [%rd29];
	// end inline asm
	add.s64 	%rd30, %rd18, 12288;
	// begin inline asm
	ld.global.nc.u32 %r137, [%rd30];
	// end inline asm
	add.s64 	%rd31, %rd18, 13312;
	// begin inline asm
	ld.global.nc.u32 %r138, [%rd31];
	// end inline asm
	add.s64 	%rd32, %rd18, 14336;
	// begin inline asm
	ld.global.nc.u32 %r139, [%rd32];
	// end inline asm
	add.s64 	%rd33, %rd18, 15360;
	// begin inline asm
	ld.global.nc.u32 %r140, [%rd33];
	// end inline asm
	add.s32 	%r142, %r126, %r125;
	add.s32 	%r143, %r127, %r142;
	add.s32 	%r144, %r128, %r143;
	add.s32 	%r145, %r129, %r144;
	add.s32 	%r146, %r130, %r145;
	add.s32 	%r147, %r131, %r146;
	add.s32 	%r148, %r132, %r147;
	add.s32 	%r149, %r133, %r148;
	add.s32 	%r150, %r134, %r149;
	add.s32 	%r151, %r135, %r150;
	add.s32 	%r152, %r136, %r151;
	add.s32 	%r153, %r137, %r152;
	add.s32 	%r154, %r138, %r153;
	add.s32 	%r155, %r139, %r154;
	add.s32 	%r697, %r140, %r155;
	add.s32 	%r89, %r123, -4096;
	setp.lt.u32 	%p4, %r89, 4096;
	mov.b32 	%r686, 4096;
	@%p4 bra 	$L__BB10_62;
	mov.b32 	%r686, 4096;
$L__BB10_60:
	add.s32 	%r173, %r87, %r686;
	mul.wide.u32 	%rd51, %r173, 4;
	add.s64 	%rd35, %rd15, %rd51;
	// begin inline asm
	ld.global.nc.u32 %r157, [%rd35];
	// end inline asm
	mul.wide.u32 	%rd52, %r686, 4;
	add.s64 	%rd53, %rd18, %rd52;
	add.s64 	%rd36, %rd53, 1024;
	// begin inline asm
	ld.global.nc.u32 %r158, [%rd36];
	// end inline asm
	add.s64 	%rd37, %rd53, 2048;
	// begin inline asm
	ld.global.nc.u32 %r159, [%rd37];
	// end inline asm
	add.s64 	%rd38, %rd53, 3072;
	// begin inline asm
	ld.global.nc.u32 %r160, [%rd38];
	// end inline asm
	add.s64 	%rd39, %rd53, 4096;
	// begin inline asm
	ld.global.nc.u32 %r161, [%rd39];
	// end inline asm
	add.s64 	%rd40, %rd53, 5120;
	// begin inline asm
	ld.global.nc.u32 %r162, [%rd40];
	// end inline asm
	add.s64 	%rd41, %rd53, 6144;
	// begin inline asm
	ld.global.nc.u32 %r163, [%rd41];
	// end inline asm
	add.s64 	%rd42, %rd53, 7168;
	// begin inline asm
	ld.global.nc.u32 %r164, [%rd42];
	// end inline asm
	add.s64 	%rd43, %rd53, 8192;
	// begin inline asm
	ld.global.nc.u32 %r165, [%rd43];
	// end inline asm
	add.s64 	%rd44, %rd53, 9216;
	// begin inline asm
	ld.global.nc.u32 %r166, [%rd44];
	// end inline asm
	add.s64 	%rd45, %rd53, 10240;
	// begin inline asm
	ld.global.nc.u32 %r167, [%rd45];
	// end inline asm
	add.s64 	%rd46, %rd53, 11264;
	// begin inline asm
	ld.global.nc.u32 %r168, [%rd46];
	// end inline asm
	add.s64 	%rd47, %rd53, 12288;
	// begin inline asm
	ld.global.nc.u32 %r169, [%rd47];
	// end inline asm
	add.s64 	%rd48, %rd53, 13312;
	// begin inline asm
	ld.global.nc.u32 %r170, [%rd48];
	// end inline asm
	add.s64 	%rd49, %rd53, 14336;
	// begin inline asm
	ld.global.nc.u32 %r171, [%rd49];
	// end inline asm
	add.s64 	%rd50, %rd53, 15360;
	// begin inline asm
	ld.global.nc.u32 %r172, [%rd50];
	// end inline asm
	add.s32 	%r174, %r157, %r697;
	add.s32 	%r175, %r158, %r174;
	add.s32 	%r176, %r159, %r175;
	add.s32 	%r177, %r160, %r176;
	add.s32 	%r178, %r161, %r177;
	add.s32 	%r179, %r162, %r178;
	add.s32 	%r180, %r163, %r179;
	add.s32 	%r181, %r164, %r180;
	add.s32 	%r182, %r165, %r181;
	add.s32 	%r183, %r166, %r182;
	add.s32 	%r184, %r167, %r183;
	add.s32 	%r185, %r168, %r184;
	add.s32 	%r186, %r169, %r185;
	add.s32 	%r187, %r170, %r186;
	add.s32 	%r188, %r171, %r187;
	add.s32 	%r697, %r172, %r188;
	sub.s32 	%r189, %r123, %r686;
	setp.lt.u32 	%p5, %r189, 4096;
	@%p5 bra 	$L__BB10_70;
	add.s32 	%r686, %r686, 4096;
	setp.le.u32 	%p6, %r686, %r89;
	@%p6 bra 	$L__BB10_60;
$L__BB10_62:
	setp.le.u32 	%p7, %r123, %r686;
	@%p7 bra 	$L__BB10_70;
	sub.s32 	%r96, %r123, %r686;
	setp.ge.s32 	%p8, %r87, %r96;
	@%p8 bra 	$L__BB10_70;
	not.b32 	%r191, %r87;
	add.s32 	%r192, %r123, %r191;
	sub.s32 	%r97, %r192, %r686;
	and.b32  	%r193, %r97, 768;
	setp.eq.s32 	%p9, %r193, 768;
	mov.u32 	%r691, %r87;
	@%p9 bra 	$L__BB10_67;
	add.s32 	%r688, %r87, %r686;
	shr.u32 	%r194, %r97, 8;
	add.s32 	%r195, %r194, 1;
	and.b32  	%r196, %r195, 3;
	neg.s32 	%r687, %r196;
	mov.u32 	%r691, %r87;
$L__BB10_66:
	.pragma "nounroll";
	mul.wide.u32 	%rd55, %r688, 4;
	add.s64 	%rd54, %rd15, %rd55;
	// begin inline asm
	ld.global.nc.u32 %r197, [%rd54];
	// end inline asm
	add.s32 	%r697, %r197, %r697;
	add.s32 	%r691, %r691, 256;
	add.s32 	%r688, %r688, 256;
	add.s32 	%r687, %r687, 1;
	setp.ne.s32 	%p10, %r687, 0;
	@%p10 bra 	$L__BB10_66;
$L__BB10_67:
	setp.lt.u32 	%p11, %r97, 768;
	@%p11 bra 	$L__BB10_70;
	add.s32 	%r695, %r691, 512;
	add.s32 	%r694, %r691, %r686;
$L__BB10_69:
	mul.wide.u32 	%rd60, %r694, 4;
	add.s64 	%rd56, %rd15, %rd60;
	// begin inline asm
	ld.global.nc.u32 %r198, [%rd56];
	// end inline asm
	add.s32 	%r202, %r198, %r697;
	add.s32 	%r203, %r694, 256;
	mul.wide.u32 	%rd61, %r203, 4;
	add.s64 	%rd57, %rd15, %rd61;
	// begin inline asm
	ld.global.nc.u32 %r199, [%rd57];
	// end inline asm
	add.s32 	%r204, %r199, %r202;
	add.s32 	%r205, %r694, 512;
	mul.wide.u32 	%rd62, %r205, 4;
	add.s64 	%rd58, %rd15, %rd62;
	// begin inline asm
	ld.global.nc.u32 %r200, [%rd58];
	// end inline asm
	add.s32 	%r206, %r200, %r204;
	add.s32 	%r207, %r694, 768;
	mul.wide.u32 	%rd63, %r207, 4;
	add.s64 	%rd59, %rd15, %rd63;
	// begin inline asm
	ld.global.nc.u32 %r201, [%rd59];
	// end inline asm
	add.s32 	%r697, %r201, %r206;
	add.s32 	%r117, %r695, 1024;
	add.s32 	%r208, %r695, 512;
	add.s32 	%r694, %r694, 1024;
	setp.lt.s32 	%p12, %r208, %r96;
	mov.u32 	%r695, %r117;
	@%p12 bra 	$L__BB10_69;
$L__BB10_70:
	// begin inline asm
	mov.u32 %r209, %laneid;
	// end inline asm
	mov.b32 	%r212, 1;
	mov.b32 	%r233, 31;
	mov.b32 	%r234, -1;
	// begin inline asm
	shfl.sync.down.b32 %r210, %r697, %r212, %r233, %r234;
	// end inline asm
	setp.gt.s32 	%p13, %r209, 30;
	selp.b32 	%r235, 0, %r210, %p13;
	add.s32 	%r216, %r235, %r697;
	mov.b32 	%r217, 2;
	// begin inline asm
	shfl.sync.down.b32 %r215, %r216, %r217, %r233, %r234;
	// end inline asm
	setp.gt.s32 	%p14, %r209, 29;
	selp.b32 	%r236, 0, %r215, %p14;
	add.s32 	%r221, %r216, %r236;
	mov.b32 	%r222, 4;
	// begin inline asm
	shfl.sync.down.b32 %r220, %r221, %r222, %r233, %r234;
	// end inline asm
	setp.gt.s32 	%p15, %r209, 27;
	selp.b32 	%r237, 0, %r220, %p15;
	add.s32 	%r226, %r221, %r237;
	mov.b32 	%r227, 8;
	// begin inline asm
	shfl.sync.down.b32 %r225, %r226, %r227, %r233, %r234;
	// end inline asm
	setp.gt.s32 	%p16, %r209, 23;
	selp.b32 	%r238, 0, %r225, %p16;
	add.s32 	%r231, %r226, %r238;
	mov.b32 	%r232, 16;
	// begin inline asm
	shfl.sync.down.b32 %r230, %r231, %r232, %r233, %r234;
	// end inline asm
	setp.gt.s32 	%p17, %r209, 15;
	selp.b32 	%r239, 0, %r230, %p17;
	add.s32 	%r698, %r231, %r239;
	setp.ne.s32 	%p18, %r209, 0;
	@%p18 bra 	$L__BB10_72;
	shr.u32 	%r240, %r87, 3;
	and.b32  	%r241, %r240, 124;
	mov.u32 	%r242, _ZZN3cub18CUB_300001_SM_10006detail6reduce28DeviceReduceSingleTileKernelINS2_10policy_hubIijN4cuda3std3__44plusIiEEE10Policy1000EPiSC_jS9_iiNS7_10__identityEEEvT0_T1_T2_T3_T4_T6_E12temp_storage;
	add.s32 	%r243, %r242, %r241;
	st.shared.u32 	[%r243+8], %r698;
$L__BB10_72:
	bar.sync 	0;
	setp.ne.s32 	%p19, %r87, 0;
	@%p19 bra 	$L__BB10_74;
	ld.shared.u32 	%r244, [_ZZN3cub18CUB_300001_SM_10006detail6reduce28DeviceReduceSingleTileKernelINS2_10policy_hubIijN4cuda3std3__44plusIiEEE10Policy1000EPiSC_jS9_iiNS7_10__identityEEEvT0_T1_T2_T3_T4_T6_E12temp_storage+12];
	add.s32 	%r245, %r244, %r698;
	ld.shared.u32 	%r246, [_ZZN3cub18CUB_300001_SM_10006detail6reduce28DeviceReduceSingleTileKernelINS2_10policy_hubIijN4cuda3std3__44plusIiEEE10Policy1000EPiSC_jS9_iiNS7_10__identityEEEvT0_T1_T2_T3_T4_T6_E12temp_storage+16];
	add.s32 	%r247, %r245, %r246;
	ld.shared.u32 	%r248, [_ZZN3cub18CUB_300001_SM_10006detail6reduce28DeviceReduceSingleTileKernelINS2_10policy_hubIijN4cuda3std3__44plusIiEEE10Policy1000EPiSC_jS9_iiNS7_10__identityEEEvT0_T1_T2_T3_T4_T6_E12temp_storage+20];
	add.s32 	%r249, %r247, %r248;
	ld.shared.u32 	%r250, [_ZZN3cub18CUB_300001_SM_10006detail6reduce28DeviceReduceSingleTileKernelINS2_10policy_hubIijN4cuda3std3__44plusIiEEE10Policy1000EPiSC_jS9_iiNS7_10__identityEEEvT0_T1_T2_T3_T4_T6_E12temp_storage+24];
	add.s32 	%r251, %r249, %r250;
	ld.shared.u32 	%r252, [_ZZN3cub18CUB_300001_SM_10006detail6reduce28DeviceReduceSingleTileKernelINS2_10policy_hubIijN4cuda3std3__44plusIiEEE10Policy1000EPiSC_jS9_iiNS7_10__identityEEEvT0_T1_T2_T3_T4_T6_E12temp_storage+28];
	add.s32 	%r253, %r251, %r252;
	ld.shared.u32 	%r254, [_ZZN3cub18CUB_300001_SM_10006detail6reduce28DeviceReduceSingleTileKernelINS2_10policy_hubIijN4cuda3std3__44plusIiEEE10Policy1000EPiSC_jS9_iiNS7_10__identityEEEvT0_T1_T2_T3_T4_T6_E12temp_storage+32];
	add.s32 	%r255, %r253, %r254;
	ld.shared.u32 	%r256, [_ZZN3cub18CUB_300001_SM_10006detail6reduce28DeviceReduceSingleTileKernelINS2_10policy_hubIijN4cuda3std3__44plusIiEEE10Policy1000EPiSC_jS9_iiNS7_10__identityEEEvT0_T1_T2_T3_T4_T6_E12temp_storage+36];
	add.s32 	%r698, %r255, %r256;
$L__BB10_74:
	mov.u32 	%r643, %tid.x;
	setp.ne.s32 	%p95, %r643, 0;
	@%p95 bra 	$L__BB10_76;
	add.s32 	%r644, %r698, %r124;
	st.global.u32 	[%rd1], %r644;
$L__BB10_76:
	ret;

}
	// .globl	_ZN3cub18CUB_300001_SM_10006detail6reduce18DeviceReduceKernelINS2_10policy_hubIijN4cuda3std3__44plusIiEEE10Policy1000EPijS9_iNS7_10__identityEEEvT0_PT3_T1_NS0_13GridEvenShareISH_EET2_T4_
.visible .entry _ZN3cub18CUB_300001_SM_10006detail6reduce18DeviceReduceKernelINS2_10policy_hubIijN4cuda3std3__44plusIiEEE10Policy1000EPijS9_iNS7_10__identityEEEvT0_PT3_T1_NS0_13GridEvenShareISH_EET2_T4_(
	.param .u64 .ptr .align 1 _ZN3cub18CUB_300001_SM_10006detail6reduce18DeviceReduceKernelINS2_10policy_hubIijN4cuda3std3__44plusIiEEE10Policy1000EPijS9_iNS7_10__identityEEEvT0_PT3_T1_NS0_13GridEvenShareISH_EET2_T4__param_0,
	.param .u64 .ptr .align 1 _ZN3cub18CUB_300001_SM_10006detail6reduce18DeviceReduceKernelINS2_10policy_hubIijN4cuda3std3__44plusIiEEE10Policy1000EPijS9_iNS7_10__identityEEEvT0_PT3_T1_NS0_13GridEvenShareISH_EET2_T4__param_1,
	.param .u32 _ZN3cub18CUB_300001_SM_10006detail6reduce18DeviceReduceKernelINS2_10policy_hubIijN4cuda3std3__44plusIiEEE10Policy1000EPijS9_iNS7_10__identityEEEvT0_PT3_T1_NS0_13GridEvenShareISH_EET2_T4__param_2,
	.param .align 4 .b8 _ZN3cub18CUB_300001_SM_10006detail6reduce18DeviceReduceKernelINS2_10policy_hubIijN4cuda3std3__44plusIiEEE10Policy1000EPijS9_iNS7_10__identityEEEvT0_PT3_T1_NS0_13GridEvenShareISH_EET2_T4__param_3[40],
	.param .align 1 .b8 _ZN3cub18CUB_300001_SM_10006detail6reduce18DeviceReduceKernelINS2_10policy_hubIijN4cuda3std3__44plusIiEEE10Policy1000EPijS9_iNS7_10__identityEEEvT0_PT3_T1_NS0_13GridEvenShareISH_EET2_T4__param_4[1],
	.param .align 1 .b8 _ZN3cub18CUB_300001_SM_10006detail6reduce18DeviceReduceKernelINS2_10policy_hubIijN4cuda3std3__44plusIiEEE10Policy1000EPijS9_iNS7_10__identityEEEvT0_PT3_T1_NS0_13GridEvenShareISH_EET2_T4__param_5[1]
)
.maxntid 256
{
	.reg .pred 	%p<95>;
	.reg .b32 	%r<752>;
	.reg .b64 	%rd<112>;
	// demoted variable
	.shared .align 4 .b8 _ZZN3cub18CUB_300001_SM_10006detail6reduce18DeviceReduceKernelINS2_10policy_hubIijN4cuda3std3__44plusIiEEE10Policy1000EPijS9_iNS7_10__identityEEEvT0_PT3_T1_NS0_13GridEvenShareISH_EET2_T4_E12temp_storage[44];
	ld.param.u32 	%r1, [_ZN3cub18CUB_300001_SM_10006detail6reduce18DeviceReduceKernelINS2_10policy_hubIijN4cuda3std3__44plusIiEEE10Policy1000EPijS9_iNS7_10__identityEEEvT0_PT3_T1_NS0_13GridEvenShareISH_EET2_T4__param_3+20];
	ld.param.u64 	%rd1, [_ZN3cub18CUB_300001_SM_10006detail6reduce18DeviceReduceKernelINS2_10policy_hubIijN4cuda3std3__44plusIiEEE10Policy1000EPijS9_iNS7_10__identityEEEvT0_PT3_T1_NS0_13GridEvenShareISH_EET2_T4__param_0];
	ld.param.u32 	%r2, [_ZN3cub18CUB_300001_SM_10006detail6reduce18DeviceReduceKernelINS2_10policy_hubIijN4cuda3std3__44plusIiEEE10Policy1000EPijS9_iNS7_10__identityEEEvT0_PT3_T1_NS0_13GridEvenShareISH_EET2_T4__param_3+24];
	mov.u32 	%r3, %ctaid.x;
	shl.b32 	%r4, %r2, 12;
	shl.b32 	%r5, %r3, 12;
	and.b64  	%rd3, %rd1, 15;
	setp.ne.s64 	%p1, %rd3, 0;
	@%p1 bra 	$L__BB11_36;
	sub.s32 	%r6, %r1, %r5;
	setp.gt.u32 	%p48, %r6, 4095;
	@%p48 bra 	$L__BB11_20;
	mov.u32 	%r7, %tid.x;
	setp.ge.u32 	%p65, %r7, %r6;
	mov.b32 	%r705, 0;
	mov.u32 	%r699, %r7;
	@%p65 bra 	$L__BB11_4;
	add.s32 	%r561, %r5, %r7;
	mul.wide.u32 	%rd97, %r561, 4;
	add.s64 	%rd96, %rd1, %rd97;
	// begin inline asm
	ld.global.nc.u32 %r705, [%rd96];
	// end inline asm
	add.s32 	%r699, %r7, 256;
$L__BB11_4:
	setp.ge.u32 	%p66, %r699, %r6;
	@%p66 bra 	$L__BB11_11;
	not.b32 	%r563, %r699;
	add.s32 	%r12, %r1, %r563;
	and.b32  	%r564, %r12, 768;
	setp.eq.s32 	%p67, %r564, 768;
	@%p67 bra 	$L__BB11_8;
	add.s32 	%r696, %r699, %r5;
	shr.u32 	%r565, %r12, 8;
	add.s32 	%r566, %r565, 1;
	and.b32  	%r567, %r566, 3;
	neg.s32 	%r695, %r567;
$L__BB11_7:
	.pragma "nounroll";
	mul.wide.u32 	%rd99, %r696, 4;
	add.s64 	%rd98, %rd1, %rd99;
	// begin inline asm
	ld.global.nc.u32 %r568, [%rd98];
	// end inline asm
	add.s32 	%r705, %r568, %r705;
	add.s32 	%r699, %r699, 256;
	add.s32 	%r696, %r696, 256;
	add.s32 	%r695, %r695, 1;
	setp.ne.s32 	%p68, %r695, 0;
	@%p68 bra 	$L__BB11_7;
$L__BB11_8:
	sub.s32 	%r569, %r12, %r5;
	setp.lt.u32 	%p69, %r569, 768;
	@%p69 bra 	$L__BB11_11;
	add.s32 	%r703, %r699, 512;
	add.s32 	%r702, %r699, %r5;
$L__BB11_10:
	mul.wide.u32 	%rd104, %r702, 4;
	add.s64 	%rd100, %rd1, %rd104;
	// begin inline asm
	ld.global.nc.u32 %r570, [%rd100];
	// end inline asm
	add.s32 	%r574, %r570, %r705;
	add.s32 	%r575, %r702, 256;
	mul.wide.u32 	%rd105, %r575, 4;
	add.s64 	%rd101, %rd1, %rd105;
	// begin inline asm
	ld.global.nc.u32 %r571, [%rd101];
	// end inline asm
	add.s32 	%r576, %r571, %r574;
	add.s32 	%r577, %r702, 512;
	mul.wide.u32 	%rd106, %r577, 4;
	add.s64 	%rd102, %rd1, %rd106;
	// begin inline asm
	ld.global.nc.u32 %r572, [%rd102];
	// end inline asm
	add.s32 	%r578, %r572, %r576;
	add.s32 	%r579, %r702, 768;
	mul.wide.u32 	%rd107, %r579, 4;
	add.s64 	%rd103, %rd1, %rd107;
	// begin inline asm
	ld.global.nc.u32 %r573, [%rd103];
	// end inline asm
	add.s32 	%r705, %r573, %r578;
	add.s32 	%r32, %r703, 1024;
	add.s32 	%r580, %r703, 512;
	add.s32 	%r702, %r702, 1024;
	setp.lt.s32 	%p70, %r580, %r6;
	mov.u32 	%r703, %r32;
	@%p70 bra 	$L__BB11_10;
$L__BB11_11:
	setp.lt.u32 	%p71, %r6, 256;
	@%p71 bra 	$L__BB11_16;
	// begin inline asm
	mov.u32 %r644, %laneid;
	// end inline asm
	mov.b32 	%r647, 1;
	mov.b32 	%r668, 31;
	mov.b32 	%r669, -1;
	// begin inline asm
	shfl.sync.down.b32 %r645, %r705, %r647, %r668, %r669;
	// end inline asm
	setp.gt.s32 	%p87, %r644, 30;
	selp.b32 	%r670, 0, %r645, %p87;
	add.s32 	%r651, %r670, %r705;
	mov.b32 	%r652, 2;
	// begin inline asm
	shfl.sync.down.b32 %r650, %r651, %r652, %r668, %r669;
	// end inline asm
	setp.gt.s32 	%p88, %r644, 29;
	selp.b32 	%r671, 0, %r650, %p88;
	add.s32 	%r656, %r651, %r671;
	mov.b32 	%r657, 4;
	// begin inline asm
	shfl.sync.down.b32 %r655, %r656, %r657, %r668, %r669;
	// end inline asm
	setp.gt.s32 	%p89, %r644, 27;
	selp.b32 	%r672, 0, %r655, %p89;
	add.s32 	%r661, %r656, %r672;
	mov.b32 	%r662, 8;
	// begin inline asm
	shfl.sync.down.b32 %r660, %r661, %r662, %r668, %r669;
	// end inline asm
	setp.gt.s32 	%p90, %r644, 23;
	selp.b32 	%r673, 0, %r660, %p90;
	add.s32 	%r666, %r661, %r673;
	mov.b32 	%r667, 16;
	// begin inline asm
	shfl.sync.down.b32 %r665, %r666, %r667, %r668, %r669;
	// end inline asm
	setp.gt.s32 	%p91, %r644, 15;
	selp.b32 	%r674, 0, %r665, %p91;
	add.s32 	%r751, %r666, %r674;
	setp.ne.s32 	%p92, %r644, 0;
	@%p92 bra 	$L__BB11_14;
	shr.u32 	%r675, %r7, 3;
	and.b32  	%r676, %r675, 124;
	mov.u32 	%r677, _ZZN3cub18CUB_300001_SM_10006detail6reduce18DeviceReduceKernelINS2_10policy_hubIijN4cuda3std3__44plusIiEEE10Policy1000EPijS9_iNS7_10__identityEEEvT0_PT3_T1_NS0_13GridEvenShareISH_EET2_T4_E12temp_storage;
	add.s32 	%r678, %r677, %r676;
	st.shared.u32 	[%r678+8], %r751;
$L__BB11_14:
	bar.sync 	0;
	setp.ne.s32 	%p93, %r7, 0;
	@%p93 bra 	$L__BB11_71;
	ld.shared.u32 	%r679, [_ZZN3cub18CUB_300001_SM_10006detail6reduce18DeviceReduceKernelINS2_10policy_hubIijN4cuda3std3__44plusIiEEE10Policy1000EPijS9_iNS7_10__identityEEEvT0_PT3_T1_NS0_13GridEvenShareISH_EET2_T4_E12temp_storage+12];
	add.s32 	%r680, %r679, %r751;
	ld.shared.u32 	%r681, [_ZZN3cub18CUB_300001_SM_10006detail6reduce18DeviceReduceKernelINS2_10policy_hubIijN4cuda3std3__44plusIiEEE10Policy1000EPijS9_iNS7_10__identityEEEvT0_PT3_T1_NS0_13GridEvenShareISH_EET2_T4_E12temp_storage+16];
	add.s32 	%r682, %r680, %r681;
	ld.shared.u32 	%r683, [_ZZN3cub18CUB_300001_SM_10006detail6reduce18DeviceReduceKernelINS2_10policy_hubIijN4cuda3std3__44plusIiEEE10Policy1000EPijS9_iNS7_10__identityEEEvT0_PT3_T1_NS0_13GridEvenShareISH_EET2_T4_E12temp_storage+20];
	add.s32 	%r684, %r682, %r683;
	ld.shared.u32 	%r685, [_ZZN3cub18CUB_300001_SM_10006detail6reduce18DeviceReduceKernelINS2_10policy_hubIijN4cuda3std3__44plusIiEEE10Policy1000EPijS9_iNS7_10__identityEEEvT0_PT3_T1_NS0_13GridEvenShareISH_EET2_T4_E12temp_storage+24];
	add.s32 	%r686, %r684, %r685;
	ld.shared.u32 	%r687, [_ZZN3cub18CUB_300001_SM_10006detail6reduce18DeviceReduceKernelINS2_10policy_hubIijN4cuda3std3__44plusIiEEE10Policy1000EPijS9_iNS7_10__identityEEEvT0_PT3_T1_NS0_13GridEvenShareISH_EET2_T4_E12temp_storage+28];
	add.s32 	%r688, %r686, %r687;
	ld.shared.u32 	%r689, [_ZZN3cub18CUB_300001_SM_10006detail6reduce18DeviceReduceKernelINS2_10policy_hubIijN4cuda3std3__44plusIiEEE10Policy1000EPijS9_iNS7_10__identityEEEvT0_PT3_T1_NS0_13GridEvenShareISH_EET2_T4_E12temp_storage+32];
	add.s32 	%r690, %r688, %r689;
	ld.shared.u32 	%r691, [_ZZN3cub18CUB_300001_SM_10006detail6reduce18DeviceReduceKernelINS2_10policy_hubIijN4cuda3std3__44plusIiEEE10Policy1000EPijS9_iNS7_10__identityEEEvT0_PT3_T1_NS0_13GridEvenShareISH_EET2_T4_E12temp_storage+36];
	add.s32 	%r751, %r690, %r691;
	bra.uni 	$L__BB11_71;
$L__BB11_16:
	// begin inline asm
	mov.u32 %r581, %laneid;
	// end inline asm
	and.b32  	%r607, %r7, 992;
	add.s32 	%r608, %r607, 32;
	setp.gt.u32 	%p72, %r608, %r6;
	not.b32 	%r609, %r607;
	add.s32 	%r610, %r6, %r609;
	selp.b32 	%r605, %r610, 31, %p72;
	mov.b32 	%r584, 1;
	mov.b32 	%r606, -1;
	// begin inline asm
	shfl.sync.down.b32 %r582, %r705, %r584, %r605, %r606;
	// end inline asm
	setp.lt.s32 	%p73, %r581, %r605;
	selp.b32 	%r611, %r582, 0, %p73;
	add.s32 	%r588, %r611, %r705;
	mov.b32 	%r589, 2;
	// begin inline asm
	shfl.sync.down.b32 %r587, %r588, %r589, %r605, %r606;
	// end inline asm
	add.s32 	%r612, %r581, 2;
	setp.gt.s32 	%p74, %r612, %r605;
	selp.b32 	%r613, 0, %r587, %p74;
	add.s32 	%r593, %r588, %r613;
	mov.b32 	%r594, 4;
	// begin inline asm
	shfl.sync.down.b32 %r592, %r593, %r594, %r605, %r606;
	// end inline asm
	add.s32 	%r614, %r581, 4;
	setp.gt.s32 	%p75, %r614, %r605;
	selp.b32 	%r615, 0, %r592, %p75;
	add.s32 	%r598, %r593, %r615;
	mov.b32 	%r599, 8;
	// begin inline asm
	shfl.sync.down.b32 %r597, %r598, %r599, %r605, %r606;
	// end inline asm
	add.s32 	%r616, %r581, 8;
	setp.gt.s32 	%p76, %r616, %r605;
	selp.b32 	%r617, 0, %r597, %p76;
	add.s32 	%r603, %r598, %r617;
	mov.b32 	%r604, 16;
	// begin inline asm
	shfl.sync.down.b32 %r602, %r603, %r604, %r605, %r606;
	// end inline asm
	add.s32 	%r618, %r581, 16;
	setp.gt.s32 	%p77, %r618, %r605;
	selp.b32 	%r619, 0, %r602, %p77;
	add.s32 	%r751, %r603, %r619;
	setp.ne.s32 	%p78, %r581, 0;
	@%p78 bra 	$L__BB11_18;
	shr.u32 	%r620, %r7, 3;
	and.b32  	%r621, %r620, 124;
	mov.u32 	%r622, _ZZN3cub18CUB_300001_SM_10006detail6reduce18DeviceReduceKernelINS2_10policy_hubIijN4cuda3std3__44plusIiEEE10Policy1000EPijS9_iNS7_10__identityEEEvT0_PT3_T1_NS0_13GridEvenShareISH_EET2_T4_E12temp_storage;
	add.s32 	%r623, %r622, %r621;
	st.shared.u32 	[%r623+8], %r751;
$L__BB11_18:
	bar.sync 	0;
	setp.ne.s32 	%p79, %r7, 0;
	@%p79 bra 	$L__BB11_71;
	setp.gt.u32 	%p80, %r6, 32;
	ld.shared.u32 	%r624, [_ZZN3cub18CUB_300001_SM_10006detail6reduce18DeviceReduceKernelINS2_10policy_hubIijN4cuda3std3__44plusIiEEE10Policy1000EPijS9_iNS7_10__identityEEEvT0_PT3_T1_NS0_13GridEvenShareISH_EET2_T4_E12temp_storage+12];
	selp.b32 	%r625, %r624, 0, %p80;
	add.s32 	%r626, %r625, %r751;
	setp.gt.u32 	%p81, %r6, 64;
	ld.shared.u32 	%r627, [_ZZN3cub18CUB_300001_SM_10006detail6reduce18DeviceReduceKernelINS2_10policy_hubIijN4cuda3std3__44plusIiEEE10Policy1000EPijS9_iNS7_10__identityEEEvT0_PT3_T1_NS0_13GridEvenShareISH_EET2_T4_E12temp_storage+16];
	selp.b32 	%r628, %r627, 0, %p81;
	add.s32 	%r629, %r626, %r628;
	setp.gt.u32 	%p82, %r6, 96;
	ld.shared.u32 	%r630, [_ZZN3cub18CUB_300001_SM_10006detail6reduce18DeviceReduceKernelINS2_10policy_hubIijN4cuda3std3__44plusIiEEE10Policy1000EPijS9_iNS7_10__identityEEEvT0_PT3_T1_NS0_13GridEvenShareISH_EET2_T4_E12temp_storage+20];
	selp.b32 	%r631, %r630, 0, %p82;
	add.s32 	%r632, %r629, %r631;
	setp.gt.u32 	%p83, %r6, 128;
	ld.shared.u32 	%r633, [_ZZN3cub18CUB_300001_SM_10006detail6reduce18DeviceReduceKernelINS2_10policy_hubIijN4cuda3std3__44plusIiEEE10Policy1000EPijS9_iNS7_10__identityEEEvT0_PT3_T1_NS0_13GridEvenShareISH_EET2_T4_E12temp_storage+24];
	selp.b32 	%r634, %r633, 0, %p83;
	add.s32 	%r635, %r632, %r634;
	setp.gt.u32 	%p84, %r6, 160;
	ld.shared.u32 	%r636, [_ZZN3cub18CUB_300001_SM_10006detail6reduce18DeviceReduceKernelINS2_10policy_hubIijN4cuda3std3__44plusIiEEE10Policy1000EPijS9_iNS7_10__identityEEEvT0_PT3_T1_NS0_13GridEvenShareISH_EET2_T4_E12temp_storage+28];
	selp.b32 	%r637, %r636, 0, %p84;
	add.s32 	%r638, %r635, %r637;
	setp.gt.u32 	%p85, %r6, 192;
	ld.shared.u32 	%r639, [_ZZN3cub18CUB_300001_SM_10006detail6reduce18DeviceReduceKernelINS2_10policy_hubIijN4cuda3std3__44plusIiEEE10Policy1000EPijS9_iNS7_10__identityEEEvT0_PT3_T1_NS0_13GridEvenShareISH_EET2_T4_E12temp_storage+32];
	selp.b32 	%r640, %r639, 0, %p85;
	add.s32 	%r641, %r638, %r640;
	setp.gt.u32 	%p86, %r6, 224;
	ld.shared.u32 	%r642, [_ZZN3cub18CUB_300001_SM_10006detail6reduce18DeviceReduceKernelINS2_10policy_hubIijN4cuda3std3__44plusIiEEE10Policy1000EPijS9_iNS7_10__identityEEEvT0_PT3_T1_NS0_13GridEvenShareISH_EET2_T4_E12temp_storage+36];
	selp.b32 	%r643, %r642, 0, %p86;
	add.s32 	%r751, %r641, %r643;
	bra.uni 	$L__BB11_71;
$L__BB11_20:
	mov.u32 	%r39, %tid.x;
	shl.b32 	%r40, %r39, 2;
	add.s32 	%r424, %r5, %r40;
	mul.wide.u32 	%rd72, %r424, 4;
	add.s64 	%rd62, %rd1, %rd72;
	// begin inline asm
	ld.global.nc.v2.u64 {%rd60, %rd61}, [%rd62];
	// end inline asm
	mov.b64 	{%r425, %r426}, %rd61;
	mov.b64 	{%r427, %r428}, %rd60;
	add.s64 	%rd65, %rd62, 4096;
	// begin inline asm
	ld.global.nc.v2.u64 {%rd63, %rd64}, [%rd65];
	// end inline asm
	mov.b64 	{%r429, %r430}, %rd64;
	mov.b64 	{%r431, %r432}, %rd63;
	add.s64 	%rd68, %rd62, 8192;
	// begin inline asm
	ld.global.nc.v2.u64 {%rd66, %rd67}, [%rd68];
	// end inline asm
	mov.b64 	{%r433, %r434}, %rd67;
	mov.b64 	{%r435, %r436}, %rd66;
	add.s64 	%rd71, %rd62, 12288;
	// begin inline asm
	ld.global.nc.v2.u64 {%rd69, %rd70}, [%rd71];
	// end inline asm
	mov.b64 	{%r437, %r438}, %rd70;
	mov.b64 	{%r439, %r440}, %rd69;
	add.s32 	%r441, %r428, %r427;
	add.s32 	%r442, %r425, %r441;
	add.s32 	%r443, %r426, %r442;
	add.s32 	%r444, %r431, %r443;
	add.s32 	%r445, %r432, %r444;
	add.s32 	%r446, %r429, %r445;
	add.s32 	%r447, %r430, %r446;
	add.s32 	%r448, %r435, %r447;
	add.s32 	%r449, %r436, %r448;
	add.s32 	%r450, %r433, %r449;
	add.s32 	%r451, %r434, %r450;
	add.s32 	%r452, %r439, %r451;
	add.s32 	%r453, %r440, %r452;
	add.s32 	%r454, %r437, %r453;
	add.s32 	%r721, %r438, %r454;
	setp.lt.u32 	%p49, %r6, %r4;
	@%p49 bra 	$L__BB11_32;
	add.s32 	%r42, %r4, %r5;
	add.s32 	%r707, %r42, 256;
	add.s32 	%r706, %r42, %r39;
	mov.b32 	%r708, 0;
$L__BB11_22:
	add.s32 	%r5, %r5, %r4;
	add.s32 	%r456, %r1, -4096;
	setp.gt.u32 	%p50, %r5, %r456;
	@%p50 bra 	$L__BB11_24;
	add.s32 	%r457, %r5, %r40;
	mul.wide.u32 	%rd85, %r457, 4;
	add.s64 	%rd75, %rd1, %rd85;
	// begin inline asm
	ld.global.nc.v2.u64 {%rd73, %rd74}, [%rd75];
	// end inline asm
	mov.b64 	{%r458, %r459}, %rd74;
	mov.b64 	{%r460, %r461}, %rd73;
	add.s64 	%rd78, %rd75, 4096;
	// begin inline asm
	ld.global.nc.v2.u64 {%rd76, %rd77}, [%rd78];
	// end inline asm
	mov.b64 	{%r462, %r463}, %rd77;
	mov.b64 	{%r464, %r465}, %rd76;
	add.s64 	%rd81, %rd75, 8192;
	// begin inline asm
	ld.global.nc.v2.u64 {%rd79, %rd80}, [%rd81];
	// end inline asm
	mov.b64 	{%r466, %r467}, %rd80;
	mov.b64 	{%r468, %r469}, %rd79;
	add.s64 	%rd84, %rd75, 12288;
	// begin inline asm
	ld.global.nc.v2.u64 {%rd82, %rd83}, [%rd84];
	// end inline asm
	mov.b64 	{%r470, %r471}, %rd83;
	mov.b64 	{%r472, %r473}, %rd82;
	add.s32 	%r474, %r460, %r721;
	add.s32 	%r475, %r461, %r474;
	add.s32 	%r476, %r458, %r475;
	add.s32 	%r477, %r459, %r476;
	add.s32 	%r478, %r464, %r477;
	add.s32 	%r479, %r465, %r478;
	add.s32 	%r480, %r462, %r479;
	add.s32 	%r481, %r463, %r480;
	add.s32 	%r482, %r468, %r481;
	add.s32 	%r483, %r469, %r482;
	add.s32 	%r484, %r466, %r483;
	add.s32 	%r485, %r467, %r484;
	add.s32 	%r486, %r472, %r485;
	add.s32 	%r487, %r473, %r486;
	add.s32 	%r488, %r470, %r487;
	add.s32 	%r721, %r471, %r488;
	sub.s32 	%r489, %r1, %r5;
	setp.lt.u32 	%p51, %r489, %r4;
	add.s32 	%r708, %r708, 1;
	add.s32 	%r707, %r707, %r4;
	add.s32 	%r706, %r706, %r4;
	@%p51 bra 	$L__BB11_32;
	bra.uni 	$L__BB11_22;
$L__BB11_24:
	setp.le.u32 	%p52, %r1, %r5;
	@%p52 bra 	$L__BB11_32;
	sub.s32 	%r55, %r1, %r5;
	setp.ge.s32 	%p53, %r39, %r55;
	@%p53 bra 	$L__BB11_32;
	not.b32 	%r491, %r39;
	add.s32 	%r492, %r1, %r491;
	sub.s32 	%r493, %r492, %r42;
	mul.lo.s32 	%r494, %r2, %r708;
	shl.b32 	%r495, %r494, 12;
	sub.s32 	%r56, %r493, %r495;
	shr.u32 	%r496, %r492, 8;
	add.s32 	%r57, %r496, 1;
	and.b32  	%r497, %r492, 768;
	setp.eq.s32 	%p54, %r497, 768;
	mov.u32 	%r715, %r39;
	@%p54 bra 	$L__BB11_29;
	and.b32  	%r498, %r57, 3;
	neg.s32 	%r711, %r498;
	mov.u32 	%r715, %r39;
$L__BB11_28:
	.pragma "nounroll";
	mul.wide.u32 	%rd87, %r706, 4;
	add.s64 	%rd86, %rd1, %rd87;
	// begin inline asm
	ld.global.nc.u32 %r499, [%rd86];
	// end inline asm
	add.s32 	%r721, %r499, %r721;
	add.s32 	%r715, %r715, 256;
	add.s32 	%r706, %r706, 256;
	add.s32 	%r711, %r711, 1;
	setp.ne.s32 	%p55, %r711, 0;
	@%p55 bra 	$L__BB11_28;
$L__BB11_29:
	setp.lt.u32 	%p56, %r56, 768;
	@%p56 bra 	$L__BB11_32;
	add.s32 	%r719, %r715, 512;
	add.s32 	%r718, %r715, %r707;
$L__BB11_31:
	add.s32 	%r504, %r718, -256;
	mul.wide.u32 	%rd92, %r504, 4;
	add.s64 	%rd88, %rd1, %rd92;
	// begin inline asm
	ld.global.nc.u32 %r500, [%rd88];
	// end inline asm
	add.s32 	%r505, %r500, %r721;
	mul.wide.u32 	%rd93, %r718, 4;
	add.s64 	%rd89, %rd1, %rd93;
	// begin inline asm
	ld.global.nc.u32 %r501, [%rd89];
	// end inline asm
	add.s32 	%r506, %r501, %r505;
	add.s32 	%r507, %r718, 256;
	mul.wide.u32 	%rd94, %r507, 4;
	add.s64 	%rd90, %rd1, %rd94;
	// begin inline asm
	ld.global.nc.u32 %r502, [%rd90];
	// end inline asm
	add.s32 	%r508, %r502, %r506;
	add.s32 	%r509, %r718, 512;
	mul.wide.u32 	%rd95, %r509, 4;
	add.s64 	%rd91, %rd1, %rd95;
	// begin inline asm
	ld.global.nc.u32 %r503, [%rd91];
	// end inline asm
	add.s32 	%r721, %r503, %r508;
	add.s32 	%r76, %r719, 1024;
	add.s32 	%r510, %r719, 512;
	add.s32 	%r718, %r718, 1024;
	setp.lt.s32 	%p57, %r510, %r55;
	mov.u32 	%r719, %r76;
	@%p57 bra 	$L__BB11_31;
$L__BB11_32:
	// begin inline asm
	mov.u32 %r511, %laneid;
	// end inline asm
	mov.b32 	%r514, 1;
	mov.b32 	%r535, 31;
	mov.b32 	%r536, -1;
	// begin inline asm
	shfl.sync.down.b32 %r512, %r721, %r514, %r535, %r536;
	// end inline asm
	setp.gt.s32 	%p58, %r511, 30;
	selp.b32 	%r537, 0, %r512, %p58;
	add.s32 	%r518, %r537, %r721;
	mov.b32 	%r519, 2;
	// begin inline asm
	shfl.sync.down.b32 %r517, %r518, %r519, %r535, %r536;
	// end inline asm
	setp.gt.s32 	%p59, %r511, 29;
	selp.b32 	%r538, 0, %r517, %p59;
	add.s32 	%r523, %r518, %r538;
	mov.b32 	%r524, 4;
	// begin inline asm
	shfl.sync.down.b32 %r522, %r523, %r524, %r535, %r536;
	// end inline asm
	setp.gt.s32 	%p60, %r511, 27;
	selp.b32 	%r539, 0, %r522, %p60;
	add.s32 	%r528, %r523, %r539;
	mov.b32 	%r529, 8;
	// begin inline asm
	shfl.sync.down.b32 %r527, %r528, %r529, %r535, %r536;
	// end inline asm
	setp.gt.s32 	%p61, %r511, 23;
	selp.b32 	%r540, 0, %r527, %p61;
	add.s32 	%r533, %r528, %r540;
	mov.b32 	%r534, 16;
	// begin inline asm
	shfl.sync.down.b32 %r532, %r533, %r534, %r535, %r536;
	// end inline asm
	setp.gt.s32 	%p62, %r511, 15;
	selp.b32 	%r541, 0, %r532, %p62;
	add.s32 	%r751, %r533, %r541;
	setp.ne.s32 	%p63, %r511, 0;
	@%p63 bra 	$L__BB11_34;
	shr.u32 	%r542, %r39, 3;
	and.b32  	%r543, %r542, 124;
	mov.u32 	%r544, _ZZN3cub18CUB_300001_SM_10006detail6reduce18DeviceReduceKernelINS2_10policy_hubIijN4cuda3std3__44plusIiEEE10Policy1000EPijS9_iNS7_10__identityEEEvT0_PT3_T1_NS0_13GridEvenShareISH_EET2_T4_E12temp_storage;
	add.s32 	%r545, %r544, %r543;
	st.shared.u32 	[%r545+8], %r751;
$L__BB11_34:
	bar.sync 	0;
	setp.ne.s32 	%p64, %r39, 0;
	@%p64 bra 	$L__BB11_71;
	ld.shared.u32 	%r546, [_ZZN3cub18CUB_300001_SM_10006detail6reduce18DeviceReduceKernelINS2_10policy_hubIijN4cuda3std3__44plusIiEEE10Policy1000EPijS9_iNS7_10__identityEEEvT0_PT3_T1_NS0_13GridEvenShareISH_EET2_T4_E12temp_storage+12];
	add.s32 	%r547, %r546, %r751;
	ld.shared.u32 	%r548, [_ZZN3cub18CUB_300001_SM_10006detail6reduce18DeviceReduceKernelINS2_10policy_hubIijN4cuda3std3__44plusIiEEE10Policy1000EPijS9_iNS7_10__identityEEEvT0_PT3_T1_NS0_13GridEvenShareISH_EET2_T4_E12temp_storage+16];
	add.s32 	%r549, %r547, %r548;
	ld.shared.u32 	%r550, [_ZZN3cub18CUB_300001_SM_10006detail6reduce18DeviceReduceKernelINS2_10policy_hubIijN4cuda3std3__44plusIiEEE10Policy1000EPijS9_iNS7_10__identityEEEvT0_PT3_T1_NS0_13GridEvenShareISH_EET2_T4_E12temp_storage+20];
	add.s32 	%r551, %r549, %r550;
	ld.shared.u32 	%r552, [_ZZN3cub18CUB_300001_SM_10006detail6reduce18DeviceReduceKernelINS2_10policy_hubIijN4cuda3std3__44plusIiEEE10Policy1000EPijS9_iNS7_10__identityEEEvT0_PT3_T1_NS0_13GridEvenShareISH_EET2_T4_E12temp_storage+24];
	add.s32 	%r553, %r551, %r552;
	ld.shared.u32 	%r554, [_ZZN3cub18CUB_300001_SM_10006detail6reduce18DeviceReduceKernelINS2_10policy_hubIijN4cuda3std3__44plusIiEEE10Policy1000EPijS9_iNS7_10__identityEEEvT0_PT3_T1_NS0_13GridEvenShareISH_EET2_T4_E12temp_storage+28];
	add.s32 	%r555, %r553, %r554;
	ld.shared.u32 	%r556, [_ZZN3cub18CUB_300001_SM_10006detail6reduce18DeviceReduceKernelINS2_10policy_hubIijN4cuda3std3__44plusIiEEE10Policy1000EPijS9_iNS7_10__identityEEEvT0_PT3_T1_NS0_13GridEvenShareISH_EET2_T4_E12temp_storage+32];
	add.s32 	%r557, %r555, %r556;
	ld.shared.u32 	%r558, [_ZZN3cub18CUB_300001_SM_10006detail6reduce18DeviceReduceKernelINS2_10policy_hubIijN4cuda3std3__44plusIiEEE10Policy1000EPijS9_iNS7_10__identityEEEvT0_PT3_T1_NS0_13GridEvenShareISH_EET2_T4_E12temp_storage+36];
	add.s32 	%r751, %r557, %r558;
	bra.uni 	$L__BB11_71;
$L__BB11_36:
	sub.s32 	%r81, %r1, %r5;
	setp.gt.u32 	%p2, %r81, 4095;
	@%p2 bra 	$L__BB11_55;
	mov.u32 	%r82, %tid.x;
	setp.ge.u32 	%p19, %r82, %r81;
	mov.b32 	%r734, 0;
	mov.u32 	%r728, %r82;
	@%p19 bra 	$L__BB11_39;
	add.s32 	%r293, %r5, %r82;
	mul.wide.u32 	%rd49, %r293, 4;
	add.s64 	%rd48, %rd1, %rd49;
	// begin inline asm
	ld.global.nc.u32 %r734, [%rd48];
	// end inline asm
	add.s32 	%r728, %r82, 256;
$L__BB11_39:
	setp.ge.u32 	%p20, %r728, %r81;
	@%p20 bra 	$L__BB11_46;
	not.b32 	%r295, %r728;
	add.s32 	%r87, %r1, %r295;
	and.b32  	%r296, %r87, 768;
	setp.eq.s32 	%p21, %r296, 768;
	@%p21 bra 	$L__BB11_43;
	add.s32 	%r725, %r728, %r5;
	shr.u32 	%r297, %r87, 8;
	add.s32 	%r298, %r297, 1;
	and.b32  	%r299, %r298, 3;
	neg.s32 	%r724, %r299;
$L__BB11_42:
	.pragma "nounroll";
	mul.wide.u32 	%rd51, %r725, 4;
	add.s64 	%rd50, %rd1, %rd51;
	// begin inline asm
	ld.global.nc.u32 %r300, [%rd50];
	// end inline asm
	add.s32 	%r734, %r300, %r734;
	add.s32 	%r728, %r728, 256;
	add.s32 	%r725, %r725, 256;
	add.s32 	%r724, %r724, 1;
	setp.ne.s32 	%p22, %r724, 0;
	@%p22 bra 	$L__BB11_42;
$L__BB11_43:
	sub.s32 	%r301, %r87, %r5;
	setp.lt.u32 	%p23, %r301, 768;
	@%p23 bra 	$L__BB11_46;
	add.s32 	%r732, %r728, 512;
	add.s32 	%r731, %r728, %r5;
$L__BB11_45:
	mul.wide.u32 	%rd56, %r731, 4;
	add.s64 	%rd52, %rd1, %rd56;
	// begin inline asm
	ld.global.nc.u32 %r302, [%rd52];
	// end inline asm
	add.s32 	%r306, %r302, %r734;
	add.s32 	%r307, %r731, 256;
	mul.wide.u32 	%rd57, %r307, 4;
	add.s64 	%rd53, %rd1, %rd57;
	// begin inline asm
	ld.global.nc.u32 %r303, [%rd53];
	// end inline asm
	add.s32 	%r308, %r303, %r306;
	add.s32 	%r309, %r731, 512;
	mul.wide.u32 	%rd58, %r309, 4;
	add.s64 	%rd54, %rd1, %rd58;
	// begin inline asm
	ld.global.nc.u32 %r304, [%rd54];
	// end inline asm
	add.s32 	%r310, %r304, %r308;
	add.s32 	%r311, %r731, 768;
	mul.wide.u32 	%rd59, %r311, 4;
	add.s64 	%rd55, %rd1, %rd59;
	// begin inline asm
	ld.global.nc.u32 %r305, [%rd55];
	// end inline asm
	add.s32 	%r734, %r305, %r310;
	add.s32 	%r107, %r732, 1024;
	add.s32 	%r312, %r732, 512;
	add.s32 	%r731, %r731, 1024;
	setp.lt.s32 	%p24, %r312, %r81;
	mov.u32 	%r732, %r107;
	@%p24 bra 	$L__BB11_45;
$L__BB11_46:
	setp.lt.u32 	%p25, %r81, 256;
	@%p25 bra 	$L__BB11_51;
	// begin inline asm
	mov.u32 %r376, %laneid;
	// end inline asm
	mov.b32 	%r379, 1;
	mov.b32 	%r400, 31;
	mov.b32 	%r401, -1;
	// begin inline asm
	shfl.sync.down.b32 %r377, %r734, %r379, %r400, %r401;
	// end inline asm
	setp.gt.s32 	%p41, %r376, 30;
	selp.b32 	%r402, 0, %r377, %p41;
	add.s32 	%r383, %r402, %r734;
	mov.b32 	%r384, 2;
	// begin inline asm
	shfl.sync.down.b32 %r382, %r383, %r384, %r400, %r401;
	// end inline asm
	setp.gt.s32 	%p42, %r376, 29;
	selp.b32 	%r403, 0, %r382, %p42;
	add.s32 	%r388, %r383, %r403;
	mov.b32 	%r389, 4;
	// begin inline asm
	shfl.sync.down.b32 %r387, %r388, %r389, %r400, %r401;
	// end inline asm
	setp.gt.s32 	%p43, %r376, 27;
	selp.b32 	%r404, 0, %r387, %p43;
	add.s32 	%r393, %r388, %r404;
	mov.b32 	%r394, 8;
	// begin inline asm
	shfl.sync.down.b32 %r392, %r393, %r394, %r400, %r401;
	// end inline asm
	setp.gt.s32 	%p44, %r376, 23;
	selp.b32 	%r405, 0, %r392, %p44;
	add.s32 	%r398, %r393, %r405;
	mov.b32 	%r399, 16;
	// begin inline asm
	shfl.sync.down.b32 %r397, %r398, %r399, %r400, %r401;
	// end inline asm
	setp.gt.s32 	%p45, %r376, 15;
	selp.b32 	%r406, 0, %r397, %p45;
	add.s32 	%r751, %r398, %r406;
	setp.ne.s32 	%p46, %r376, 0;
	@%p46 bra 	$L__BB11_49;
	shr.u32 	%r407, %r82, 3;
	and.b32  	%r408, %r407, 124;
	mov.u32 	%r409, _ZZN3cub18CUB_300001_SM_10006detail6reduce18DeviceReduceKernelINS2_10policy_hubIijN4cuda3std3__44plusIiEEE10Policy1000EPijS9_iNS7_10__identityEEEvT0_PT3_T1_NS0_13GridEvenShareISH_EET2_T4_E12temp_storage;
	add.s32 	%r410, %r409, %r408;
	st.shared.u32 	[%r410+8], %r751;
$L__BB11_49:
	bar.sync 	0;
	setp.ne.s32 	%p47, %r82, 0;
	@%p47 bra 	$L__BB11_71;
	ld.shared.u32 	%r411, [_ZZN3cub18CUB_300001_SM_10006detail6reduce18DeviceReduceKernelINS2_10policy_hubIijN4cuda3std3__44plusIiEEE10Policy1000EPijS9_iNS7_10__identityEEEvT0_PT3_T1_NS0_13GridEvenShareISH_EET2_T4_E12temp_storage+12];
	add.s32 	%r412, %r411, %r751;
	ld.shared.u32 	%r413, [_ZZN3cub18CUB_300001_SM_10006detail6reduce18DeviceReduceKernelINS2_10policy_hubIijN4cuda3std3__44plusIiEEE10Policy1000EPijS9_iNS7_10__identityEEEvT0_PT3_T1_NS0_13GridEvenShareISH_EET2_T4_E12temp_storage+16];
	add.s32 	%r414, %r412, %r413;
	ld.shared.u32 	%r415, [_ZZN3cub18CUB_300001_SM_10006detail6reduce18DeviceReduceKernelINS2_10policy_hubIijN4cuda3std3__44plusIiEEE10Policy1000EPijS9_iNS7_10__identityEEEvT0_PT3_T1_NS0_13GridEvenShareISH_EET2_T4_E12temp_storage+20];
	add.s32 	%r416, %r414, %r415;
	ld.shared.u32 	%r417, [_ZZN3cub18CUB_300001_SM_10006detail6reduce18DeviceReduceKernelINS2_10policy_hubIijN4cuda3std3__44plusIiEEE10Policy1000EPijS9_iNS7_10__identityEEEvT0_PT3_T1_NS0_13GridEvenShareISH_EET2_T4_E12temp_storage+24];
	add.s32 	%r418, %r416, %r417;
	ld.shared.u32 	%r419, [_ZZN3cub18CUB_300001_SM_10006detail6reduce18DeviceReduceKernelINS2_10policy_hubIijN4cuda3std3__44plusIiEEE10Policy1000EPijS9_iNS7_10__identityEEEvT0_PT3_T1_NS0_13GridEvenShareISH_EET2_T4_E12temp_storage+28];
	add.s32 	%r420, %r418, %r419;
	ld.shared.u32 	%r421, [_ZZN3cub18CUB_300001_SM_10006detail6reduce18DeviceReduceKernelINS2_10policy_hubIijN4cuda3std3__44plusIiEEE10Policy1000EPijS9_iNS7_10__identityEEEvT0_PT3_T1_NS0_13GridEvenShareISH_EET2_T4_E12temp_storage+32];
	add.s32 	%r422, %r420, %r421;
	ld.shared.u32 	%r423, [_ZZN3cub18CUB_300001_SM_10006detail6reduce18DeviceReduceKernelINS2_10policy_hubIijN4cuda3std3__44plusIiEEE10Policy1000EPijS9_iNS7_10__identityEEEvT0_PT3_T1_NS0_13GridEvenShareISH_EET2_T4_E12temp_storage+36];
	add.s32 	%r751, %r422, %r423;
	bra.uni 	$L__BB11_71;
$L__BB11_51:
	// begin inline asm
	mov.u32 %r313, %laneid;
	// end inline asm
	and.b32  	%r339, %r82, 992;
	add.s32 	%r340, %r339, 32;
	setp.gt.u32 	%p26, %r340, %r81;
	not.b32 	%r341, %r339;
	add.s32 	%r342, %r81, %r341;
	selp.b32 	%r337, %r342, 31, %p26;
	mov.b32 	%r316, 1;
	mov.b32 	%r338, -1;
	// begin inline asm
	shfl.sync.down.b32 %r314, %r734, %r316, %r337, %r338;
	// end inline asm
	setp.lt.s32 	%p27, %r313, %r337;
	selp.b32 	%r343, %r314, 0, %p27;
	add.s32 	%r320, %r343, %r734;
	mov.b32 	%r321, 2;
	// begin inline asm
	shfl.sync.down.b32 %r319, %r320, %r321, %r337, %r338;
	// end inline asm
	add.s32 	%r344, %r313, 2;
	setp.gt.s32 	%p28, %r344, %r337;
	selp.b32 	%r345, 0, %r319, %p28;
	add.s32 	%r325, %r320, %r345;
	mov.b32 	%r326, 4;
	// begin inline asm
	shfl.sync.down.b32 %r324, %r325, %r326, %r337, %r338;
	// end inline asm
	add.s32 	%r346, %r313, 4;
	setp.gt.s32 	%p29, %r346, %r337;
	selp.b32 	%r347, 0, %r324, %p29;
	add.s32 	%r330, %r325, %r347;
	mov.b32 	%r331, 8;
	// begin inline asm
	shfl.sync.down.b32 %r329, %r330, %r331, %r337, %r338;
	// end inline asm
	add.s32 	%r348, %r313, 8;
	setp.gt.s32 	%p30, %r348, %r337;
	selp.b32 	%r349, 0, %r329, %p30;
	add.s32 	%r335, %r330, %r349;
	mov.b32 	%r336, 16;
	// begin inline asm
	shfl.sync.down.b32 %r334, %r335, %r336, %r337, %r338;
	// end inline asm
	add.s32 	%r350, %r313, 16;
	setp.gt.s32 	%p31, %r350, %r337;
	selp.b32 	%r351, 0, %r334, %p31;
	add.s32 	%r751, %r335, %r351;
	setp.ne.s32 	%p32, %r313, 0;
	@%p32 bra 	$L__BB11_53;
	shr.u32 	%r352, %r82, 3;
	and.b32  	%r353, %r352, 124;
	mov.u32 	%r354, _ZZN3cub18CUB_300001_SM_10006detail6reduce18DeviceReduceKernelINS2_10policy_hubIijN4cuda3std3__44plusIiEEE10Policy1000EPijS9_iNS7_10__identityEEEvT0_PT3_T1_NS0_13GridEvenShareISH_EET2_T4_E12temp_storage;
	add.s32 	%r355, %r354, %r353;
	st.shared.u32 	[%r355+8], %r751;
$L__BB11_53:
	bar.sync 	0;
	setp.ne.s32 	%p33, %r82, 0;
	@%p33 bra 	$L__BB11_71;
	setp.gt.u32 	%p34, %r81, 32;
	ld.shared.u32 	%r356, [_ZZN3cub18CUB_300001_SM_10006detail6reduce18DeviceReduceKernelINS2_10policy_hubIijN4cuda3std3__44plusIiEEE10Policy1000EPijS9_iNS7_10__identityEEEvT0_PT3_T1_NS0_13GridEvenShareISH_EET2_T4_E12temp_storage+12];
	selp.b32 	%r357, %r356, 0, %p34;
	add.s32 	%r358, %r357, %r751;
	setp.gt.u32 	%p35, %r81, 64;
	ld.shared.u32 	%r359, [_ZZN3cub18CUB_300001_SM_10006detail6reduce18DeviceReduceKernelINS2_10policy_hubIijN4cuda3std3__44plusIiEEE10Policy1000EPijS9_iNS7_10__identityEEEvT0_PT3_T1_NS0_13GridEvenShareISH_EET2_T4_E12temp_storage+16];
	selp.b32 	%r360, %r359, 0, %p35;
	add.s32 	%r361, %r358, %r360;
	setp.gt.u32 	%p36, %r81, 96;
	ld.shared.u32 	%r362, [_ZZN3cub18CUB_300001_SM_10006detail6reduce18DeviceReduceKernelINS2_10policy_hubIijN4cuda3std3__44plusIiEEE10Policy1000EPijS9_iNS7_10__identityEEEvT0_PT3_T1_NS0_13GridEvenShareISH_EET2_T4_E12temp_storage+20];
	selp.b32 	%r363, %r362, 0, %p36;
	add.s32 	%r364, %r361, %r363;
	setp.gt.u32 	%p37, %r81, 128;
	ld.shared.u32 	%r365, [_ZZN3cub18CUB_300001_SM_10006detail6reduce18DeviceReduceKernelINS2_10policy_hubIijN4cuda3std3__44plusIiEEE10Policy1000EPijS9_iNS7_10__identityEEEvT0_PT3_T1_NS0_13GridEvenShareISH_EET2_T4_E12temp_storage+24];
	selp.b32 	%r366, %r365, 0, %p37;
	add.s32 	%r367, %r364, %r366;
	setp.gt.u32 	%p38, %r81, 160;
	ld.shared.u32 	%r368, [_ZZN3cub18CUB_300001_SM_10006detail6reduce18DeviceReduceKernelINS2_10policy_hubIijN4cuda3std3__44plusIiEEE10Policy1000EPijS9_iNS7_10__identityEEEvT0_PT3_T1_NS0_13GridEvenShareISH_EET2_T4_E12temp_storage+28];
	selp.b32 	%r369, %r368, 0, %p38;
	add.s32 	%r370, %r367, %r369;
	setp.gt.u32 	%p39, %r81, 192;
	ld.shared.u32 	%r371, [_ZZN3cub18CUB_300001_SM_10006detail6reduce18DeviceReduceKernelINS2_10policy_hubIijN4cuda3std3__44plusIiEEE10Policy1000EPijS9_iNS7_10__identityEEEvT0_PT3_T1_NS0_13GridEvenShareISH_EET2_T4_E12temp_storage+32];
	selp.b32 	%r372, %r371, 0, %p39;
	add.s32 	%r373, %r370, %r372;
	setp.gt.u32 	%p40, %r81, 224;
	ld.shared.u32 	%r374, [_ZZN3cub18CUB_300001_SM_10006detail6reduce18DeviceReduceKernelINS2_10policy_hubIijN4cuda3std3__44plusIiEEE10Policy1000EPijS9_iNS7_10__identityEEEvT0_PT3_T1_NS0_13GridEvenShareISH_EET2_T4_E12temp_storage+36];
	selp.b32 	%r375, %r374, 0, %p40;
	add.s32 	%r751, %r373, %r375;
	bra.uni 	$L__BB11_71;
$L__BB11_55:
	mov.u32 	%r114, %tid.x;
	add.s32 	%r172, %r114, %r5;
	mul.wide.u32 	%rd20, %r172, 4;
	add.s64 	%rd4, %rd1, %rd20;
	// begin inline asm
	ld.global.nc.u32 %r156, [%rd4];
	// end inline asm
	add.s64 	%rd5, %rd4, 1024;
	// begin inline asm
	ld.global.nc.u32 %r157, [%rd5];
	// end inline asm
	add.s64 	%rd6, %rd4, 2048;
	// begin inline asm
	ld.global.nc.u32 %r158, [%rd6];
	// end inline asm
	add.s64 	%rd7, %rd4, 3072;
	// begin inline asm
	ld.global.nc.u32 %r159, [%rd7];
	// end inline asm
	add.s64 	%rd8, %rd4, 4096;
	// begin inline asm
	ld.global.nc.u32 %r160, [%rd8];
	// end inline asm
	add.s64 	%rd9, %rd4, 5120;
	// begin inline asm
	ld.global.nc.u32 %r161, [%rd9];
	// end inline asm
	add.s64 	%rd10, %rd4, 6144;
	// begin inline asm
	ld.global.nc.u32 %r162, [%rd10];
	// end inline asm
	add.s64 	%rd11, %rd4, 7168;
	// begin inline asm
	ld.global.nc.u32 %r163, [%rd11];
	// end inline asm
	add.s64 	%rd12, %rd4, 8192;
	// begin inline asm
	ld.global.nc.u32 %r164, [%rd12];
	// end inline asm
	add.s64 	%rd13, %rd4, 9216;
	// begin inline asm
	ld.global.nc.u32 %r165, [%rd13];
	// end inline asm
	add.s64 	%rd14, %rd4, 10240;
	// begin inline asm
	ld.global.nc.u32 %r166, [%rd14];
	// end inline asm
	add.s64 	%rd15, %rd4, 11264;
	// begin inline asm
	ld.global.nc.u32 %r167, [%rd15];
	// end inline asm
	add.s64 	%rd16, %rd4, 12288;
	// begin inline asm
	ld.global.nc.u32 %r168, [%rd16];
	// end inline asm
	add.s64 	%rd17, %rd4, 13312;
	// begin inline asm
	ld.global.nc.u32 %r169, [%rd17];
	// end inline asm
	add.s64 	%rd18, %rd4, 14336;
	// begin inline asm
	ld.global.nc.u32 %r170, [%rd18];
	// end inline asm
	add.s64 	%rd19, %rd4, 15360;
	// begin inline asm
	ld.global.nc.u32 %r171, [%rd19];
	// end inline asm
	add.s32 	%r173, %r157, %r156;
	add.s32 	%r174, %r158, %r173;
	add.s32 	%r175, %r159, %r174;
	add.s32 	%r176, %r160, %r175;
	add.s32 	%r177, %r161, %r176;
	add.s32 	%r178, %r162, %r177;
	add.s32 	%r179, %r163, %r178;
	add.s32 	%r180, %r164, %r179;
	add.s32 	%r181, %r165, %r180;
	add.s32 	%r182, %r166, %r181;
	add.s32 	%r183, %r167, %r182;
	add.s32 	%r184, %r168, %r183;
	add.s32 	%r185, %r169, %r184;
	add.s32 	%r186, %r170, %r185;
	add.s32 	%r750, %r171, %r186;
	setp.lt.u32 	%p3, %r81, %r4;
	@%p3 bra 	$L__BB11_67;
	add.s32 	%r116, %r4, %r5;
	add.s32 	%r736, %r116, 256;
	add.s32 	%r735, %r116, %r114;
	mov.b32 	%r737, 0;
$L__BB11_57:
	add.s32 	%r5, %r5, %r4;
	add.s32 	%r188, %r1, -4096;
	setp.gt.u32 	%p4, %r5, %r188;
	@%p4 bra 	$L__BB11_59;
	add.s32 	%r205, %r114, %r5;
	mul.wide.u32 	%rd37, %r205, 4;
	add.s64 	%rd21, %rd1, %rd37;
	// begin inline asm
	ld.global.nc.u32 %r189, [%rd21];
	// end inline asm
	add.s64 	%rd22, %rd21, 1024;
	// begin inline asm
	ld.global.nc.u32 %r190, [%rd22];
	// end inline asm
	add.s64 	%rd23, %rd21, 2048;
	// begin inline asm
	ld.global.nc.u32 %r191, [%rd23];
	// end inline asm
	add.s64 	%rd24, %rd21, 3072;
	// begin inline asm
	ld.global.nc.u32 %r192, [%rd24];
	// end inline asm
	add.s64 	%rd25, %rd21, 4096;
	// begin inline asm
	ld.global.nc.u32 %r193, [%rd25];
	// end inline asm
	add.s64 	%rd26, %rd21, 5120;
	// begin inline asm
	ld.global.nc.u32 %r194, [%rd26];
	// end inline asm
	add.s64 	%rd27, %rd21, 6144;
	// begin inline asm
	ld.global.nc.u32 %r195, [%rd27];
	// end inline asm
	add.s64 	%rd28, %rd21, 7168;
	// begin inline asm
	ld.global.nc.u32 %r196, [%rd28];
	// end inline asm
	add.s64 	%rd29, %rd21, 8192;
	// begin inline asm
	ld.global.nc.u32 %r197, [%rd29];
	// end inline asm
	add.s64 	%rd30, %rd21, 9216;
	// begin inline asm
	ld.global.nc.u32 %r198, [%rd30];
	// end inline asm
	add.s64 	%rd31, %rd21, 10240;
	// begin inline asm
	ld.global.nc.u32 %r199, [%rd31];
	// end inline asm
	add.s64 	%rd32, %rd21, 11264;
	// begin inline asm
	ld.global.nc.u32 %r200, [%rd32];
	// end inline asm
	add.s64 	%rd33, %rd21, 12288;
	// begin inline asm
	ld.global.nc.u32 %r201, [%rd33];
	// end inline asm
	add.s64 	%rd34, %rd21, 13312;
	// begin inline asm
	ld.global.nc.u32 %r202, [%rd34];
	// end inline asm
	add.s64 	%rd35, %rd21, 14336;
	// begin inline asm
	ld.global.nc.u32 %r203, [%rd35];
	// end inline asm
	add.s64 	%rd36, %rd21, 15360;
	// begin inline asm
	ld.global.nc.u32 %r204, [%rd36];
	// end inline asm
	add.s32 	%r206, %r189, %r750;
	add.s32 	%r207, %r190, %r206;
	add.s32 	%r208, %r191, %r207;
	add.s32 	%r209, %r192, %r208;
	add.s32 	%r210, %r193, %r209;
	add.s32 	%r211, %r194, %r210;
	add.s32 	%r212, %r195, %r211;
	add.s32 	%r213, %r196, %r212;
	add.s32 	%r214, %r197, %r213;
	add.s32 	%r215, %r198, %r214;
	add.s32 	%r216, %r199, %r215;
	add.s32 	%r217, %r200, %r216;
	add.s32 	%r218, %r201, %r217;
	add.s32 	%r219, %r202, %r218;
	add.s32 	%r220, %r203, %r219;
	add.s32 	%r750, %r204, %r220;
	sub.s32 	%r221, %r1, %r5;
	setp.lt.u32 	%p5, %r221, %r4;
	add.s32 	%r737, %r737, 1;
	add.s32 	%r736, %r736, %r4;
	add.s32 	%r735, %r735, %r4;
	@%p5 bra 	$L__BB11_67;
	bra.uni 	$L__BB11_57;
$L__BB11_59:
	setp.le.u32 	%p6, %r1, %r5;
	@%p6 bra 	$L__BB11_67;
	sub.s32 	%r129, %r1, %r5;
	setp.ge.s32 	%p7, %r114, %r129;
	@%p7 bra 	$L__BB11_67;
	not.b32 	%r223, %r114;
	add.s32 	%r224, %r1, %r223;
	sub.s32 	%r225, %r224, %r116;
	mul.lo.s32 	%r226, %r2, %r737;
	shl.b32 	%r227, %r226, 12;
	sub.s32 	%r130, %r225, %r227;
	shr.u32 	%r228, %r224, 8;
	add.s32 	%r131, %r228, 1;
	and.b32  	%r229, %r224, 768;
	setp.eq.s32 	%p8, %r229, 768;
	mov.u32 	%r744, %r114;
	@%p8 bra 	$L__BB11_64;
	and.b32  	%r230, %r131, 3;
	neg.s32 	%r740, %r230;
	mov.u32 	%r744, %r114;
$L__BB11_63:
	.pragma "nounroll";
	mul.wide.u32 	%rd39, %r735, 4;
	add.s64 	%rd38, %rd1, %rd39;
	// begin inline asm
	ld.global.nc.u32 %r231, [%rd38];
	// end inline asm
	add.s32 	%r750, %r231, %r750;
	add.s32 	%r744, %r744, 256;
	add.s32 	%r735, %r735, 256;
	add.s32 	%r740, %r740, 1;
	setp.ne.s32 	%p9, %r740, 0;
	@%p9 bra 	$L__BB11_63;
$L__BB11_64:
	setp.lt.u32 	%p10, %r130, 768;
	@%p10 bra 	$L__BB11_67;
	add.s32 	%r748, %r744, 512;
	add.s32 	%r747, %r744, %r736;
$L__BB11_66:
	add.s32 	%r236, %r747, -256;
	mul.wide.u32 	%rd44, %r236, 4;
	add.s64 	%rd40, %rd1, %rd44;
	// begin inline asm
	ld.global.nc.u32 %r232, [%rd40];
	// end inline asm
	add.s32 	%r237, %r232, %r750;
	mul.wide.u32 	%rd45, %r747, 4;
	add.s64 	%rd41, %rd1, %rd45;
	// begin inline asm
	ld.global.nc.u32 %r233, [%rd41];
	// end inline asm
	add.s32 	%r238, %r233, %r237;
	add.s32 	%r239, %r747, 256;
	mul.wide.u32 	%rd46, %r239, 4;
	add.s64 	%rd42, %rd1, %rd46;
	// begin inline asm
	ld.global.nc.u32 %r234, [%rd42];
	// end inline asm
	add.s32 	%r240, %r234, %r238;
	add.s32 	%r241, %r747, 512;
	mul.wide.u32 	%rd47, %r241, 4;
	add.s64 	%rd43, %rd1, %rd47;
	// begin inline asm
	ld.global.nc.u32 %r235, [%rd43];
	// end inline asm
	add.s32 	%r750, %r235, %r240;
	add.s32 	%r150, %r748, 1024;
	add.s32 	%r242, %r748, 512;
	add.s32 	%r747, %r747, 1024;
	setp.lt.s32 	%p11, %r242, %r129;
	mov.u32 	%r748, %r150;
	@%p11 bra 	$L__BB11_66;
$L__BB11_67:
	// begin inline asm
	mov.u32 %r243, %laneid;
	// end inline asm
	mov.b32 	%r246, 1;
	mov.b32 	%r267, 31;
	mov.b32 	%r268, -1;
	// begin inline asm
	shfl.sync.down.b32 %r244, %r750, %r246, %r267, %r268;
	// end inline asm
	setp.gt.s32 	%p12, %r243, 30;
	selp.b32 	%r269, 0, %r244, %p12;
	add.s32 	%r250, %r269, %r750;
	mov.b32 	%r251, 2;
	// begin inline asm
	shfl.sync.down.b32 %r249, %r250, %r251, %r267, %r268;
	// end inline asm
	setp.gt.s32 	%p13, %r243, 29;
	selp.b32 	%r270, 0, %r249, %p13;
	add.s32 	%r255, %r250, %r270;
	mov.b32 	%r256, 4;
	// begin inline asm
	shfl.sync.down.b32 %r254, %r255, %r256, %r267, %r268;
	// end inline asm
	setp.gt.s32 	%p14, %r243, 27;
	selp.b32 	%r271, 0, %r254, %p14;
	add.s32 	%r260, %r255, %r271;
	mov.b32 	%r261, 8;
	// begin inline asm
	shfl.sync.down.b32 %r259, %r260, %r261, %r267, %r268;
	// end inline asm
	setp.gt.s32 	%p15, %r243, 23;
	selp.b32 	%r272, 0, %r259, %p15;
	add.s32 	%r265, %r260, %r272;
	mov.b32 	%r266, 16;
	// begin inline asm
	shfl.sync.down.b32 %r264, %r265, %r266, %r267, %r268;
	// end inline asm
	setp.gt.s32 	%p16, %r243, 15;
	selp.b32 	%r273, 0, %r264, %p16;
	add.s32 	%r751, %r265, %r273;
	setp.ne.s32 	%p17, %r243, 0;
	@%p17 bra 	$L__BB11_69;
	shr.u32 	%r274, %r114, 3;
	and.b32  	%r275, %r274, 124;
	mov.u32 	%r276, _ZZN3cub18CUB_300001_SM_10006detail6reduce18DeviceReduceKernelINS2_10policy_hubIijN4cuda3std3__44plusIiEEE10Policy1000EPijS9_iNS7_10__identityEEEvT0_PT3_T1_NS0_13GridEvenShareISH_EET2_T4_E12temp_storage;
	add.s32 	%r277, %r276, %r275;
	st.shared.u32 	[%r277+8], %r751;
$L__BB11_69:
	bar.sync 	0;
	setp.ne.s32 	%p18, %r114, 0;
	@%p18 bra 	$L__BB11_71;
	ld.shared.u32 	%r278, [_ZZN3cub18CUB_300001_SM_10006detail6reduce18DeviceReduceKernelINS2_10policy_hubIijN4cuda3std3__44plusIiEEE10Policy1000EPijS9_iNS7_10__identityEEEvT0_PT3_T1_NS0_13GridEvenShareISH_EET2_T4_E12temp_storage+12];
	add.s32 	%r279, %r278, %r751;
	ld.shared.u32 	%r280, [_ZZN3cub18CUB_300001_SM_10006detail6reduce18DeviceReduceKernelINS2_10policy_hubIijN4cuda3std3__44plusIiEEE10Policy1000EPijS9_iNS7_10__identityEEEvT0_PT3_T1_NS0_13GridEvenShareISH_EET2_T4_E12temp_storage+16];
	add.s32 	%r281, %r279, %r280;
	ld.shared.u32 	%r282, [_ZZN3cub18CUB_300001_SM_10006detail6reduce18DeviceReduceKernelINS2_10policy_hubIijN4cuda3std3__44plusIiEEE10Policy1000EPijS9_iNS7_10__identityEEEvT0_PT3_T1_NS0_13GridEvenShareISH_EET2_T4_E12temp_storage+20];
	add.s32 	%r283, %r281, %r282;
	ld.shared.u32 	%r284, [_ZZN3cub18CUB_300001_SM_10006detail6reduce18DeviceReduceKernelINS2_10policy_hubIijN4cuda3std3__44plusIiEEE10Policy1000EPijS9_iNS7_10__identityEEEvT0_PT3_T1_NS0_13GridEvenShareISH_EET2_T4_E12temp_storage+24];
	add.s32 	%r285, %r283, %r284;
	ld.shared.u32 	%r286, [_ZZN3cub18CUB_300001_SM_10006detail6reduce18DeviceReduceKernelINS2_10policy_hubIijN4cuda3std3__44plusIiEEE10Policy1000EPijS9_iNS7_10__identityEEEvT0_PT3_T1_NS0_13GridEvenShareISH_EET2_T4_E12temp_storage+28];
	add.s32 	%r287, %r285, %r286;
	ld.shared.u32 	%r288, [_ZZN3cub18CUB_300001_SM_10006detail6reduce18DeviceReduceKernelINS2_10policy_hubIijN4cuda3std3__44plusIiEEE10Policy1000EPijS9_iNS7_10__identityEEEvT0_PT3_T1_NS0_13GridEvenShareISH_EET2_T4_E12temp_storage+32];
	add.s32 	%r289, %r287, %r288;
	ld.shared.u32 	%r290, [_ZZN3cub18CUB_300001_SM_10006detail6reduce18DeviceReduceKernelINS2_10policy_hubIijN4cuda3std3__44plusIiEEE10Policy1000EPijS9_iNS7_10__identityEEEvT0_PT3_T1_NS0_13GridEvenShareISH_EET2_T4_E12temp_storage+36];
	add.s32 	%r751, %r289, %r290;
$L__BB11_71:
	mov.u32 	%r692, %tid.x;
	setp.ne.s32 	%p94, %r692, 0;
	@%p94 bra 	$L__BB11_73;
	ld.param.u64 	%rd111, [_ZN3cub18CUB_300001_SM_10006detail6reduce18DeviceReduceKernelINS2_10policy_hubIijN4cuda3std3__44plusIiEEE10Policy1000EPijS9_iNS7_10__identityEEEvT0_PT3_T1_NS0_13GridEvenShareISH_EET2_T4__param_1];
	cvta.to.global.u64 	%rd108, %rd111;
	mul.wide.u32 	%rd109, %r3, 4;
	add.s64 	%rd110, %rd108, %rd109;
	st.global.u32 	[%rd110], %r751;
$L__BB11_73:
	ret;

}
	// .globl	_ZN3cub18CUB_300001_SM_10006detail6reduce28DeviceReduceSingleTileKernelINS2_10policy_hubIijN4cuda3std3__44plusIiEEE10Policy1000EPiSC_iS9_iiNS7_10__identityEEEvT0_T1_T2_T3_T4_T6_
.visible .entry _ZN3cub18CUB_300001_SM_10006detail6reduce28DeviceReduceSingleTileKernelINS2_10policy_hubIijN4cuda3std3__44plusIiEEE10Policy1000EPiSC_iS9_iiNS7_10__identityEEEvT0_T1_T2_T3_T4_T6_(
	.param .u64 .ptr .align 1 _ZN3cub18CUB_300001_SM_10006detail6reduce28DeviceReduceSingleTileKernelINS2_10policy_hubIijN4cuda3std3__44plusIiEEE10Policy1000EPiSC_iS9_iiNS7_10__identityEEEvT0_T1_T2_T3_T4_T6__param_0,
	.param .u64 .ptr .align 1 _ZN3cub18CUB_300001_SM_10006detail6reduce28DeviceReduceSingleTileKernelINS2_10policy_hubIijN4cuda3std3__44plusIiEEE10Policy1000EPiSC_iS9_iiNS7_10__identityEEEvT0_T1_T2_T3_T4_T6__param_1,
	.param .u32 _ZN3cub18CUB_300001_SM_10006detail6reduce28DeviceReduceSingleTileKernelINS2_10policy_hubIijN4cuda3std3__44plusIiEEE10Policy1000EPiSC_iS9_iiNS7_10__identityEEEvT0_T1_T2_T3_T4_T6__param_2,
	.param .align 1 .b8 _ZN3cub18CUB_300001_SM_10006detail6reduce28DeviceReduceSingleTileKernelINS2_10policy_hubIijN4cuda3std3__44plusIiEEE10Policy1000EPiSC_iS9_iiNS7_10__identityEEEvT0_T1_T2_T3_T4_T6__param_3[1],
	.param .u32 _ZN3cub18CUB_300001_SM_10006detail6reduce28DeviceReduceSingleTileKernelINS2_10policy_hubIijN4cuda3std3__44plusIiEEE10Policy1000EPiSC_iS9_iiNS7_10__identityEEEvT0_T1_T2_T3_T4_T6__param_4,
	.param .align 1 .b8 _ZN3cub18CUB_300001_SM_10006detail6reduce28DeviceReduceSingleTileKernelINS2_10policy_hubIijN4cuda3std3__44plusIiEEE10Policy1000EPiSC_iS9_iiNS7_10__identityEEEvT0_T1_T2_T3_T4_T6__param_5[1]
)
.maxntid 256
.minnctapersm 1
{
	.reg .pred 	%p<97>;
	.reg .b32 	%r<687>;
	.reg .b64 	%rd<125>;
	// demoted variable
	.shared .align 4 .b8 _ZZN3cub18CUB_300001_SM_10006detail6reduce28DeviceReduceSingleTileKernelINS2_10policy_hubIijN4cuda3std3__44plusIiEEE10Policy1000EPiSC_iS9_iiNS7_10__identityEEEvT0_T1_T2_T3_T4_T6_E12temp_storage[44];
	ld.param.u64 	%rd16, [_ZN3cub18CUB_300001_SM_10006detail6reduce28DeviceReduceSingleTileKernelINS2_10policy_hubIijN4cuda3std3__44plusIiEEE10Policy1000EPiSC_iS9_iiNS7_10__identityEEEvT0_T1_T2_T3_T4_T6__param_0];
	ld.param.u64 	%rd17, [_ZN3cub18CUB_300001_SM_10006detail6reduce28DeviceReduceSingleTileKernelINS2_10policy_hubIijN4cuda3std3__44plusIiEEE10Policy1000EPiSC_iS9_iiNS7_10__identityEEEvT0_T1_T2_T3_T4_T6__param_1];
	ld.param.u32 	%r120, [_ZN3cub18CUB_300001_SM_10006detail6reduce28DeviceReduceSingleTileKernelINS2_10policy_hubIijN4cuda3std3__44plusIiEEE10Policy1000EPiSC_iS9_iiNS7_10__identityEEEvT0_T1_T2_T3_T4_T6__param_2];
	ld.param.u32 	%r121, [_ZN3cub18CUB_300001_SM_10006detail6reduce28DeviceReduceSingleTileKernelINS2_10policy_hubIijN4cuda3std3__44plusIiEEE10Policy1000EPiSC_iS9_iiNS7_10__identityEEEvT0_T1_T2_T3_T4_T6__param_4];
	cvta.to.global.u64 	%rd1, %rd17;
	setp.ne.s32 	%p1, %r120, 0;
	@%p1 bra 	$L__BB12_3;
	mov.u32 	%r633, %tid.x;
	setp.ne.s32 	%p96, %r633, 0;
	@%p96 bra 	$L__BB12_74;
	st.global.u32 	[%rd1], %r121;
	bra.uni 	$L__BB12_74;
$L__BB12_3:
	and.b64  	%rd18, %rd16, 15;
	setp.ne.s64 	%p2, %rd18, 0;
	@%p2 bra 	$L__BB12_38;
	setp.gt.s32 	%p49, %r120, 4095;
	@%p49 bra 	$L__BB12_22;
	mov.u32 	%r1, %tid.x;
	setp.ge.s32 	%p66, %r1, %r120;
	mov.b32 	%r644, 0;
	mov.u32 	%r639, %r1;
	@%p66 bra 	$L__BB12_7;
	mul.wide.u32 	%rd113, %r1, 4;
	add.s64 	%rd112, %rd16, %rd113;
	// begin inline asm
	ld.global.nc.u32 %r644, [%rd112];
	// end inline asm
	add.s32 	%r639, %r1, 256;
$L__BB12_7:
	setp.ge.s32 	%p67, %r639, %r120;
	@%p67 bra 	$L__BB12_13;
	not.b32 	%r507, %r639;
	add.s32 	%r6, %r120, %r507;
	and.b32  	%r508, %r6, 768;
	setp.eq.s32 	%p68, %r508, 768;
	@%p68 bra 	$L__BB12_11;
	mul.wide.u32 	%rd114, %r639, 4;
	add.s64 	%rd121, %rd16, %rd114;
	shr.u32 	%r509, %r6, 8;
	add.s32 	%r510, %r509, 1;
	and.b32  	%r511, %r510, 3;
	neg.s32 	%r636, %r511;
$L__BB12_10:
	.pragma "nounroll";
	// begin inline asm
	ld.global.nc.u32 %r512, [%rd121];
	// end inline asm
	add.s32 	%r644, %r512, %r644;
	add.s32 	%r639, %r639, 256;
	add.s64 	%rd121, %rd121, 1024;
	add.s32 	%r636, %r636, 1;
	setp.ne.s32 	%p69, %r636, 0;
	@%p69 bra 	$L__BB12_10;
$L__BB12_11:
	setp.lt.u32 	%p70, %r6, 768;
	@%p70 bra 	$L__BB12_13;
$L__BB12_12:
	mul.wide.s32 	%rd120, %r639, 4;
	add.s64 	%rd116, %rd16, %rd120;
	// begin inline asm
	ld.global.nc.u32 %r513, [%rd116];
	// end inline asm
	add.s32 	%r517, %r513, %r644;
	add.s64 	%rd117, %rd116, 1024;
	// begin inline asm
	ld.global.nc.u32 %r514, [%rd117];
	// end inline asm
	add.s32 	%r518, %r514, %r517;
	add.s64 	%rd118, %rd116, 2048;
	// begin inline asm
	ld.global.nc.u32 %r515, [%rd118];
	// end inline asm
	add.s32 	%r519, %r515, %r518;
	add.s64 	%rd119, %rd116, 3072;
	// begin inline asm
	ld.global.nc.u32 %r516, [%rd119];
	// end inline asm
	add.s32 	%r644, %r516, %r519;
	add.s32 	%r639, %r639, 1024;
	setp.lt.s32 	%p71, %r639, %r120;
	@%p71 bra 	$L__BB12_12;
$L__BB12_13:
	setp.lt.s32 	%p72, %r120, 256;
	@%p72 bra 	$L__BB12_18;
	// begin inline asm
	mov.u32 %r583, %laneid;
	// end inline asm
	mov.b32 	%r586, 1;
	mov.b32 	%r607, 31;
	mov.b32 	%r608, -1;
	// begin inline asm
	shfl.sync.down.b32 %r584, %r644, %r586, %r607, %r608;
	// end inline asm
	setp.gt.s32 	%p88, %r583, 30;
	selp.b32 	%r609, 0, %r584, %p88;
	add.s32 	%r590, %r609, %r644;
	mov.b32 	%r591, 2;
	// begin inline asm
	shfl.sync.down.b32 %r589, %r590, %r591, %r607, %r608;
	// end inline asm
	setp.gt.s32 	%p89, %r583, 29;
	selp.b32 	%r610, 0, %r589, %p89;
	add.s32 	%r595, %r590, %r610;
	mov.b32 	%r596, 4;
	// begin inline asm
	shfl.sync.down.b32 %r594, %r595, %r596, %r607, %r608;
	// end inline asm
	setp.gt.s32 	%p90, %r583, 27;
	selp.b32 	%r611, 0, %r594, %p90;
	add.s32 	%r600, %r595, %r611;
	mov.b32 	%r601, 8;
	// begin inline asm
	shfl.sync.down.b32 %r599, %r600, %r601, %r607, %r608;
	// end inline asm
	setp.gt.s32 	%p91, %r583, 23;
	selp.b32 	%r612, 0, %r599, %p91;
	add.s32 	%r605, %r600, %r612;
	mov.b32 	%r606, 16;
	// begin inline asm
	shfl.sync.down.b32 %r604, %r605, %r606, %r607, %r608;
	// end inline asm
	setp.gt.s32 	%p92, %r583, 15;
	selp.b32 	%r613, 0, %r604, %p92;
	add.s32 	%r686, %r605, %r613;
	setp.ne.s32 	%p93, %r583, 0;
	@%p93 bra 	$L__BB12_16;
	shr.u32 	%r614, %r1, 3;
	and.b32  	%r615, %r614, 124;
	mov.u32 	%r616, _ZZN3cub18CUB_300001_SM_10006detail6reduce28DeviceReduceSingleTileKernelINS2_10policy_hubIijN4cuda3std3__44plusIiEEE10Policy1000EPiSC_iS9_iiNS7_10__identityEEEvT0_T1_T2_T3_T4_T6_E12temp_storage;
	add.s32 	%r617, %r616, %r615;
	st.shared.u32 	[%r617+8], %r686;
$L__BB12_16:
	bar.sync 	0;
	setp.ne.s32 	%p94, %r1, 0;
	@%p94 bra 	$L__BB12_72;
	ld.shared.u32 	%r618, [_ZZN3cub18CUB_300001_SM_10006detail6reduce28DeviceReduceSingleTileKernelINS2_10policy_hubIijN4cuda3std3__44plusIiEEE10Policy1000EPiSC_iS9_iiNS7_10__identityEEEvT0_T1_T2_T3_T4_T6_E12temp_storage+12];
	add.s32 	%r619, %r618, %r686;
	ld.shared.u32 	%r620, [_ZZN3cub18CUB_300001_SM_10006detail6reduce28DeviceReduceSingleTileKernelINS2_10policy_hubIijN4cuda3std3__44plusIiEEE10Policy1000EPiSC_iS9_iiNS7_10__identityEEEvT0_T1_T2_T3_T4_T6_E12temp_storage+16];
	add.s32 	%r621, %r619, %r620;
	ld.shared.u32 	%r622, [_ZZN3cub18CUB_300001_SM_10006detail6reduce28DeviceReduceSingleTileKernelINS2_10policy_hubIijN4cuda3std3__44plusIiEEE10Policy1000EPiSC_iS9_iiNS7_10__identityEEEvT0_T1_T2_T3_T4_T6_E12temp_storage+20];
	add.s32 	%r623, %r621, %r622;
	ld.shared.u32 	%r624, [_ZZN3cub18CUB_300001_SM_10006detail6reduce28DeviceReduceSingleTileKernelINS2_10policy_hubIijN4cuda3std3__44plusIiEEE10Policy1000EPiSC_iS9_iiNS7_10__identityEEEvT0_T1_T2_T3_T4_T6_E12temp_storage+24];
	add.s32 	%r625, %r623, %r624;
	ld.shared.u32 	%r626, [_ZZN3cub18CUB_300001_SM_10006detail6reduce28DeviceReduceSingleTileKernelINS2_10policy_hubIijN4cuda3std3__44plusIiEEE10Policy1000EPiSC_iS9_iiNS7_10__identityEEEvT0_T1_T2_T3_T4_T6_E12temp_storage+28];
	add.s32 	%r627, %r625, %r626;
	ld.shared.u32 	%r628, [_ZZN3cub18CUB_300001_SM_10006detail6reduce28DeviceReduceSingleTileKernelINS2_10policy_hubIijN4cuda3std3__44plusIiEEE10Policy1000EPiSC_iS9_iiNS7_10__identityEEEvT0_T1_T2_T3_T4_T6_E12temp_storage+32];
	add.s32 	%r629, %r627, %r628;
	ld.shared.u32 	%r630, [_ZZN3cub18CUB_300001_SM_10006detail6reduce28DeviceReduceSingleTileKernelINS2_10policy_hubIijN4cuda3std3__44plusIiEEE10Policy1000EPiSC_iS9_iiNS7_10__identityEEEvT0_T1_T2_T3_T4_T6_E12temp_storage+36];
	add.s32 	%r686, %r629, %r630;
	bra.uni 	$L__BB12_72;
$L__BB12_18:
	// begin inline asm
	mov.u32 %r520, %laneid;
	// end inline asm
	and.b32  	%r546, %r1, 992;
	add.s32 	%r547, %r546, 32;
	setp.gt.s32 	%p73, %r547, %r120;
	not.b32 	%r548, %r546;
	add.s32 	%r549, %r120, %r548;
	selp.b32 	%r544, %r549, 31, %p73;
	mov.b32 	%r523, 1;
	mov.b32 	%r545, -1;
	// begin inline asm
	shfl.sync.down.b32 %r521, %r644, %r523, %r544, %r545;
	// end inline asm
	setp.lt.s32 	%p74, %r520, %r544;
	selp.b32 	%r550, %r521, 0, %p74;
	add.s32 	%r527, %r550, %r644;
	mov.b32 	%r528, 2;
	// begin inline asm
	shfl.sync.down.b32 %r526, %r527, %r528, %r544, %r545;
	// end inline asm
	add.s32 	%r551, %r520, 2;
	setp.gt.s32 	%p75, %r551, %r544;
	selp.b32 	%r552, 0, %r526, %p75;
	add.s32 	%r532, %r527, %r552;
	mov.b32 	%r533, 4;
	// begin inline asm
	shfl.sync.down.b32 %r531, %r532, %r533, %r544, %r545;
	// end inline asm
	add.s32 	%r553, %r520, 4;
	setp.gt.s32 	%p76, %r553, %r544;
	selp.b32 	%r554, 0, %r531, %p76;
	add.s32 	%r537, %r532, %r554;
	mov.b32 	%r538, 8;
	// begin inline asm
	shfl.sync.down.b32 %r536, %r537, %r538, %r544, %r545;
	// end inline asm
	add.s32 	%r555, %r520, 8;
	setp.gt.s32 	%p77, %r555, %r544;
	selp.b32 	%r556, 0, %r536, %p77;
	add.s32 	%r542, %r537, %r556;
	mov.b32 	%r543, 16;
	// begin inline asm
	shfl.sync.down.b32 %r541, %r542, %r543, %r544, %r545;
	// end inline asm
	add.s32 	%r557, %r520, 16;
	setp.gt.s32 	%p78, %r557, %r544;
	selp.b32 	%r558, 0, %r541, %p78;
	add.s32 	%r686, %r542, %r558;
	setp.ne.s32 	%p79, %r520, 0;
	@%p79 bra 	$L__BB12_20;
	shr.u32 	%r559, %r1, 3;
	and.b32  	%r560, %r559, 124;
	mov.u32 	%r561, _ZZN3cub18CUB_300001_SM_10006detail6reduce28DeviceReduceSingleTileKernelINS2_10policy_hubIijN4cuda3std3__44plusIiEEE10Policy1000EPiSC_iS9_iiNS7_10__identityEEEvT0_T1_T2_T3_T4_T6_E12temp_storage;
	add.s32 	%r562, %r561, %r560;
	st.shared.u32 	[%r562+8], %r686;
$L__BB12_20:
	bar.sync 	0;
	setp.ne.s32 	%p80, %r1, 0;
	@%p80 bra 	$L__BB12_72;
	setp.gt.s32 	%p81, %r120, 32;
	ld.shared.u32 	%r563, [_ZZN3cub18CUB_300001_SM_10006detail6reduce28DeviceReduceSingleTileKernelINS2_10policy_hubIijN4cuda3std3__44plusIiEEE10Policy1000EPiSC_iS9_iiNS7_10__identityEEEvT0_T1_T2_T3_T4_T6_E12temp_storage+12];
	selp.b32 	%r564, %r563, 0, %p81;
	add.s32 	%r565, %r564, %r686;
	setp.gt.s32 	%p82, %r120, 64;
	ld.shared.u32 	%r566, [_ZZN3cub18CUB_300001_SM_10006detail6reduce28DeviceReduceSingleTileKernelINS2_10policy_hubIijN4cuda3std3__44plusIiEEE10Policy1000EPiSC_iS9_iiNS7_10__identityEEEvT0_T1_T2_T3_T4_T6_E12temp_storage+16];
	selp.b32 	%r567, %r566, 0, %p82;
	add.s32 	%r568, %r565, %r567;
	setp.gt.s32 	%p83, %r120, 96;
	ld.shared.u32 	%r569, [_ZZN3cub18CUB_300001_SM_10006detail6reduce28DeviceReduceSingleTileKernelINS2_10policy_hubIijN4cuda3std3__44plusIiEEE10Policy1000EPiSC_iS9_iiNS7_10__identityEEEvT0_T1_T2_T3_T4_T6_E12temp_storage+20];
	selp.b32 	%r570, %r569, 0, %p83;
	add.s32 	%r571, %r568, %r570;
	setp.gt.s32 	%p84, %r120, 128;
	ld.shared.u32 	%r572, [_ZZN3cub18CUB_300001_SM_10006detail6reduce28DeviceReduceSingleTileKernelINS2_10policy_hubIijN4cuda3std3__44plusIiEEE10Policy1000EPiSC_iS9_iiNS7_10__identityEEEvT0_T1_T2_T3_T4_T6_E12temp_storage+24];
	selp.b32 	%r573, %r572, 0, %p84;
	add.s32 	%r574, %r571, %r573;
	setp.gt.s32 	%p85, %r120, 160;
	ld.shared.u32 	%r575, [_ZZN3cub18CUB_300001_SM_10006detail6reduce28DeviceReduceSingleTileKernelINS2_10policy_hubIijN4cuda3std3__44plusIiEEE10Policy1000EPiSC_iS9_iiNS7_10__identityEEEvT0_T1_T2_T3_T4_T6_E12temp_storage+28];
	selp.b32 	%r576, %r575, 0, %p85;
	add.s32 	%r577, %r574, %r576;
	setp.gt.s32 	%p86, %r120, 192;
	ld.shared.u32 	%r578, [_ZZN3cub18CUB_300001_SM_10006detail6reduce28DeviceReduceSingleTileKernelINS2_10policy_hubIijN4cuda3std3__44plusIiEEE10Policy1000EPiSC_iS9_iiNS7_10__identityEEEvT0_T1_T2_T3_T4_T6_E12temp_storage+32];
	selp.b32 	%r579, %r578, 0, %p86;
	add.s32 	%r580, %r577, %r579;
	setp.gt.s32 	%p87, %r120, 224;
	ld.shared.u32 	%r581, [_ZZN3cub18CUB_300001_SM_10006detail6reduce28DeviceReduceSingleTileKernelINS2_10policy_hubIijN4cuda3std3__44plusIiEEE10Policy1000EPiSC_iS9_iiNS7_10__identityEEEvT0_T1_T2_T3_T4_T6_E12temp_storage+36];
	selp.b32 	%r582, %r581, 0, %p87;
	add.s32 	%r686, %r580, %r582;
	bra.uni 	$L__BB12_72;
$L__BB12_22:
	mov.u32 	%r26, %tid.x;
	shl.b32 	%r377, %r26, 2;
	mul.wide.u32 	%rd86, %r377, 4;
	add.s64 	%rd76, %rd16, %rd86;
	// begin inline asm
	ld.global.nc.v2.u64 {%rd74, %rd75}, [%rd76];
	// end inline asm
	mov.b64 	{%r378, %r379}, %rd75;
	mov.b64 	{%r380, %r381}, %rd74;
	add.s64 	%rd79, %rd76, 4096;
	// begin inline asm
	ld.global.nc.v2.u64 {%rd77, %rd78}, [%rd79];
	// end inline asm
	mov.b64 	{%r382, %r383}, %rd78;
	mov.b64 	{%r384, %r385}, %rd77;
	add.s64 	%rd82, %rd76, 8192;
	// begin inline asm
	ld.global.nc.v2.u64 {%rd80, %rd81}, [%rd82];
	// end inline asm
	mov.b64 	{%r386, %r387}, %rd81;
	mov.b64 	{%r388, %r389}, %rd80;
	add.s64 	%rd85, %rd76, 12288;
	// begin inline asm
	ld.global.nc.v2.u64 {%rd83, %rd84}, [%rd85];
	// end inline asm
	mov.b64 	{%r390, %r391}, %rd84;
	mov.b64 	{%r392, %r393}, %rd83;
	add.s32 	%r394, %r381, %r380;
	add.s32 	%r395, %r378, %r394;
	add.s32 	%r396, %r379, %r395;
	add.s32 	%r397, %r384, %r396;
	add.s32 	%r398, %r385, %r397;
	add.s32 	%r399, %r382, %r398;
	add.s32 	%r400, %r383, %r399;
	add.s32 	%r401, %r388, %r400;
	add.s32 	%r402, %r389, %r401;
	add.s32 	%r403, %r386, %r402;
	add.s32 	%r404, %r387, %r403;
	add.s32 	%r405, %r392, %r404;
	add.s32 	%r406, %r393, %r405;
	add.s32 	%r407, %r390, %r406;
	add.s32 	%r659, %r391, %r407;
	setp.lt.u32 	%p50, %r120, 8192;
	mov.b32 	%r648, 4096;
	@%p50 bra 	$L__BB12_26;
	add.s32 	%r28, %r120, -4096;
	mov.b32 	%r648, 4096;
$L__BB12_24:
	mul.wide.s32 	%rd99, %r648, 4;
	add.s64 	%rd89, %rd76, %rd99;
	// begin inline asm
	ld.global.nc.v2.u64 {%rd87, %rd88}, [%rd89];
	// end inline asm
	mov.b64 	{%r409, %r410}, %rd88;
	mov.b64 	{%r411, %r412}, %rd87;
	add.s64 	%rd92, %rd89, 4096;
	// begin inline asm
	ld.global.nc.v2.u64 {%rd90, %rd91}, [%rd92];
	// end inline asm
	mov.b64 	{%r413, %r414}, %rd91;
	mov.b64 	{%r415, %r416}, %rd90;
	add.s64 	%rd95, %rd89, 8192;
	// begin inline asm
	ld.global.nc.v2.u64 {%rd93, %rd94}, [%rd95];
	// end inline asm
	mov.b64 	{%r417, %r418}, %rd94;
	mov.b64 	{%r419, %r420}, %rd93;
	add.s64 	%rd98, %rd89, 12288;
	// begin inline asm
	ld.global.nc.v2.u64 {%rd96, %rd97}, [%rd98];
	// end inline asm
	mov.b64 	{%r421, %r422}, %rd97;
	mov.b64 	{%r423, %r424}, %rd96;
	add.s32 	%r425, %r411, %r659;
	add.s32 	%r426, %r412, %r425;
	add.s32 	%r427, %r409, %r426;
	add.s32 	%r428, %r410, %r427;
	add.s32 	%r429, %r415, %r428;
	add.s32 	%r430, %r416, %r429;
	add.s32 	%r431, %r413, %r430;
	add.s32 	%r432, %r414, %r431;
	add.s32 	%r433, %r419, %r432;
	add.s32 	%r434, %r420, %r433;
	add.s32 	%r435, %r417, %r434;
	add.s32 	%r436, %r418, %r435;
	add.s32 	%r437, %r423, %r436;
	add.s32 	%r438, %r424, %r437;
	add.s32 	%r439, %r421, %r438;
	add.s32 	%r659, %r422, %r439;
	sub.s32 	%r440, %r120, %r648;
	setp.lt.s32 	%p51, %r440, 4096;
	@%p51 bra 	$L__BB12_34;
	add.s32 	%r648, %r648, 4096;
	setp.le.s32 	%p52, %r648, %r28;
	@%p52 bra 	$L__BB12_24;
$L__BB12_26:
	setp.le.s32 	%p53, %r120, %r648;
	@%p53 bra 	$L__BB12_34;
	sub.s32 	%r35, %r120, %r648;
	setp.ge.s32 	%p54, %r26, %r35;
	@%p54 bra 	$L__BB12_34;
	not.b32 	%r442, %r26;
	add.s32 	%r443, %r120, %r442;
	sub.s32 	%r36, %r443, %r648;
	and.b32  	%r444, %r36, 768;
	setp.eq.s32 	%p55, %r444, 768;
	mov.u32 	%r653, %r26;
	@%p55 bra 	$L__BB12_31;
	add.s32 	%r650, %r26, %r648;
	shr.u32 	%r445, %r36, 8;
	add.s32 	%r446, %r445, 1;
	and.b32  	%r447, %r446, 3;
	neg.s32 	%r649, %r447;
	mov.u32 	%r653, %r26;
$L__BB12_30:
	.pragma "nounroll";
	mul.wide.u32 	%rd101, %r650, 4;
	add.s64 	%rd100, %rd16, %rd101;
	// begin inline asm
	ld.global.nc.u32 %r448, [%rd100];
	// end inline asm
	add.s32 	%r659, %r448, %r659;
	add.s32 	%r653, %r653, 256;
	add.s32 	%r650, %r650, 256;
	add.s32 	%r649, %r649, 1;
	setp.ne.s32 	%p56, %r649, 0;
	@%p56 bra 	$L__BB12_30;
$L__BB12_31:
	setp.lt.u32 	%p57, %r36, 768;
	@%p57 bra 	$L__BB12_34;
	cvt.u64.u32 	%rd102, %r653;
	cvt.u64.u32 	%rd103, %r648;
	add.s64 	%rd104, %rd102, %rd103;
	shl.b64 	%rd105, %rd104, 2;
	add.s64 	%rd106, %rd105, %rd16;
	add.s64 	%rd122, %rd106, 2048;
	add.s32 	%r656, %r653, %r648;
$L__BB12_33:
	mul.wide.u32 	%rd111, %r656, 4;
	add.s64 	%rd107, %rd16, %rd111;
	// begin inline asm
	ld.global.nc.u32 %r449, [%rd107];
	// end inline asm
	add.s32 	%r453, %r449, %r659;
	add.s64 	%rd108, %rd122, -1024;
	// begin inline asm
	ld.global.nc.u32 %r450, [%rd108];
	// end inline asm
	add.s32 	%r454, %r450, %r453;
	// begin inline asm
	ld.global.nc.u32 %r451, [%rd122];
	// end inline asm
	add.s32 	%r455, %r451, %r454;
	add.s64 	%rd110, %rd122, 1024;
	// begin inline asm
	ld.global.nc.u32 %r452, [%rd110];
	// end inline asm
	add.s32 	%r659, %r452, %r455;
	add.s32 	%r653, %r653, 1024;
	add.s64 	%rd122, %rd122, 4096;
	add.s32 	%r656, %r656, 1024;
	setp.lt.s32 	%p58, %r653, %r35;
	@%p58 bra 	$L__BB12_33;
$L__BB12_34:
	// begin inline asm
	mov.u32 %r456, %laneid;
	// end inline asm
	mov.b32 	%r459, 1;
	mov.b32 	%r480, 31;
	mov.b32 	%r481, -1;
	// begin inline asm
	shfl.sync.down.b32 %r457, %r659, %r459, %r480, %r481;
	// end inline asm
	setp.gt.s32 	%p59, %r456, 30;
	selp.b32 	%r482, 0, %r457, %p59;
	add.s32 	%r463, %r482, %r659;
	mov.b32 	%r464, 2;
	// begin inline asm
	shfl.sync.down.b32 %r462, %r463, %r464, %r480, %r481;
	// end inline asm
	setp.gt.s32 	%p60, %r456, 29;
	selp.b32 	%r483, 0, %r462, %p60;
	add.s32 	%r468, %r463, %r483;
	mov.b32 	%r469, 4;
	// begin inline asm
	shfl.sync.down.b32 %r467, %r468, %r469, %r480, %r481;
	// end inline asm
	setp.gt.s32 	%p61, %r456, 27;
	selp.b32 	%r484, 0, %r467, %p61;
	add.s32 	%r473, %r468, %r484;
	mov.b32 	%r474, 8;
	// begin inline asm
	shfl.sync.down.b32 %r472, %r473, %r474, %r480, %r481;
	// end inline asm
	setp.gt.s32 	%p62, %r456, 23;
	selp.b32 	%r485, 0, %r472, %p62;
	add.s32 	%r478, %r473, %r485;
	mov.b32 	%r479, 16;
	// begin inline asm
	shfl.sync.down.b32 %r477, %r478, %r479, %r480, %r481;
	// end inline asm
	setp.gt.s32 	%p63, %r456, 15;
	selp.b32 	%r486, 0, %r477, %p63;
	add.s32 	%r686, %r478, %r486;
	setp.ne.s32 	%p64, %r456, 0;
	@%p64 bra 	$L__BB12_36;
	shr.u32 	%r487, %r26, 3;
	and.b32  	%r488, %r487, 124;
	mov.u32 	%r489, _ZZN3cub18CUB_300001_SM_10006detail6reduce28DeviceReduceSingleTileKernelINS2_10policy_hubIijN4cuda3std3__44plusIiEEE10Policy1000EPiSC_iS9_iiNS7_10__identityEEEvT0_T1_T2_T3_T4_T6_E12temp_storage;
	add.s32 	%r490, %r489, %r488;
	st.shared.u32 	[%r490+8], %r686;
$L__BB12_36:
	bar.sync 	0;
	setp.ne.s32 	%p65, %r26, 0;
	@%p65 bra 	$L__BB12_72;
	ld.shared.u32 	%r491, [_ZZN3cub18CUB_300001_SM_10006detail6reduce28DeviceReduceSingleTileKernelINS2_10policy_hubIijN4cuda3std3__44plusIiEEE10Policy1000EPiSC_iS9_iiNS7_10__identityEEEvT0_T1_T2_T3_T4_T6_E12temp_storage+12];
	add.s32 	%r492, %r491, %r686;
	ld.shared.u32 	%r493, [_ZZN3cub18CUB_300001_SM_10006detail6reduce28DeviceReduceSingleTileKernelINS2_10policy_hubIijN4cuda3std3__44plusIiEEE10Policy1000EPiSC_iS9_iiNS7_10__identityEEEvT0_T1_T2_T3_T4_T6_E12temp_storage+16];
	add.s32 	%r494, %r492, %r493;
	ld.shared.u32 	%r495, [_ZZN3cub18CUB_300001_SM_10006detail6reduce28DeviceReduceSingleTileKernelINS2_10policy_hubIijN4cuda3std3__44plusIiEEE10Policy1000EPiSC_iS9_iiNS7_10__identityEEEvT0_T1_T2_T3_T4_T6_E12temp_storage+20];
	add.s32 	%r496, %r494, %r495;
	ld.shared.u32 	%r497, [_ZZN3cub18CUB_300001_SM_10006detail6reduce28DeviceReduceSingleTileKernelINS2_10policy_hubIijN4cuda3std3__44plusIiEEE10Policy1000EPiSC_iS9_iiNS7_10__identityEEEvT0_T1_T2_T3_T4_T6_E12temp_storage+24];
	add.s32 	%r498, %r496, %r497;
	ld.shared.u32 	%r499, [_ZZN3cub18CUB_300001_SM_10006detail6reduce28DeviceReduceSingleTileKernelINS2_10policy_hubIijN4cuda3std3__44plusIiEEE10Policy1000EPiSC_iS9_iiNS7_10__identityEEEvT0_T1_T2_T3_T4_T6_E12temp_storage+28];
	add.s32 	%r500, %r498, %r499;
	ld.shared.u32 	%r501, [_ZZN3cub18CUB_300001_SM_10006detail6reduce28DeviceReduceSingleTileKernelINS2_10policy_hubIijN4cuda3std3__44plusIiEEE10Policy1000EPiSC_iS9_iiNS7_10__identityEEEvT0_T1_T2_T3_T4_T6_E12temp_storage+32];
	add.s32 	%r502, %r500, %r501;
	ld.shared.u32 	%r503, [_ZZN3cub18CUB_300001_SM_10006detail6reduce28DeviceReduceSingleTileKernelINS2_10policy_hubIijN4cuda3std3__44plusIiEEE10Policy1000EPiSC_iS9_iiNS7_10__identityEEEvT0_T1_T2_T3_T4_T6_E12temp_storage+36];
	add.s32 	%r686, %r502, %r503;
	bra.uni 	$L__BB12_72;
$L__BB12_38:
	setp.gt.s32 	%p3, %r120, 4095;
	@%p3 bra 	$L__BB12_56;
	mov.u32 	%r60, %tid.x;
	setp.ge.s32 	%p20, %r60, %r120;
	mov.b32 	%r670, 0;
	mov.u32 	%r665, %r60;
	@%p20 bra 	$L__BB12_41;
	mul.wide.u32 	%rd66, %r60, 4;
	add.s64 	%rd65, %rd16, %rd66;
	// begin inline asm
	ld.global.nc.u32 %r670, [%rd65];
	// end inline asm
	add.s32 	%r665, %r60, 256;
$L__BB12_41:
	setp.ge.s32 	%p21, %r665, %r120;
	@%p21 bra 	$L__BB12_47;
	not.b32 	%r252, %r665;
	add.s32 	%r65, %r120, %r252;
	and.b32  	%r253, %r65, 768;
	setp.eq.s32 	%p22, %r253, 768;
	@%p22 bra 	$L__BB12_45;
	mul.wide.u32 	%rd67, %r665, 4;
	add.s64 	%rd123, %rd16, %rd67;
	shr.u32 	%r254, %r65, 8;
	add.s32 	%r255, %r254, 1;
	and.b32  	%r256, %r255, 3;
	neg.s32 	%r662, %r256;
$L__BB12_44:
	.pragma "nounroll";
	// begin inline asm
	ld.global.nc.u32 %r257, [%rd123];
	// end inline asm
	add.s32 	%r670, %r257, %r670;
	add.s32 	%r665, %r665, 256;
	add.s64 	%rd123, %rd123, 1024;
	add.s32 	%r662, %r662, 1;
	setp.ne.s32 	%p23, %r662, 0;
	@%p23 bra 	$L__BB12_44;
$L__BB12_45:
	setp.lt.u32 	%p24, %r65, 768;
	@%p24 bra 	$L__BB12_47;
$L__BB12_46:
	mul.wide.s32 	%rd73, %r665, 4;
	add.s64 	%rd69, %rd16, %rd73;
	// begin inline asm
	ld.global.nc.u32 %r258, [%rd69];
	// end inline asm
	add.s32 	%r262, %r258, %r670;
	add.s64 	%rd70, %rd69, 1024;
	// begin inline asm
	ld.global.nc.u32 %r259, [%rd70];
	// end inline asm
	add.s32 	%r263, %r259, %r262;
	add.s64 	%rd71, %rd69, 2048;
	// begin inline asm
	ld.global.nc.u32 %r260, [%rd71];
	// end inline asm
	add.s32 	%r264, %r260, %r263;
	add.s64 	%rd72, %rd69, 3072;
	// begin inline asm
	ld.global.nc.u32 %r261, [%rd72];
	// end inline asm
	add.s32 	%r670, %r261, %r264;
	add.s32 	%r665, %r665, 1024;
	setp.lt.s32 	%p25, %r665, %r120;
	@%p25 bra 	$L__BB12_46;
$L__BB12_47:
	setp.lt.s32 	%p26, %r120, 256;
	@%p26 bra 	$L__BB12_52;
	// begin inline asm
	mov.u32 %r328, %laneid;
	// end inline asm
	mov.b32 	%r331, 1;
	mov.b32 	%r352, 31;
	mov.b32 	%r353, -1;
	// begin inline asm
	shfl.sync.down.b32 %r329, %r670, %r331, %r352, %r353;
	// end inline asm
	setp.gt.s32 	%p42, %r328, 30;
	selp.b32 	%r354, 0, %r329, %p42;
	add.s32 	%r335, %r354, %r670;
	mov.b32 	%r336, 2;
	// begin inline asm
	shfl.sync.down.b32 %r334, %r335, %r336, %r352, %r353;
	// end inline asm
	setp.gt.s32 	%p43, %r328, 29;
	selp.b32 	%r355, 0, %r334, %p43;
	add.s32 	%r340, %r335, %r355;
	mov.b32 	%r341, 4;
	// begin inline asm
	shfl.sync.down.b32 %r339, %r340, %r341, %r352, %r353;
	// end inline asm
	setp.gt.s32 	%p44, %r328, 27;
	selp.b32 	%r356, 0, %r339, %p44;
	add.s32 	%r345, %r340, %r356;
	mov.b32 	%r346, 8;
	// begin inline asm
	shfl.sync.down.b32 %r344, %r345, %r346, %r352, %r353;
	// end inline asm
	setp.gt.s32 	%p45, %r328, 23;
	selp.b32 	%r357, 0, %r344, %p45;
	add.s32 	%r350, %r345, %r357;
	mov.b32 	%r351, 16;
	// begin inline asm
	shfl.sync.down.b32 %r349, %r350, %r351, %r352, %r353;
	// end inline asm
	setp.gt.s32 	%p46, %r328, 15;
	selp.b32 	%r358, 0, %r349, %p46;
	add.s32 	%r686, %r350, %r358;
	setp.ne.s32 	%p47, %r328, 0;
	@%p47 bra 	$L__BB12_50;
	shr.u32 	%r359, %r60, 3;
	and.b32  	%r360, %r359, 124;
	mov.u32 	%r361, _ZZN3cub18CUB_300001_SM_10006detail6reduce28DeviceReduceSingleTileKernelINS2_10policy_hubIijN4cuda3std3__44plusIiEEE10Policy1000EPiSC_iS9_iiNS7_10__identityEEEvT0_T1_T2_T3_T4_T6_E12temp_storage;
	add.s32 	%r362, %r361, %r360;
	st.shared.u32 	[%r362+8], %r686;
$L__BB12_50:
	bar.sync 	0;
	setp.ne.s32 	%p48, %r60, 0;
	@%p48 bra 	$L__BB12_72;
	ld.shared.u32 	%r363, [_ZZN3cub18CUB_300001_SM_10006detail6reduce28DeviceReduceSingleTileKernelINS2_10policy_hubIijN4cuda3std3__44plusIiEEE10Policy1000EPiSC_iS9_iiNS7_10__identityEEEvT0_T1_T2_T3_T4_T6_E12temp_storage+12];
	add.s32 	%r364, %r363, %r686;
	ld.shared.u32 	%r365, [_ZZN3cub18CUB_300001_SM_10006detail6reduce28DeviceReduceSingleTileKernelINS2_10policy_hubIijN4cuda3std3__44plusIiEEE10Policy1000EPiSC_iS9_iiNS7_10__identityEEEvT0_T1_T2_T3_T4_T6_E12temp_storage+16];
	add.s32 	%r366, %r364, %r365;
	ld.shared.u32 	%r367, [_ZZN3cub18CUB_300001_SM_10006detail6reduce28DeviceReduceSingleTileKernelINS2_10policy_hubIijN4cuda3std3__44plusIiEEE10Policy1000EPiSC_iS9_iiNS7_10__identityEEEvT0_T1_T2_T3_T4_T6_E12temp_storage+20];
	add.s32 	%r368, %r366, %r367;
	ld.shared.u32 	%r369, [_ZZN3cub18CUB_300001_SM_10006detail6reduce28DeviceReduceSingleTileKernelINS2_10policy_hubIijN4cuda3std3__44plusIiEEE10Policy1000EPiSC_iS9_iiNS7_10__identityEEEvT0_T1_T2_T3_T4_T6_E12temp_storage+24];
	add.s32 	%r370, %r368, %r369;
	ld.shared.u32 	%r371, [_ZZN3cub18CUB_300001_SM_10006detail6reduce28DeviceReduceSingleTileKernelINS2_10policy_hubIijN4cuda3std3__44plusIiEEE10Policy1000EPiSC_iS9_iiNS7_10__identityEEEvT0_T1_T2_T3_T4_T6_E12temp_storage+28];
	add.s32 	%r372, %r370, %r371;
	ld.shared.u32 	%r373, [_ZZN3cub18CUB_300001_SM_10006detail6reduce28DeviceReduceSingleTileKernelINS2_10policy_hubIijN4cuda3std3__44plusIiEEE10Policy1000EPiSC_iS9_iiNS7_10__identityEEEvT0_T1_T2_T3_T4_T6_E12temp_storage+32];
	add.s32 	%r374, %r372, %r373;
	ld.shared.u32 	%r375, [_ZZN3cub18CUB_300001_SM_10006detail6reduce28DeviceReduceSingleTileKernelINS2_10policy_hubIijN4cuda3std3__44plusIiEEE10Policy1000EPiSC_iS9_iiNS7_10__identityEEEvT0_T1_T2_T3_T4_T6_E12temp_storage+36];
	add.s32 	%r686, %r374, %r375;
	bra.uni 	$L__BB12_72;
$L__BB12_52:
	// begin inline asm
	mov.u32 %r265, %laneid;
	// end inline asm
	and.b32  	%r291, %r60, 992;
	add.s32 	%r292, %r291, 32;
	setp.gt.s32 	%p27, %r292, %r120;
	not.b32 	%r293, %r291;
	add.s32 	%r294, %r120, %r293;
	selp.b32 	%r289, %r294, 31, %p27;
	mov.b32 	%r268, 1;
	mov.b32 	%r290, -1;
	// begin inline asm
	shfl.sync.down.b32 %r266, %r670, %r268, %r289, %r290;
	// end inline asm
	setp.lt.s32 	%p28, %r265, %r289;
	selp.b32 	%r295, %r266, 0, %p28;
	add.s32 	%r272, %r295, %r670;
	mov.b32 	%r273, 2;
	// begin inline asm
	shfl.sync.down.b32 %r271, %r272, %r273, %r289, %r290;
	// end inline asm
	add.s32 	%r296, %r265, 2;
	setp.gt.s32 	%p29, %r296, %r289;
	selp.b32 	%r297, 0, %r271, %p29;
	add.s32 	%r277, %r272, %r297;
	mov.b32 	%r278, 4;
	// begin inline asm
	shfl.sync.down.b32 %r276, %r277, %r278, %r289, %r290;
	// end inline asm
	add.s32 	%r298, %r265, 4;
	setp.gt.s32 	%p30, %r298, %r289;
	selp.b32 	%r299, 0, %r276, %p30;
	add.s32 	%r282, %r277, %r299;
	mov.b32 	%r283, 8;
	// begin inline asm
	shfl.sync.down.b32 %r281, %r282, %r283, %r289, %r290;
	// end inline asm
	add.s32 	%r300, %r265, 8;
	setp.gt.s32 	%p31, %r300, %r289;
	selp.b32 	%r301, 0, %r281, %p31;
	add.s32 	%r287, %r282, %r301;
	mov.b32 	%r288, 16;
	// begin inline asm
	shfl.sync.down.b32 %r286, %r287, %r288, %r289, %r290;
	// end inline asm
	add.s32 	%r302, %r265, 16;
	setp.gt.s32 	%p32, %r302, %r289;
	selp.b32 	%r303, 0, %r286, %p32;
	add.s32 	%r686, %r287, %r303;
	setp.ne.s32 	%p33, %r265, 0;
	@%p33 bra 	$L__BB12_54;
	shr.u32 	%r304, %r60, 3;
	and.b32  	%r305, %r304, 124;
	mov.u32 	%r306, _ZZN3cub18CUB_300001_SM_10006detail6reduce28DeviceReduceSingleTileKernelINS2_10policy_hubIijN4cuda3std3__44plusIiEEE10Policy1000EPiSC_iS9_iiNS7_10__identityEEEvT0_T1_T2_T3_T4_T6_E12temp_storage;
	add.s32 	%r307, %r306, %r305;
	st.shared.u32 	[%r307+8], %r686;
$L__BB12_54:
	bar.sync 	0;
	setp.ne.s32 	%p34, %r60, 0;
	@%p34 bra 	$L__BB12_72;
	setp.gt.s32 	%p35, %r120, 32;
	ld.shared.u32 	%r308, [_ZZN3cub18CUB_300001_SM_10006detail6reduce28DeviceReduceSingleTileKernelINS2_10policy_hubIijN4cuda3std3__44plusIiEEE10Policy1000EPiSC_iS9_iiNS7_10__identityEEEvT0_T1_T2_T3_T4_T6_E12temp_storage+12];
	selp.b32 	%r309, %r308, 0, %p35;
	add.s32 	%r310, %r309, %r686;
	setp.gt.s32 	%p36, %r120, 64;
	ld.shared.u32 	%r311, [_ZZN3cub18CUB_300001_SM_10006detail6reduce28DeviceReduceSingleTileKernelINS2_10policy_hubIijN4cuda3std3__44plusIiEEE10Policy1000EPiSC_iS9_iiNS7_10__identityEEEvT0_T1_T2_T3_T4_T6_E12temp_storage+16];
	selp.b32 	%r312, %r311, 0, %p36;
	add.s32 	%r313, %r310, %r312;
	setp.gt.s32 	%p37, %r120, 96;
	ld.shared.u32 	%r314, [_ZZN3cub18CUB_300001_SM_10006detail6reduce28DeviceReduceSingleTileKernelINS2_10policy_hubIijN4cuda3std3__44plusIiEEE10Policy1000EPiSC_iS9_iiNS7_10__identityEEEvT0_T1_T2_T3_T4_T6_E12temp_storage+20];
	selp.b32 	%r315, %r314, 0, %p37;
	add.s32 	%r316, %r313, %r315;
	setp.gt.s32 	%p38, %r120, 128;
	ld.shared.u32 	%r317, [_ZZN3cub18CUB_300001_SM_10006detail6reduce28DeviceReduceSingleTileKernelINS2_10policy_hubIijN4cuda3std3__44plusIiEEE10Policy1000EPiSC_iS9_iiNS7_10__identityEEEvT0_T1_T2_T3_T4_T6_E12temp_storage+24];
	selp.b32 	%r318, %r317, 0, %p38;
	add.s32 	%r319, %r316, %r318;
	setp.gt.s32 	%p39, %r120, 160;
	ld.shared.u32 	%r320, [_ZZN3cub18CUB_300001_SM_10006detail6reduce28DeviceReduceSingleTileKernelINS2_10policy_hubIijN4cuda3std3__44plusIiEEE10Policy1000EPiSC_iS9_iiNS7_10__identityEEEvT0_T1_T2_T3_T4_T6_E12temp_storage+28];
	selp.b32 	%r321, %r320, 0, %p39;
	add.s32 	%r322, %r319, %r321;
	setp.gt.s32 	%p40, %r120, 192;
	ld.shared.u32 	%r323, [_ZZN3cub18CUB_300001_SM_10006detail6reduce28DeviceReduceSingleTileKernelINS2_10policy_hubIijN4cuda3std3__44plusIiEEE10Policy1000EPiSC_iS9_iiNS7_10__identityEEEvT0_T1_T2_T3_T4_T6_E12temp_storage+32];
	selp.b32 	%r324, %r323, 0, %p40;
	add.s32 	%r325, %r322, %r324;
	setp.gt.s32 	%p41, %r120, 224;
	ld.shared.u32 	%r326, [_ZZN3cub18CUB_300001_SM_10006detail6reduce28DeviceReduceSingleTileKernelINS2_10policy_hubIijN4cuda3std3__44plusIiEEE10Policy1000EPiSC_iS9_iiNS7_10__identityEEEvT0_T1_T2_T3_T4_T6_E12temp_storage+36];
	selp.b32 	%r327, %r326, 0, %p41;
	add.s32 	%r686, %r325, %r327;
	bra.uni 	$L__BB12_72;
$L__BB12_56:
	mov.u32 	%r85, %tid.x;
	mul.wide.u32 	%rd35, %r85, 4;
	add.s64 	%rd19, %rd16, %rd35;
	// begin inline asm
	ld.global.nc.u32 %r122, [%rd19];
	// end inline asm
	add.s64 	%rd20, %rd19, 1024;
	// begin inline asm
	ld.global.nc.u32 %r123, [%rd20];
	// end inline asm
	add.s64 	%rd21, %rd19, 2048;
	// begin inline asm
	ld.global.nc.u32 %r124, [%rd21];
	// end inline asm
	add.s64 	%rd22, %rd19, 3072;
	// begin inline asm
	ld.global.nc.u32 %r125, [%rd22];
	// end inline asm
	add.s64 	%rd23, %rd19, 4096;
	// begin inline asm
	ld.global.nc.u32 %r126, [%rd23];
	// end inline asm
	add.s64 	%rd24, %rd19, 5120;
	// begin inline asm
	ld.global.nc.u32 %r127, [%rd24];
	// end inline asm
	add.s64 	%rd25, %rd19, 6144;
	// begin inline asm
	ld.global.nc.u32 %r128, [%rd25];
	// end inline asm
	add.s64 	%rd26, %rd19, 7168;
	// begin inline asm
	ld.global.nc.u32 %r129, [%rd26];
	// end inline asm
	add.s64 	%rd27, %rd19, 8192;
	// begin inline asm
	ld.global.nc.u32 %r130, [%rd27];
	// end inline asm
	add.s64 	%rd28, %rd19, 9216;
	// begin inline asm
	ld.global.nc.u32 %r131, [%rd28];
	// end inline asm
	add.s64 	%rd29, %rd19, 10240;
	// begin inline asm
	ld.global.nc.u32 %r132, [%rd29];
	// end inline asm
	add.s64 	%rd30, %rd19, 11264;
	// begin inline asm
	ld.global.nc.u32 %r133, [%rd30];
	// end inline asm
	add.s64 	%rd31, %rd19, 12288;
	// begin inline asm
	ld.global.nc.u32 %r134, [%rd31];
	// end inline asm
	add.s64 	%rd32, %rd19, 13312;
	// begin inline asm
	ld.global.nc.u32 %r135, [%rd32];
	// end inline asm
	add.s64 	%rd33, %rd19, 14336;
	// begin inline asm
	ld.global.nc.u32 %r136, [%rd33];
	// end inline asm
	add.s64 	%rd34, %rd19, 15360;
	// begin inline asm
	ld.global.nc.u32 %r137, [%rd34];
	// end inline asm
	add.s32 	%r139, %r123, %r122;
	add.s32 	%r140, %r124, %r139;
	add.s32 	%r141, %r125, %r140;
	add.s32 	%r142, %r126, %r141;
	add.s32 	%r143, %r127, %r142;
	add.s32 	%r144, %r128, %r143;
	add.s32 	%r145, %r129, %r144;
	add.s32 	%r146, %r130, %r145;
	add.s32 	%r147, %r131, %r146;
	add.s32 	%r148, %r132, %r147;
	add.s32 	%r149, %r133, %r148;
	add.s32 	%r150, %r134, %r149;
	add.s32 	%r151, %r135, %r150;
	add.s32 	%r152, %r136, %r151;
	add.s32 	%r685, %r137, %r152;
	setp.lt.u32 	%p4, %r120, 8192;
	mov.b32 	%r674, 4096;
	@%p4 bra 	$L__BB12_60;
	add.s32 	%r87, %r120, -4096;
	mov.b32 	%r674, 4096;
$L__BB12_58:
	mul.wide.s32 	%rd52, %r674, 4;
	add.s64 	%rd36, %rd19, %rd52;
	// begin inline asm
	ld.global.nc.u32 %r154, [%rd36];
	// end inline asm
	add.s64 	%rd37, %rd36, 1024;
	// begin inline asm
	ld.global.nc.u32 %r155, [%rd37];
	// end inline asm
	add.s64 	%rd38, %rd36, 2048;
	// begin inline asm
	ld.global.nc.u32 %r156, [%rd38];
	// end inline asm
	add.s64 	%rd39, %rd36, 3072;
	// begin inline asm
	ld.global.nc.u32 %r157, [%rd39];
	// end inline asm
	add.s64 	%rd40, %rd36, 4096;
	// begin inline asm
	ld.global.nc.u32 %r158, [%rd40];
	// end inline asm
	add.s64 	%rd41, %rd36, 5120;
	// begin inline asm
	ld.global.nc.u32 %r159, [%rd41];
	// end inline asm
	add.s64 	%rd42, %rd36, 6144;
	// begin inline asm
	ld.global.nc.u32 %r160, [%rd42];
	// end inline asm
	add.s64 	%rd43, %rd36, 7168;
	// begin inline asm
	ld.global.nc.u32 %r161, [%rd43];
	// end inline asm
	add.s64 	%rd44, %rd36, 8192;
	// begin inline asm
	ld.global.nc.u32 %r162, [%rd44];
	// end inline asm
	add.s64 	%rd45, %rd36, 9216;
	// begin inline asm
	ld.global.nc.u32 %r163, [%rd45];
	// end inline asm
	add.s64 	%rd46, %rd36, 10240;
	// begin inline asm
	ld.global.nc.u32 %r164, [%rd46];
	// end inline asm
	add.s64 	%rd47, %rd36, 11264;
	// begin inline asm
	ld.global.nc.u32 %r165, [%rd47];
	// end inline asm
	add.s64 	%rd48, %rd36, 12288;
	// begin inline asm
	ld.global.nc.u32 %r166, [%rd48];
	// end inline asm
	add.s64 	%rd49, %rd36, 13312;
	// begin inline asm
	ld.global.nc.u32 %r167, [%rd49];
	// end inline asm
	add.s64 	%rd50, %rd36, 14336;
	// begin inline asm
	ld.global.nc.u32 %r168, [%rd50];
	// end inline asm
	add.s64 	%rd51, %rd36, 15360;
	// begin inline asm
	ld.global.nc.u32 %r169, [%rd51];
	// end inline asm
	add.s32 	%r170, %r154, %r685;
	add.s32 	%r171, %r155, %r170;
	add.s32 	%r172, %r156, %r171;
	add.s32 	%r173, %r157, %r172;
	add.s32 	%r174, %r158, %r173;
	add.s32 	%r175, %r159, %r174;
	add.s32 	%r176, %r160, %r175;
	add.s32 	%r177, %r161, %r176;
	add.s32 	%r178, %r162, %r177;
	add.s32 	%r179, %r163, %r178;
	add.s32 	%r180, %r164, %r179;
	add.s32 	%r181, %r165, %r180;
	add.s32 	%r182, %r166, %r181;
	add.s32 	%r183, %r167, %r182;
	add.s32 	%r184, %r168, %r183;
	add.s32 	%r685, %r169, %r184;
	sub.s32 	%r185, %r120, %r674;
	setp.lt.s32 	%p5, %r185, 4096;
	@%p5 bra 	$L__BB12_68;
	add.s32 	%r674, %r674, 4096;
	setp.le.s32 	%p6, %r674, %r87;
	@%p6 bra 	$L__BB12_58;
$L__BB12_60:
	setp.le.s32 	%p7, %r120, %r674;
	@%p7 bra 	$L__BB12_68;
	sub.s32 	%r94, %r120, %r674;
	setp.ge.s32 	%p8, %r85, %r94;
	@%p8 bra 	$L__BB12_68;
	not.b32 	%r187, %r85;
	add.s32 	%r188, %r120, %r187;
	sub.s32 	%r95, %r188, %r674;
	and.b32  	%r189, %r95, 768;
	setp.eq.s32 	%p9, %r189, 768;
	mov.u32 	%r679, %r85;
	@%p9 bra 	$L__BB12_65;
	add.s32 	%r676, %r85, %r674;
	shr.u32 	%r190, %r95, 8;
	add.s32 	%r191, %r190, 1;
	and.b32  	%r192, %r191, 3;
	neg.s32 	%r675, %r192;
	mov.u32 	%r679, %r85;
$L__BB12_64:
	.pragma "nounroll";
	mul.wide.u32 	%rd54, %r676, 4;
	add.s64 	%rd53, %rd16, %rd54;
	// begin inline asm
	ld.global.nc.u32 %r193, [%rd53];
	// end inline asm
	add.s32 	%r685, %r193, %r685;
	add.s32 	%r679, %r679, 256;
	add.s32 	%r676, %r676, 256;
	add.s32 	%r675, %r675, 1;
	setp.ne.s32 	%p10, %r675, 0;
	@%p10 bra 	$L__BB12_64;
$L__BB12_65:
	setp.lt.u32 	%p11, %r95, 768;
	@%p11 bra 	$L__BB12_68;
	cvt.u64.u32 	%rd55, %r679;
	cvt.u64.u32 	%rd56, %r674;
	add.s64 	%rd57, %rd55, %rd56;
	shl.b64 	%rd58, %rd57, 2;
	add.s64 	%rd59, %rd58, %rd16;
	add.s64 	%rd124, %rd59, 2048;
	add.s32 	%r682, %r679, %r674;
$L__BB12_67:
	mul.wide.u32 	%rd64, %r682, 4;
	add.s64 	%rd60, %rd16, %rd64;
	// begin inline asm
	ld.global.nc.u32 %r194, [%rd60];
	// end inline asm
	add.s32 	%r198, %r194, %r685;
	add.s64 	%rd61, %rd124, -1024;
	// begin inline asm
	ld.global.nc.u32 %r195, [%rd61];
	// end inline asm
	add.s32 	%r199, %r195, %r198;
	// begin inline asm
	ld.global.nc.u32 %r196, [%rd124];
	// end inline asm
	add.s32 	%r200, %r196, %r199;
	add.s64 	%rd63, %rd124, 1024;
	// begin inline asm
	ld.global.nc.u32 %r197, [%rd63];
	// end inline asm
	add.s32 	%r685, %r197, %r200;
	add.s32 	%r679, %r679, 1024;
	add.s64 	%rd124, %rd124, 4096;
	add.s32 	%r682, %r682, 1024;
	setp.lt.s32 	%p12, %r679, %r94;
	@%p12 bra 	$L__BB12_67;
$L__BB12_68:
	// begin inline asm
	mov.u32 %r201, %laneid;
	// end inline asm
	mov.b32 	%r204, 1;
	mov.b32 	%r225, 31;
	mov.b32 	%r226, -1;
	// begin inline asm
	shfl.sync.down.b32 %r202, %r685, %r204, %r225, %r226;
	// end inline asm
	setp.gt.s32 	%p13, %r201, 30;
	selp.b32 	%r227, 0, %r202, %p13;
	add.s32 	%r208, %r227, %r685;
	mov.b32 	%r209, 2;
	// begin inline asm
	shfl.sync.down.b32 %r207, %r208, %r209, %r225, %r226;
	// end inline asm
	setp.gt.s32 	%p14, %r201, 29;
	selp.b32 	%r228, 0, %r207, %p14;
	add.s32 	%r213, %r208, %r228;
	mov.b32 	%r214, 4;
	// begin inline asm
	shfl.sync.down.b32 %r212, %r213, %r214, %r225, %r226;
	// end inline asm
	setp.gt.s32 	%p15, %r201, 27;
	selp.b32 	%r229, 0, %r212, %p15;
	add.s32 	%r218, %r213, %r229;
	mov.b32 	%r219, 8;
	// begin inline asm
	shfl.sync.down.b32 %r217, %r218, %r219, %r225, %r226;
	// end inline asm
	setp.gt.s32 	%p16, %r201, 23;
	selp.b32 	%r230, 0, %r217, %p16;
	add.s32 	%r223, %r218, %r230;
	mov.b32 	%r224, 16;
	// begin inline asm
	shfl.sync.down.b32 %r222, %r223, %r224, %r225, %r226;
	// end inline asm
	setp.gt.s32 	%p17, %r201, 15;
	selp.b32 	%r231, 0, %r222, %p17;
	add.s32 	%r686, %r223, %r231;
	setp.ne.s32 	%p18, %r201, 0;
	@%p18 bra 	$L__BB12_70;
	shr.u32 	%r232, %r85, 3;
	and.b32  	%r233, %r232, 124;
	mov.u32 	%r234, _ZZN3cub18CUB_300001_SM_10006detail6reduce28DeviceReduceSingleTileKernelINS2_10policy_hubIijN4cuda3std3__44plusIiEEE10Policy1000EPiSC_iS9_iiNS7_10__identityEEEvT0_T1_T2_T3_T4_T6_E12temp_storage;
	add.s32 	%r235, %r234, %r233;
	st.shared.u32 	[%r235+8], %r686;
$L__BB12_70:
	bar.sync 	0;
	setp.ne.s32 	%p19, %r85, 0;
	@%p19 bra 	$L__BB12_72;
	ld.shared.u32 	%r236, [_ZZN3cub18CUB_300001_SM_10006detail6reduce28DeviceReduceSingleTileKernelINS2_10policy_hubIijN4cuda3std3__44plusIiEEE10Policy1000EPiSC_iS9_iiNS7_10__identityEEEvT0_T1_T2_T3_T4_T6_E12temp_storage+12];
	add.s32 	%r237, %r236, %r686;
	ld.shared.u32 	%r238, [_ZZN3cub18CUB_300001_SM_10006detail6reduce28DeviceReduceSingleTileKernelINS2_10policy_hubIijN4cuda3std3__44plusIiEEE10Policy1000EPiSC_iS9_iiNS7_10__identityEEEvT0_T1_T2_T3_T4_T6_E12temp_storage+16];
	add.s32 	%r239, %r237, %r238;
	ld.shared.u32 	%r240, [_ZZN3cub18CUB_300001_SM_10006detail6reduce28DeviceReduceSingleTileKernelINS2_10policy_hubIijN4cuda3std3__44plusIiEEE10Policy1000EPiSC_iS9_iiNS7_10__identityEEEvT0_T1_T2_T3_T4_T6_E12temp_storage+20];
	add.s32 	%r241, %r239, %r240;
	ld.shared.u32 	%r242, [_ZZN3cub18CUB_300001_SM_10006detail6reduce28DeviceReduceSingleTileKernelINS2_10policy_hubIijN4cuda3std3__44plusIiEEE10Policy1000EPiSC_iS9_iiNS7_10__identityEEEvT0_T1_T2_T3_T4_T6_E12temp_storage+24];
	add.s32 	%r243, %r241, %r242;
	ld.shared.u32 	%r244, [_ZZN3cub18CUB_300001_SM_10006detail6reduce28DeviceReduceSingleTileKernelINS2_10policy_hubIijN4cuda3std3__44plusIiEEE10Policy1000EPiSC_iS9_iiNS7_10__identityEEEvT0_T1_T2_T3_T4_T6_E12temp_storage+28];
	add.s32 	%r245, %r243, %r244;
	ld.shared.u32 	%r246, [_ZZN3cub18CUB_300001_SM_10006detail6reduce28DeviceReduceSingleTileKernelINS2_10policy_hubIijN4cuda3std3__44plusIiEEE10Policy1000EPiSC_iS9_iiNS7_10__identityEEEvT0_T1_T2_T3_T4_T6_E12temp_storage+32];
	add.s32 	%r247, %r245, %r246;
	ld.shared.u32 	%r248, [_ZZN3cub18CUB_300001_SM_10006detail6reduce28DeviceReduceSingleTileKernelINS2_10policy_hubIijN4cuda3std3__44plusIiEEE10Policy1000EPiSC_iS9_iiNS7_10__identityEEEvT0_T1_T2_T3_T4_T6_E12temp_storage+36];
	add.s32 	%r686, %r247, %r248;
$L__BB12_72:
	mov.u32 	%r631, %tid.x;
	setp.ne.s32 	%p95, %r631, 0;
	@%p95 bra 	$L__BB12_74;
	add.s32 	%r632, %r686, %r121;
	st.global.u32 	[%rd1], %r632;
$L__BB12_74:
	ret;

}
	// .globl	_ZN3cub18CUB_300001_SM_10006detail6reduce28DeviceReduceSingleTileKernelINS2_10policy_hubIiyN4cuda3std3__44plusIiEEE10Policy1000EPiSC_yS9_iiNS7_10__identityEEEvT0_T1_T2_T3_T4_T6_
.visible .entry _ZN3cub18CUB_300001_SM_10006detail6reduce28DeviceReduceSingleTileKernelINS2_10policy_hubIiyN4cuda3std3__44plusIiEEE10Policy1000EPiSC_yS9_iiNS7_10__identityEEEvT0_T1_T2_T3_T4_T6_(
	.param .u64 .ptr .align 1 _ZN3cub18CUB_300001_SM_10006detail6reduce28DeviceReduceSingleTileKernelINS2_10policy_hubIiyN4cuda3std3__44plusIiEEE10Policy1000EPiSC_yS9_iiNS7_10__identityEEEvT0_T1_T2_T3_T4_T6__param_0,
	.param .u64 .ptr .align 1 _ZN3cub18CUB_300001_SM_10006detail6reduce28DeviceReduceSingleTileKernelINS2_10policy_hubIiyN4cuda3std3__44plusIiEEE10Policy1000EPiSC_yS9_iiNS7_10__identityEEEvT0_T1_T2_T3_T4_T6__param_1,
	.param .u64 _ZN3cub18CUB_300001_SM_10006detail6reduce28DeviceReduceSingleTileKernelINS2_10policy_hubIiyN4cuda3std3__44plusIiEEE10Policy1000EPiSC_yS9_iiNS7_10__identityEEEvT0_T1_T2_T3_T4_T6__param_2,
	.param .align 1 .b8 _ZN3cub18CUB_300001_SM_10006detail6reduce28DeviceReduceSingleTileKernelINS2_10policy_hubIiyN4cuda3std3__44plusIiEEE10Policy1000EPiSC_yS9_iiNS7_10__identityEEEvT0_T1_T2_T3_T4_T6__param_3[1],
	.param .u32 _ZN3cub18CUB_300001_SM_10006detail6reduce28DeviceReduceSingleTileKernelINS2_10policy_hubIiyN4cuda3std3__44plusIiEEE10Policy1000EPiSC_yS9_iiNS7_10__identityEEEvT0_T1_T2_T3_T4_T6__param_4,
	.param .align 1 .b8 _ZN3cub18CUB_300001_SM_10006detail6reduce28DeviceReduceSingleTileKernelINS2_10policy_hubIiyN4cuda3std3__44plusIiEEE10Policy1000EPiSC_yS9_iiNS7_10__identityEEEvT0_T1_T2_T3_T4_T6__param_5[1]
)
.maxntid 256
.minnctapersm 1
{
	.reg .pred 	%p<97>;
	.reg .b32 	%r<662>;
	.reg .b64 	%rd<150>;
	// demoted variable
	.shared .align 4 .b8 _ZZN3cub18CUB_300001_SM_10006detail6reduce28DeviceReduceSingleTileKernelINS2_10policy_hubIiyN4cuda3std3__44plusIiEEE10Policy1000EPiSC_yS9_iiNS7_10__identityEEEvT0_T1_T2_T3_T4_T6_E12temp_storage[44];
	ld.param.u64 	%rd31, [_ZN3cub18CUB_300001_SM_10006detail6reduce28DeviceReduceSingleTileKernelINS2_10policy_hubIiyN4cuda3std3__44plusIiEEE10Policy1000EPiSC_yS9_iiNS7_10__identityEEEvT0_T1_T2_T3_T4_T6__param_0];
	ld.param.u64 	%rd33, [_ZN3cub18CUB_300001_SM_10006detail6reduce28DeviceReduceSingleTileKernelINS2_10policy_hubIiyN4cuda3std3__44plusIiEEE10Policy1000EPiSC_yS9_iiNS7_10__identityEEEvT0_T1_T2_T3_T4_T6__param_1];
	ld.param.u64 	%rd32, [_ZN3cub18CUB_300001_SM_10006detail6reduce28DeviceReduceSingleTileKernelINS2_10policy_hubIiyN4cuda3std3__44plusIiEEE10Policy1000EPiSC_yS9_iiNS7_10__identityEEEvT0_T1_T2_T3_T4_T6__param_2];
	ld.param.u32 	%r102, [_ZN3cub18CUB_300001_SM_10006detail6reduce28DeviceReduceSingleTileKernelINS2_10policy_hubIiyN4cuda3std3__44plusIiEEE10Policy1000EPiSC_yS9_iiNS7_10__identityEEEvT0_T1_T2_T3_T4_T6__param_4];
	cvta.to.global.u64 	%rd1, %rd33;
	setp.ne.s64 	%p1, %rd32, 0;
	@%p1 bra 	$L__BB13_3;
	mov.u32 	%r616, %tid.x;
	setp.ne.s32 	%p96, %r616, 0;
	@%p96 bra 	$L__BB13_74;
	st.global.u32 	[%rd1], %r102;
	bra.uni 	$L__BB13_74;
$L__BB13_3:
	and.b64  	%rd34, %rd31, 15;
	setp.ne.s64 	%p2, %rd34, 0;
	@%p2 bra 	$L__BB13_38;
	setp.gt.u64 	%p49, %rd32, 4095;
	@%p49 bra 	$L__BB13_22;
	cvt.u32.u64 	%r1, %rd32;
	mov.u32 	%r2, %tid.x;
	setp.ge.u32 	%p66, %r2, %r1;
	mov.b32 	%r627, 0;
	mov.u32 	%r622, %r2;
	@%p66 bra 	$L__BB13_7;
	mul.wide.u32 	%rd132, %r2, 4;
	add.s64 	%rd131, %rd31, %rd132;
	// begin inline asm
	ld.global.nc.u32 %r627, [%rd131];
	// end inline asm
	add.s32 	%r622, %r2, 256;
$L__BB13_7:
	setp.ge.u32 	%p67, %r622, %r1;
	@%p67 bra 	$L__BB13_13;
	not.b32 	%r490, %r622;
	add.s32 	%r7, %r490, %r1;
	and.b32  	%r491, %r7, 768;
	setp.eq.s32 	%p68, %r491, 768;
	@%p68 bra 	$L__BB13_11;
	mul.wide.u32 	%rd133, %r622, 4;
	add.s64 	%rd140, %rd31, %rd133;
	shr.u32 	%r492, %r7, 8;
	add.s32 	%r493, %r492, 1;
	and.b32  	%r494, %r493, 3;
	neg.s32 	%r619, %r494;
$L__BB13_10:
	.pragma "nounroll";
	// begin inline asm
	ld.global.nc.u32 %r495, [%rd140];
	// end inline asm
	add.s32 	%r627, %r495, %r627;
	add.s32 	%r622, %r622, 256;
	add.s64 	%rd140, %rd140, 1024;
	add.s32 	%r619, %r619, 1;
	setp.ne.s32 	%p69, %r619, 0;
	@%p69 bra 	$L__BB13_10;
$L__BB13_11:
	setp.lt.u32 	%p70, %r7, 768;
	@%p70 bra 	$L__BB13_13;
$L__BB13_12:
	mul.wide.s32 	%rd139, %r622, 4;
	add.s64 	%rd135, %rd31, %rd139;
	// begin inline asm
	ld.global.nc.u32 %r496, [%rd135];
	// end inline asm
	add.s32 	%r500, %r496, %r627;
	add.s64 	%rd136, %rd135, 1024;
	// begin inline asm
	ld.global.nc.u32 %r497, [%rd136];
	// end inline asm
	add.s32 	%r501, %r497, %r500;
	add.s64 	%rd137, %rd135, 2048;
	// begin inline asm
	ld.global.nc.u32 %r498, [%rd137];
	// end inline asm
	add.s32 	%r502, %r498, %r501;
	add.s64 	%rd138, %rd135, 3072;
	// begin inline asm
	ld.global.nc.u32 %r499, [%rd138];
	// end inline asm
	add.s32 	%r627, %r499, %r502;
	add.s32 	%r622, %r622, 1024;
	setp.lt.s32 	%p71, %r622, %r1;
	@%p71 bra 	$L__BB13_12;
$L__BB13_13:
	setp.lt.u64 	%p72, %rd32, 256;
	@%p72 bra 	$L__BB13_18;
	// begin inline asm
	mov.u32 %r566, %laneid;
	// end inline asm
	mov.b32 	%r569, 1;
	mov.b32 	%r590, 31;
	mov.b32 	%r591, -1;
	// begin inline asm
	shfl.sync.down.b32 %r567, %r627, %r569, %r590, %r591;
	// end inline asm
	setp.gt.s32 	%p88, %r566, 30;
	selp.b32 	%r592, 0, %r567, %p88;
	add.s32 	%r573, %r592, %r627;
	mov.b32 	%r574, 2;
	// begin inline asm
	shfl.sync.down.b32 %r572, %r573, %r574, %r590, %r591;
	// end inline asm
	setp.gt.s32 	%p89, %r566, 29;
	selp.b32 	%r593, 0, %r572, %p89;
	add.s32 	%r578, %r573, %r593;
	mov.b32 	%r579, 4;
	// begin inline asm
	shfl.sync.down.b32 %r577, %r578, %r579, %r590, %r591;
	// end inline asm
	setp.gt.s32 	%p90, %r566, 27;
	selp.b32 	%r594, 0, %r577, %p90;
	add.s32 	%r583, %r578, %r594;
	mov.b32 	%r584, 8;
	// begin inline asm
	shfl.sync.down.b32 %r582, %r583, %r584, %r590, %r591;
	// end inline asm
	setp.gt.s32 	%p91, %r566, 23;
	selp.b32 	%r595, 0, %r582, %p91;
	add.s32 	%r588, %r583, %r595;
	mov.b32 	%r589, 16;
	// begin inline asm
	shfl.sync.down.b32 %r587, %r588, %r589, %r590, %r591;
	// end inline asm
	setp.gt.s32 	%p92, %r566, 15;
	selp.b32 	%r596, 0, %r587, %p92;
	add.s32 	%r661, %r588, %r596;
	setp.ne.s32 	%p93, %r566, 0;
	@%p93 bra 	$L__BB13_16;
	shr.u32 	%r597, %r2, 3;
	and.b32  	%r598, %r597, 124;
	mov.u32 	%r599, _ZZN3cub18CUB_300001_SM_10006detail6reduce28DeviceReduceSingleTileKernelINS2_10policy_hubIiyN4cuda3std3__44plusIiEEE10Policy1000EPiSC_yS9_iiNS7_10__identityEEEvT0_T1_T2_T3_T4_T6_E12temp_storage;
	add.s32 	%r600, %r599, %r598;
	st.shared.u32 	[%r600+8], %r661;
$L__BB13_16:
	bar.sync 	0;
	setp.ne.s32 	%p94, %r2, 0;
	@%p94 bra 	$L__BB13_72;
	ld.shared.u32 	%r601, [_ZZN3cub18CUB_300001_SM_10006detail6reduce28DeviceReduceSingleTileKernelINS2_10policy_hubIiyN4cuda3std3__44plusIiEEE10Policy1000EPiSC_yS9_iiNS7_10__identityEEEvT0_T1_T2_T3_T4_T6_E12temp_storage+12];
	add.s32 	%r602, %r601, %r661;
	ld.shared.u32 	%r603, [_ZZN3cub18CUB_300001_SM_10006detail6reduce28DeviceReduceSingleTileKernelINS2_10policy_hubIiyN4cuda3std3__44plusIiEEE10Policy1000EPiSC_yS9_iiNS7_10__identityEEEvT0_T1_T2_T3_T4_T6_E12temp_storage+16];
	add.s32 	%r604, %r602, %r603;
	ld.shared.u32 	%r605, [_ZZN3cub18CUB_300001_SM_10006detail6reduce28DeviceReduceSingleTileKernelINS2_10policy_hubIiyN4cuda3std3__44plusIiEEE10Policy1000EPiSC_yS9_iiNS7_10__identityEEEvT0_T1_T2_T3_T4_T6_E12temp_storage+20];
	add.s32 	%r606, %r604, %r605;
	ld.shared.u32 	%r607, [_ZZN3cub18CUB_300001_SM_10006detail6reduce28DeviceReduceSingleTileKernelINS2_10policy_hubIiyN4cuda3std3__44plusIiEEE10Policy1000EPiSC_yS9_iiNS7_10__identityEEEvT0_T1_T2_T3_T4_T6_E12temp_storage+24];
	add.s32 	%r608, %r606, %r607;
	ld.shared.u32 	%r609, [_ZZN3cub18CUB_300001_SM_10006detail6reduce28DeviceReduceSingleTileKernelINS2_10policy_hubIiyN4cuda3std3__44plusIiEEE10Policy1000EPiSC_yS9_iiNS7_10__identityEEEvT0_T1_T2_T3_T4_T6_E12temp_storage+28];
	add.s32 	%r610, %r608, %r609;
	ld.shared.u32 	%r611, [_ZZN3cub18CUB_300001_SM_10006detail6reduce28DeviceReduceSingleTileKernelINS2_10policy_hubIiyN4cuda3std3__44plusIiEEE10Policy1000EPiSC_yS9_iiNS7_10__identityEEEvT0_T1_T2_T3_T4_T6_E12temp_storage+32];
	add.s32 	%r612, %r610, %r611;
	ld.shared.u32 	%r613, [_ZZN3cub18CUB_300001_SM_10006detail6reduce28DeviceReduceSingleTileKernelINS2_10policy_hubIiyN4cuda3std3__44plusIiEEE10Policy1000EPiSC_yS9_iiNS7_10__identityEEEvT0_T1_T2_T3_T4_T6_E12temp_storage+36];
	add.s32 	%r661, %r612, %r613;
	bra.uni 	$L__BB13_72;
$L__BB13_18:
	// begin inline asm
	mov.u32 %r503, %laneid;
	// end inline asm
	and.b32  	%r529, %r2, 992;
	add.s32 	%r530, %r529, 32;
	setp.gt.u32 	%p73, %r530, %r1;
	not.b32 	%r531, %r529;
	add.s32 	%r532, %r1, %r531;
	selp.b32 	%r527, %r532, 31, %p73;
	mov.b32 	%r506, 1;
	mov.b32 	%r528, -1;
	// begin inline asm
	shfl.sync.down.b32 %r504, %r627, %r506, %r527, %r528;
	// end inline asm
	setp.lt.s32 	%p74, %r503, %r527;
	selp.b32 	%r533, %r504, 0, %p74;
	add.s32 	%r510, %r533, %r627;
	mov.b32 	%r511, 2;
	// begin inline asm
	shfl.sync.down.b32 %r509, %r510, %r511, %r527, %r528;
	// end inline asm
	add.s32 	%r534, %r503, 2;
	setp.gt.s32 	%p75, %r534, %r527;
	selp.b32 	%r535, 0, %r509, %p75;
	add.s32 	%r515, %r510, %r535;
	mov.b32 	%r516, 4;
	// begin inline asm
	shfl.sync.down.b32 %r514, %r515, %r516, %r527, %r528;
	// end inline asm
	add.s32 	%r536, %r503, 4;
	setp.gt.s32 	%p76, %r536, %r527;
	selp.b32 	%r537, 0, %r514, %p76;
	add.s32 	%r520, %r515, %r537;
	mov.b32 	%r521, 8;
	// begin inline asm
	shfl.sync.down.b32 %r519, %r520, %r521, %r527, %r528;
	// end inline asm
	add.s32 	%r538, %r503, 8;
	setp.gt.s32 	%p77, %r538, %r527;
	selp.b32 	%r539, 0, %r519, %p77;
	add.s32 	%r525, %r520, %r539;
	mov.b32 	%r526, 16;
	// begin inline asm
	shfl.sync.down.b32 %r524, %r525, %r526, %r527, %r528;
	// end inline asm
	add.s32 	%r540, %r503, 16;
	setp.gt.s32 	%p78, %r540, %r527;
	selp.b32 	%r541, 0, %r524, %p78;
	add.s32 	%r661, %r525, %r541;
	setp.ne.s32 	%p79, %r503, 0;
	@%p79 bra 	$L__BB13_20;
	shr.u32 	%r542, %r2, 3;
	and.b32  	%r543, %r542, 124;
	mov.u32 	%r544, _ZZN3cub18CUB_300001_SM_10006detail6reduce28DeviceReduceSingleTileKernelINS2_10policy_hubIiyN4cuda3std3__44plusIiEEE10Policy1000EPiSC_yS9_iiNS7_10__identityEEEvT0_T1_T2_T3_T4_T6_E12temp_storage;
	add.s32 	%r545, %r544, %r543;
	st.shared.u32 	[%r545+8], %r661;
$L__BB13_20:
	bar.sync 	0;
	setp.ne.s32 	%p80, %r2, 0;
	@%p80 bra 	$L__BB13_72;
	setp.gt.u64 	%p81, %rd32, 32;
	ld.shared.u32 	%r546, [_ZZN3cub18CUB_300001_SM_10006detail6reduce28DeviceReduceSingleTileKernelINS2_10policy_hubIiyN4cuda3std3__44plusIiEEE10Policy1000EPiSC_yS9_iiNS7_10__identityEEEvT0_T1_T2_T3_T4_T6_E12temp_storage+12];
	selp.b32 	%r547, %r546, 0, %p81;
	add.s32 	%r548, %r547, %r661;
	setp.gt.u64 	%p82, %rd32, 64;
	ld.shared.u32 	%r549, [_ZZN3cub18CUB_300001_SM_10006detail6reduce28DeviceReduceSingleTileKernelINS2_10policy_hubIiyN4cuda3std3__44plusIiEEE10Policy1000EPiSC_yS9_iiNS7_10__identityEEEvT0_T1_T2_T3_T4_T6_E12temp_storage+16];
	selp.b32 	%r550, %r549, 0, %p82;
	add.s32 	%r551, %r548, %r550;
	setp.gt.u64 	%p83, %rd32, 96;
	ld.shared.u32 	%r552, [_ZZN3cub18CUB_300001_SM_10006detail6reduce28DeviceReduceSingleTileKernelINS2_10policy_hubIiyN4cuda3std3__44plusIiEEE10Policy1000EPiSC_yS9_iiNS7_10__identityEEEvT0_T1_T2_T3_T4_T6_E12temp_storage+20];
	selp.b32 	%r553, %r552, 0, %p83;
	add.s32 	%r554, %r551, %r553;
	setp.gt.u64 	%p84, %rd32, 128;
	ld.shared.u32 	%r555, [_ZZN3cub18CUB_300001_SM_10006detail6reduce28DeviceReduceSingleTileKernelINS2_10policy_hubIiyN4cuda3std3__44plusIiEEE10Policy1000EPiSC_yS9_iiNS7_10__identityEEEvT0_T1_T2_T3_T4_T6_E12temp_storage+24];
	selp.b32 	%r556, %r555, 0, %p84;
	add.s32 	%r557, %r554, %r556;
	setp.gt.u64 	%p85, %rd32, 160;
	ld.shared.u32 	%r558, [_ZZN3cub18CUB_300001_SM_10006detail6reduce28DeviceReduceSingleTileKernelINS2_10policy_hubIiyN4cuda3std3__44plusIiEEE10Policy1000EPiSC_yS9_iiNS7_10__identityEEEvT0_T1_T2_T3_T4_T6_E12temp_storage+28];
	selp.b32 	%r559, %r558, 0, %p85;
	add.s32 	%r560, %r557, %r559;
	setp.gt.u64 	%p86, %rd32, 192;
	ld.shared.u32 	%r561, [_ZZN3cub18CUB_300001_SM_10006detail6reduce28DeviceReduceSingleTileKernelINS2_10policy_hubIiyN4cuda3std3__44plusIiEEE10Policy1000EPiSC_yS9_iiNS7_10__identityEEEvT0_T1_T2_T3_T4_T6_E12temp_storage+32];
	selp.b32 	%r562, %r561, 0, %p86;
	add.s32 	%r563, %r560, %r562;
	setp.gt.u64 	%p87, %rd32, 224;
	ld.shared.u32 	%r564, [_ZZN3cub18CUB_300001_SM_10006detail6reduce28DeviceReduceSingleTileKernelINS2_10policy_hubIiyN4cuda3std3__44plusIiEEE10Policy1000EPiSC_yS9_iiNS7_10__identityEEEvT0_T1_T2_T3_T4_T6_E12temp_storage+36];
	selp.b32 	%r565, %r564, 0, %p87;
	add.s32 	%r661, %r563, %r565;
	bra.uni 	$L__BB13_72;
$L__BB13_22:
	mov.u32 	%r27, %tid.x;
	shl.b32 	%r358, %r27, 2;
	mul.wide.u32 	%rd104, %r358, 4;
	add.s64 	%rd93, %rd31, %rd104;
	// begin inline asm
	ld.global.nc.v2.u64 {%rd91, %rd92}, [%rd93];
	// end inline asm
	mov.b64 	{%r359, %r360}, %rd92;
	mov.b64 	{%r361, %r362}, %rd91;
	add.s64 	%rd96, %rd93, 4096;
	// begin inline asm
	ld.global.nc.v2.u64 {%rd94, %rd95}, [%rd96];
	// end inline asm
	mov.b64 	{%r363, %r364}, %rd95;
	mov.b64 	{%r365, %r366}, %rd94;
	add.s64 	%rd99, %rd93, 8192;
	// begin inline asm
	ld.global.nc.v2.u64 {%rd97, %rd98}, [%rd99];
	// end inline asm
	mov.b64 	{%r367, %r368}, %rd98;
	mov.b64 	{%r369, %r370}, %rd97;
	add.s64 	%rd102, %rd93, 12288;
	// begin inline asm
	ld.global.nc.v2.u64 {%rd100, %rd101}, [%rd102];
	// end inline asm
	mov.b64 	{%r371, %r372}, %rd101;
	mov.b64 	{%r373, %r374}, %rd100;
	add.s32 	%r375, %r362, %r361;
	add.s32 	%r376, %r359, %r375;
	add.s32 	%r377, %r360, %r376;
	add.s32 	%r378, %r365, %r377;
	add.s32 	%r379, %r366, %r378;
	add.s32 	%r380, %r363, %r379;
	add.s32 	%r381, %r364, %r380;
	add.s32 	%r382, %r369, %r381;
	add.s32 	%r383, %r370, %r382;
	add.s32 	%r384, %r367, %r383;
	add.s32 	%r385, %r368, %r384;
	add.s32 	%r386, %r373, %r385;
	add.s32 	%r387, %r374, %r386;
	add.s32 	%r388, %r371, %r387;
	add.s32 	%r638, %r372, %r388;
	add.s64 	%rd6, %rd32, -4096;
	setp.lt.u64 	%p50, %rd6, 4096;
	mov.b64 	%rd142, 4096;
	@%p50 bra 	$L__BB13_26;
	mov.b64 	%rd142, 4096;
$L__BB13_24:
	shl.b64 	%rd118, %rd142, 2;
	add.s64 	%rd108, %rd93, %rd118;
	// begin inline asm
	ld.global.nc.v2.u64 {%rd106, %rd107}, [%rd108];
	// end inline asm
	mov.b64 	{%r389, %r390}, %rd107;
	mov.b64 	{%r391, %r392}, %rd106;
	add.s64 	%rd111, %rd108, 4096;
	// begin inline asm
	ld.global.nc.v2.u64 {%rd109, %rd110}, [%rd111];
	// end inline asm
	mov.b64 	{%r393, %r394}, %rd110;
	mov.b64 	{%r395, %r396}, %rd109;
	add.s64 	%rd114, %rd108, 8192;
	// begin inline asm
	ld.global.nc.v2.u64 {%rd112, %rd113}, [%rd114];
	// end inline asm
	mov.b64 	{%r397, %r398}, %rd113;
	mov.b64 	{%r399, %r400}, %rd112;
	add.s64 	%rd117, %rd108, 12288;
	// begin inline asm
	ld.global.nc.v2.u64 {%rd115, %rd116}, [%rd117];
	// end inline asm
	mov.b64 	{%r401, %r402}, %rd116;
	mov.b64 	{%r403, %r404}, %rd115;
	add.s32 	%r405, %r391, %r638;
	add.s32 	%r406, %r392, %r405;
	add.s32 	%r407, %r389, %r406;
	add.s32 	%r408, %r390, %r407;
	add.s32 	%r409, %r395, %r408;
	add.s32 	%r410, %r396, %r409;
	add.s32 	%r411, %r393, %r410;
	add.s32 	%r412, %r394, %r411;
	add.s32 	%r413, %r399, %r412;
	add.s32 	%r414, %r400, %r413;
	add.s32 	%r415, %r397, %r414;
	add.s32 	%r416, %r398, %r415;
	add.s32 	%r417, %r403, %r416;
	add.s32 	%r418, %r404, %r417;
	add.s32 	%r419, %r401, %r418;
	add.s32 	%r638, %r402, %r419;
	sub.s64 	%rd119, %rd32, %rd142;
	setp.lt.u64 	%p51, %rd119, 4096;
	@%p51 bra 	$L__BB13_34;
	add.s64 	%rd142, %rd142, 4096;
	setp.le.u64 	%p52, %rd142, %rd6;
	@%p52 bra 	$L__BB13_24;
$L__BB13_26:
	setp.le.u64 	%p53, %rd32, %rd142;
	@%p53 bra 	$L__BB13_34;
	cvt.u32.u64 	%r420, %rd142;
	cvt.u32.u64 	%r421, %rd32;
	sub.s32 	%r32, %r421, %r420;
	setp.ge.s32 	%p54, %r27, %r32;
	@%p54 bra 	$L__BB13_34;
	not.b32 	%r424, %r27;
	add.s32 	%r425, %r424, %r421;
	sub.s32 	%r33, %r425, %r420;
	and.b32  	%r427, %r33, 768;
	setp.eq.s32 	%p55, %r427, 768;
	mov.u32 	%r633, %r27;
	@%p55 bra 	$L__BB13_31;
	cvt.u64.u32 	%rd120, %r27;
	add.s64 	%rd121, %rd142, %rd120;
	shl.b64 	%rd122, %rd121, 2;
	add.s64 	%rd143, %rd31, %rd122;
	shr.u32 	%r428, %r33, 8;
	add.s32 	%r429, %r428, 1;
	and.b32  	%r430, %r429, 3;
	neg.s32 	%r630, %r430;
	mov.u32 	%r633, %r27;
$L__BB13_30:
	.pragma "nounroll";
	// begin inline asm
	ld.global.nc.u32 %r431, [%rd143];
	// end inline asm
	add.s32 	%r638, %r431, %r638;
	add.s32 	%r633, %r633, 256;
	add.s64 	%rd143, %rd143, 1024;
	add.s32 	%r630, %r630, 1;
	setp.ne.s32 	%p56, %r630, 0;
	@%p56 bra 	$L__BB13_30;
$L__BB13_31:
	setp.lt.u32 	%p57, %r33, 768;
	@%p57 bra 	$L__BB13_34;
	cvt.u64.u32 	%rd124, %r633;
	add.s64 	%rd125, %rd142, %rd124;
	shl.b64 	%rd126, %rd125, 2;
	add.s64 	%rd144, %rd31, %rd126;
$L__BB13_33:
	// begin inline asm
	ld.global.nc.u32 %r432, [%rd144];
	// end inline asm
	add.s32 	%r436, %r432, %r638;
	add.s64 	%rd128, %rd144, 1024;
	// begin inline asm
	ld.global.nc.u32 %r433, [%rd128];
	// end inline asm
	add.s32 	%r437, %r433, %r436;
	add.s64 	%rd129, %rd144, 2048;
	// begin inline asm
	ld.global.nc.u32 %r434, [%rd129];
	// end inline asm
	add.s32 	%r438, %r434, %r437;
	add.s64 	%rd130, %rd144, 3072;
	// begin inline asm
	ld.global.nc.u32 %r435, [%rd130];
	// end inline asm
	add.s32 	%r638, %r435, %r438;
	add.s32 	%r633, %r633, 1024;
	add.s64 	%rd144, %rd144, 4096;
	setp.lt.s32 	%p58, %r633, %r32;
	@%p58 bra 	$L__BB13_33;
$L__BB13_34:
	// begin inline asm
	mov.u32 %r439, %laneid;
	// end inline asm
	mov.b32 	%r442, 1;
	mov.b32 	%r463, 31;
	mov.b32 	%r464, -1;
	// begin inline asm
	shfl.sync.down.b32 %r440, %r638, %r442, %r463, %r464;
	// end inline asm
	setp.gt.s32 	%p59, %r439, 30;
	selp.b32 	%r465, 0, %r440, %p59;
	add.s32 	%r446, %r465, %r638;
	mov.b32 	%r447, 2;
	// begin inline asm
	shfl.sync.down.b32 %r445, %r446, %r447, %r463, %r464;
	// end inline asm
	setp.gt.s32 	%p60, %r439, 29;
	selp.b32 	%r466, 0, %r445, %p60;
	add.s32 	%r451, %r446, %r466;
	mov.b32 	%r452, 4;
	// begin inline asm
	shfl.sync.down.b32 %r450, %r451, %r452, %r463, %r464;
	// end inline asm
	setp.gt.s32 	%p61, %r439, 27;
	selp.b32 	%r467, 0, %r450, %p61;
	add.s32 	%r456, %r451, %r467;
	mov.b32 	%r457, 8;
	// begin inline asm
	shfl.sync.down.b32 %r455, %r456, %r457, %r463, %r464;
	// end inline asm
	setp.gt.s32 	%p62, %r439, 23;
	selp.b32 	%r468, 0, %r455, %p62;
	add.s32 	%r461, %r456, %r468;
	mov.b32 	%r462, 16;
	// begin inline asm
	shfl.sync.down.b32 %r460, %r461, %r462, %r463, %r464;
	// end inline asm
	setp.gt.s32 	%p63, %r439, 15;
	selp.b32 	%r469, 0, %r460, %p63;
	add.s32 	%r661, %r461, %r469;
	setp.ne.s32 	%p64, %r439, 0;
	@%p64 bra 	$L__BB13_36;
	shr.u32 	%r470, %r27, 3;
	and.b32  	%r471, %r470, 124;
	mov.u32 	%r472, _ZZN3cub18CUB_300001_SM_10006detail6reduce28DeviceReduceSingleTileKernelINS2_10policy_hubIiyN4cuda3std3__44plusIiEEE10Policy1000EPiSC_yS9_iiNS7_10__identityEEEvT0_T1_T2_T3_T4_T6_E12temp_storage;
	add.s32 	%r473, %r472, %r471;
	st.shared.u32 	[%r473+8], %r661;
$L__BB13_36:
	bar.sync 	0;
	setp.ne.s32 	%p65, %r27, 0;
	@%p65 bra 	$L__BB13_72;
	ld.shared.u32 	%r474, [_ZZN3cub18CUB_300001_SM_10006detail6reduce28DeviceReduceSingleTileKernelINS2_10policy_hubIiyN4cuda3std3__44plusIiEEE10Policy1000EPiSC_yS9_iiNS7_10__identityEEEvT0_T1_T2_T3_T4_T6_E12temp_storage+12];
	add.s32 	%r475, %r474, %r661;
	ld.shared.u32 	%r476, [_ZZN3cub18CUB_300001_SM_10006detail6reduce28DeviceReduceSingleTileKernelINS2_10policy_hubIiyN4cuda3std3__44plusIiEEE10Policy1000EPiSC_yS9_iiNS7_10__identityEEEvT0_T1_T2_T3_T4_T6_E12temp_storage+16];
	add.s32 	%r477, %r475, %r476;
	ld.shared.u32 	%r478, [_ZZN3cub18CUB_300001_SM_10006detail6reduce28DeviceReduceSingleTileKernelINS2_10policy_hubIiyN4cuda3std3__44plusIiEEE10Policy1000EPiSC_yS9_iiNS7_10__identityEEEvT0_T1_T2_T3_T4_T6_E12temp_storage+20];
	add.s32 	%r479, %r477, %r478;
	ld.shared.u32 	%r480, [_ZZN3cub18CUB_300001_SM_10006detail6reduce28DeviceReduceSingleTileKernelINS2_10policy_hubIiyN4cuda3std3__44plusIiEEE10Policy1000EPiSC_yS9_iiNS7_10__identityEEEvT0_T1_T2_T3_T4_T6_E12temp_storage+24];
	add.s32 	%r481, %r479, %r480;
	ld.shared.u32 	%r482, [_ZZN3cub18CUB_300001_SM_10006detail6reduce28DeviceReduceSingleTileKernelINS2_10policy_hubIiyN4cuda3std3__44plusIiEEE10Policy1000EPiSC_yS9_iiNS7_10__identityEEEvT0_T1_T2_T3_T4_T6_E12temp_storage+28];
	add.s32 	%r483, %r481, %r482;
	ld.shared.u32 	%r484, [_ZZN3cub18CUB_300001_SM_10006detail6reduce28DeviceReduceSingleTileKernelINS2_10policy_hubIiyN4cuda3std3__44plusIiEEE10Policy1000EPiSC_yS9_iiNS7_10__identityEEEvT0_T1_T2_T3_T4_T6_E12temp_storage+32];
	add.s32 	%r485, %r483, %r484;
	ld.shared.u32 	%r486, [_ZZN3cub18CUB_300001_SM_10006detail6reduce28DeviceReduceSingleTileKernelINS2_10policy_hubIiyN4cuda3std3__44plusIiEEE10Policy1000EPiSC_yS9_iiNS7_10__identityEEEvT0_T1_T2_T3_T4_T6_E12temp_storage+36];
	add.s32 	%r661, %r485, %r486;
	bra.uni 	$L__BB13_72;
$L__BB13_38:
	setp.gt.u64 	%p3, %rd32, 4095;
	@%p3 bra 	$L__BB13_56;
	cvt.u32.u64 	%r51, %rd32;
	mov.u32 	%r52, %tid.x;
	setp.ge.u32 	%p20, %r52, %r51;
	mov.b32 	%r649, 0;
	mov.u32 	%r644, %r52;
	@%p20 bra 	$L__BB13_41;
	mul.wide.u32 	%rd83, %r52, 4;
	add.s64 	%rd82, %rd31, %rd83;
	// begin inline asm
	ld.global.nc.u32 %r649, [%rd82];
	// end inline asm
	add.s32 	%r644, %r52, 256;
$L__BB13_41:
	setp.ge.u32 	%p21, %r644, %r51;
	@%p21 bra 	$L__BB13_47;
	not.b32 	%r234, %r644;
	add.s32 	%r57, %r234, %r51;
	and.b32  	%r235, %r57, 768;
	setp.eq.s32 	%p22, %r235, 768;
	@%p22 bra 	$L__BB13_45;
	mul.wide.u32 	%rd84, %r644, 4;
	add.s64 	%rd145, %rd31, %rd84;
	shr.u32 	%r236, %r57, 8;
	add.s32 	%r237, %r236, 1;
	and.b32  	%r238, %r237, 3;
	neg.s32 	%r641, %r238;
$L__BB13_44:
	.pragma "nounroll";
	// begin inline asm
	ld.global.nc.u32 %r239, [%rd145];
	// end inline asm
	add.s32 	%r649, %r239, %r649;
	add.s32 	%r644, %r644, 256;
	add.s64 	%rd145, %rd145, 1024;
	add.s32 	%r641, %r641, 1;
	setp.ne.s32 	%p23, %r641, 0;
	@%p23 bra 	$L__BB13_44;
$L__BB13_45:
	setp.lt.u32 	%p24, %r57, 768;
	@%p24 bra 	$L__BB13_47;
$L__BB13_46:
	mul.wide.s32 	%rd90, %r644, 4;
	add.s64 	%rd86, %rd31, %rd90;
	// begin inline asm
	ld.global.nc.u32 %r240, [%rd86];
	// end inline asm
	add.s32 	%r244, %r240, %r649;
	add.s64 	%rd87, %rd86, 1024;
	// begin inline asm
	ld.global.nc.u32 %r241, [%rd87];
	// end inline asm
	add.s32 	%r245, %r241, %r244;
	add.s64 	%rd88, %rd86, 2048;
	// begin inline asm
	ld.global.nc.u32 %r242, [%rd88];
	// end inline asm
	add.s32 	%r246, %r242, %r245;
	add.s64 	%rd89, %rd86, 3072;
	// begin inline asm
	ld.global.nc.u32 %r243, [%rd89];
	// end inline asm
	add.s32 	%r649, %r243, %r246;
	add.s32 	%r644, %r644, 1024;
	setp.lt.s32 	%p25, %r644, %r51;
	@%p25 bra 	$L__BB13_46;
$L__BB13_47:
	setp.lt.u64 	%p26, %rd32, 256;
	@%p26 bra 	$L__BB13_52;
	// begin inline asm
	mov.u32 %r310, %laneid;
	// end inline asm
	mov.b32 	%r313, 1;
	mov.b32 	%r334, 31;
	mov.b32 	%r335, -1;
	// begin inline asm
	shfl.sync.down.b32 %r311, %r649, %r313, %r334, %r335;
	// end inline asm
	setp.gt.s32 	%p42, %r310, 30;
	selp.b32 	%r336, 0, %r311, %p42;
	add.s32 	%r317, %r336, %r649;
	mov.b32 	%r318, 2;
	// begin inline asm
	shfl.sync.down.b32 %r316, %r317, %r318, %r334, %r335;
	// end inline asm
	setp.gt.s32 	%p43, %r310, 29;
	selp.b32 	%r337, 0, %r316, %p43;
	add.s32 	%r322, %r317, %r337;
	mov.b32 	%r323, 4;
	// begin inline asm
	shfl.sync.down.b32 %r321, %r322, %r323, %r334, %r335;
	// end inline asm
	setp.gt.s32 	%p44, %r310, 27;
	selp.b32 	%r338, 0, %r321, %p44;
	add.s32 	%r327, %r322, %r338;
	mov.b32 	%r328, 8;
	// begin inline asm
	shfl.sync.down.b32 %r326, %r327, %r328, %r334, %r335;
	// end inline asm
	setp.gt.s32 	%p45, %r310, 23;
	selp.b32 	%r339, 0, %r326, %p45;
	add.s32 	%r332, %r327, %r339;
	mov.b32 	%r333, 16;
	// begin inline asm
	shfl.sync.down.b32 %r331, %r332, %r333, %r334, %r335;
	// end inline asm
	setp.gt.s32 	%p46, %r310, 15;
	selp.b32 	%r340, 0, %r331, %p46;
	add.s32 	%r661, %r332, %r340;
	setp.ne.s32 	%p47, %r310, 0;
	@%p47 bra 	$L__BB13_50;
	shr.u32 	%r341, %r52, 3;
	and.b32  	%r342, %r341, 124;
	mov.u32 	%r343, _ZZN3cub18CUB_300001_SM_10006detail6reduce28DeviceReduceSingleTileKernelINS2_10policy_hubIiyN4cuda3std3__44plusIiEEE10Policy1000EPiSC_yS9_iiNS7_10__identityEEEvT0_T1_T2_T3_T4_T6_E12temp_storage;
	add.s32 	%r344, %r343, %r342;
	st.shared.u32 	[%r344+8], %r661;
$L__BB13_50:
	bar.sync 	0;
	setp.ne.s32 	%p48, %r52, 0;
	@%p48 bra 	$L__BB13_72;
	ld.shared.u32 	%r345, [_ZZN3cub18CUB_300001_SM_10006detail6reduce28DeviceReduceSingleTileKernelINS2_10policy_hubIiyN4cuda3std3__44plusIiEEE10Policy1000EPiSC_yS9_iiNS7_10__identityEEEvT0_T1_T2_T3_T4_T6_E12temp_storage+12];
	add.s32 	%r346, %r345, %r661;
	ld.shared.u32 	%r347, [_ZZN3cub18CUB_300001_SM_10006detail6reduce28DeviceReduceSingleTileKernelINS2_10policy_hubIiyN4cuda3std3__44plusIiEEE10Policy1000EPiSC_yS9_iiNS7_10__identityEEEvT0_T1_T2_T3_T4_T6_E12temp_storage+16];
	add.s32 	%r348, %r346, %r347;
	ld.shared.u32 	%r349, [_ZZN3cub18CUB_300001_SM_10006detail6reduce28DeviceReduceSingleTileKernelINS2_10policy_hubIiyN4cuda3std3__44plusIiEEE10Policy1000EPiSC_yS9_iiNS7_10__identityEEEvT0_T1_T2_T3_T4_T6_E12temp_storage+20];
	add.s32 	%r350, %r348, %r349;
	ld.shared.u32 	%r351, [_ZZN3cub18CUB_300001_SM_10006detail6reduce28DeviceReduceSingleTileKernelINS2_10policy_hubIiyN4cuda3std3__44plusIiEEE10Policy1000EPiSC_yS9_iiNS7_10__identityEEEvT0_T1_T2_T3_T4_T6_E12temp_storage+24];
	add.s32 	%r352, %r350, %r351;
	ld.shared.u32 	%r353, [_ZZN3cub18CUB_300001_SM_10006detail6reduce28DeviceReduceSingleTileKernelINS2_10policy_hubIiyN4cuda3std3__44plusIiEEE10Policy1000EPiSC_yS9_iiNS7_10__identityEEEvT0_T1_T2_T3_T4_T6_E12temp_storage+28];
	add.s32 	%r354, %r352, %r353;
	ld.shared.u32 	%r355, [_ZZN3cub18CUB_300001_SM_10006detail6reduce28DeviceReduceSingleTileKernelINS2_10policy_hubIiyN4cuda3std3__44plusIiEEE10Policy1000EPiSC_yS9_iiNS7_10__identityEEEvT0_T1_T2_T3_T4_T6_E12temp_storage+32];
	add.s32 	%r356, %r354, %r355;
	ld.shared.u32 	%r357, [_ZZN3cub18CUB_300001_SM_10006detail6reduce28DeviceReduceSingleTileKernelINS2_10policy_hubIiyN4cuda3std3__44plusIiEEE10Policy1000EPiSC_yS9_iiNS7_10__identityEEEvT0_T1_T2_T3_T4_T6_E12temp_storage+36];
	add.s32 	%r661, %r356, %r357;
	bra.uni 	$L__BB13_72;
$L__BB13_52:
	// begin inline asm
	mov.u32 %r247, %laneid;
	// end inline asm
	and.b32  	%r273, %r52, 992;
	add.s32 	%r274, %r273, 32;
	setp.gt.u32 	%p27, %r274, %r51;
	not.b32 	%r275, %r273;
	add.s32 	%r276, %r51, %r275;
	selp.b32 	%r271, %r276, 31, %p27;
	mov.b32 	%r250, 1;
	mov.b32 	%r272, -1;
	// begin inline asm
	shfl.sync.down.b32 %r248, %r649, %r250, %r271, %r272;
	// end inline asm
	setp.lt.s32 	%p28, %r247, %r271;
	selp.b32 	%r277, %r248, 0, %p28;
	add.s32 	%r254, %r277, %r649;
	mov.b32 	%r255, 2;
	// begin inline asm
	shfl.sync.down.b32 %r253, %r254, %r255, %r271, %r272;
	// end inline asm
	add.s32 	%r278, %r247, 2;
	setp.gt.s32 	%p29, %r278, %r271;
	selp.b32 	%r279, 0, %r253, %p29;
	add.s32 	%r259, %r254, %r279;
	mov.b32 	%r260, 4;
	// begin inline asm
	shfl.sync.down.b32 %r258, %r259, %r260, %r271, %r272;
	// end inline asm
	add.s32 	%r280, %r247, 4;
	setp.gt.s32 	%p30, %r280, %r271;
	selp.b32 	%r281, 0, %r258, %p30;
	add.s32 	%r264, %r259, %r281;
	mov.b32 	%r265, 8;
	// begin inline asm
	shfl.sync.down.b32 %r263, %r264, %r265, %r271, %r272;
	// end inline asm
	add.s32 	%r282, %r247, 8;
	setp.gt.s32 	%p31, %r282, %r271;
	selp.b32 	%r283, 0, %r263, %p31;
	add.s32 	%r269, %r264, %r283;
	mov.b32 	%r270, 16;
	// begin inline asm
	shfl.sync.down.b32 %r268, %r269, %r270, %r271, %r272;
	// end inline asm
	add.s32 	%r284, %r247, 16;
	setp.gt.s32 	%p32, %r284, %r271;
	selp.b32 	%r285, 0, %r268, %p32;
	add.s32 	%r661, %r269, %r285;
	setp.ne.s32 	%p33, %r247, 0;
	@%p33 bra 	$L__BB13_54;
	shr.u32 	%r286, %r52, 3;
	and.b32  	%r287, %r286, 124;
	mov.u32 	%r288, _ZZN3cub18CUB_300001_SM_10006detail6reduce28DeviceReduceSingleTileKernelINS2_10policy_hubIiyN4cuda3std3__44plusIiEEE10Policy1000EPiSC_yS9_iiNS7_10__identityEEEvT0_T1_T2_T3_T4_T6_E12temp_storage;
	add.s32 	%r289, %r288, %r287;
	st.shared.u32 	[%r289+8], %r661;
$L__BB13_54:
	bar.sync 	0;
	setp.ne.s32 	%p34, %r52, 0;
	@%p34 bra 	$L__BB13_72;
	setp.gt.u64 	%p35, %rd32, 32;
	ld.shared.u32 	%r290, [_ZZN3cub18CUB_300001_SM_10006detail6reduce28DeviceReduceSingleTileKernelINS2_10policy_hubIiyN4cuda3std3__44plusIiEEE10Policy1000EPiSC_yS9_iiNS7_10__identityEEEvT0_T1_T2_T3_T4_T6_E12temp_storage+12];
	selp.b32 	%r291, %r290, 0, %p35;
	add.s32 	%r292, %r291, %r661;
	setp.gt.u64 	%p36, %rd32, 64;
	ld.shared.u32 	%r293, [_ZZN3cub18CUB_300001_SM_10006detail6reduce28DeviceReduceSingleTileKernelINS2_10policy_hubIiyN4cuda3std3__44plusIiEEE10Policy1000EPiSC_yS9_iiNS7_10__identityEEEvT0_T1_T2_T3_T4_T6_E12temp_storage+16];
	selp.b32 	%r294, %r293, 0, %p36;
	add.s32 	%r295, %r292, %r294;
	setp.gt.u64 	%p37, %rd32, 96;
	ld.shared.u32 	%r296, [_ZZN3cub18CUB_300001_SM_10006detail6reduce28DeviceReduceSingleTileKernelINS2_10policy_hubIiyN4cuda3std3__44plusIiEEE10Policy1000EPiSC_yS9_iiNS7_10__identityEEEvT0_T1_T2_T3_T4_T6_E12temp_storage+20];
	selp.b32 	%r297, %r296, 0, %p37;
	add.s32 	%r298, %r295, %r297;
	setp.gt.u64 	%p38, %rd32, 128;
	ld.shared.u32 	%r299, [_ZZN3cub18CUB_300001_SM_10006detail6reduce28DeviceReduceSingleTileKernelINS2_10policy_hubIiyN4cuda3std3__44plusIiEEE10Policy1000EPiSC_yS9_iiNS7_10__identityEEEvT0_T1_T2_T3_T4_T6_E12temp_storage+24];
	selp.b32 	%r300, %r299, 0, %p38;
	add.s32 	%r301, %r298, %r300;
	setp.gt.u64 	%p39, %rd32, 160;
	ld.shared.u32 	%r302, [_ZZN3cub18CUB_300001_SM_10006detail6reduce28DeviceReduceSingleTileKernelINS2_10policy_hubIiyN4cuda3std3__44plusIiEEE10Policy1000EPiSC_yS9_iiNS7_10__identityEEEvT0_T1_T2_T3_T4_T6_E12temp_storage+28];
	selp.b32 	%r303, %r302, 0, %p39;
	add.s32 	%r304, %r301, %r303;
	setp.gt.u64 	%p40, %rd32, 192;
	ld.shared.u32 	%r305, [_ZZN3cub18CUB_300001_SM_10006detail6reduce28DeviceReduceSingleTileKernelINS2_10policy_hubIiyN4cuda3std3__44plusIiEEE10Policy1000EPiSC_yS9_iiNS7_10__identityEEEvT0_T1_T2_T3_T4_T6_E12temp_storage+32];
	selp.b32 	%r306, %r305, 0, %p40;
	add.s32 	%r307, %r304, %r306;
	setp.gt.u64 	%p41, %rd32, 224;
	ld.shared.u32 	%r308, [_ZZN3cub18CUB_300001_SM_10006detail6reduce28DeviceReduceSingleTileKernelINS2_10policy_hubIiyN4cuda3std3__44plusIiEEE10Policy1000EPiSC_yS9_iiNS7_10__identityEEEvT0_T1_T2_T3_T4_T6_E12temp_storage+36];
	selp.b32 	%r309, %r308, 0, %p41;
	add.s32 	%r661, %r307, %r309;
	bra.uni 	$L__BB13_72;
$L__BB13_56:
	mov.u32 	%r77, %tid.x;
	cvt.u64.u32 	%rd19, %r77;
	mul.wide.u32 	%rd52, %r77, 4;
	add.s64 	%rd35, %rd31, %rd52;
	// begin inline asm
	ld.global.nc.u32 %r103, [%rd35];
	// end inline asm
	add.s64 	%rd36, %rd35, 1024;
	// begin inline asm
	ld.global.nc.u32 %r104, [%rd36];
	// end inline asm
	add.s64 	%rd37, %rd35, 2048;
	// begin inline asm
	ld.global.nc.u32 %r105, [%rd37];
	// end inline asm
	add.s64 	%rd38, %rd35, 3072;
	// begin inline asm
	ld.global.nc.u32 %r106, [%rd38];
	// end inline asm
	add.s64 	%rd39, %rd35, 4096;
	// begin inline asm
	ld.global.nc.u32 %r107, [%rd39];
	// end inline asm
	add.s64 	%rd40, %rd35, 5120;
	// begin inline asm
	ld.global.nc.u32 %r108, [%rd40];
	// end inline asm
	add.s64 	%rd41, %rd35, 6144;
	// begin inline asm
	ld.global.nc.u32 %r109, [%rd41];
	// end inline asm
	add.s64 	%rd42, %rd35, 7168;
	// begin inline asm
	ld.global.nc.u32 %r110, [%rd42];
	// end inline asm
	add.s64 	%rd43, %rd35, 8192;
	// begin inline asm
	ld.global.nc.u32 %r111, [%rd43];
	// end inline asm
	add.s64 	%rd44, %rd35, 9216;
	// begin inline asm
	ld.global.nc.u32 %r112, [%rd44];
	// end inline asm
	add.s64 	%rd45, %rd35, 10240;
	// begin inline asm
	ld.global.nc.u32 %r113, [%rd45];
	// end inline asm
	add.s64 	%rd46, %rd35, 11264;
	// begin inline asm
	ld.global.nc.u32 %r114, [%rd46];
	// end inline asm
	add.s64 	%rd47, %rd35, 12288;
	// begin inline asm
	ld.global.nc.u32 %r115, [%rd47];
	// end inline asm
	add.s64 	%rd48, %rd35, 13312;
	// begin inline asm
	ld.global.nc.u32 %r116, [%rd48];
	// end inline asm
	add.s64 	%rd49, %rd35, 14336;
	// begin inline asm
	ld.global.nc.u32 %r117, [%rd49];
	// end inline asm
	add.s64 	%rd50, %rd35, 15360;
	// begin inline asm
	ld.global.nc.u32 %r118, [%rd50];
	// end inline asm
	add.s32 	%r119, %r104, %r103;
	add.s32 	%r120, %r105, %r119;
	add.s32 	%r121, %r106, %r120;
	add.s32 	%r122, %r107, %r121;
	add.s32 	%r123, %r108, %r122;
	add.s32 	%r124, %r109, %r123;
	add.s32 	%r125, %r110, %r124;
	add.s32 	%r126, %r111, %r125;
	add.s32 	%r127, %r112, %r126;
	add.s32 	%r128, %r113, %r127;
	add.s32 	%r129, %r114, %r128;
	add.s32 	%r130, %r115, %r129;
	add.s32 	%r131, %r116, %r130;
	add.s32 	%r132, %r117, %r131;
	add.s32 	%r660, %r118, %r132;
	add.s64 	%rd21, %rd32, -4096;
	setp.lt.u64 	%p4, %rd21, 4096;
	mov.b64 	%rd147, 4096;
	@%p4 bra 	$L__BB13_60;
	mov.b64 	%rd147, 4096;
$L__BB13_58:
	shl.b64 	%rd70, %rd147, 2;
	add.s64 	%rd54, %rd35, %rd70;
	// begin inline asm
	ld.global.nc.u32 %r133, [%rd54];
	// end inline asm
	add.s64 	%rd55, %rd54, 1024;
	// begin inline asm
	ld.global.nc.u32 %r134, [%rd55];
	// end inline asm
	add.s64 	%rd56, %rd54, 2048;
	// begin inline asm
	ld.global.nc.u32 %r135, [%rd56];
	// end inline asm
	add.s64 	%rd57, %rd54, 3072;
	// begin inline asm
	ld.global.nc.u32 %r136, [%rd57];
	// end inline asm
	add.s64 	%rd58, %rd54, 4096;
	// begin inline asm
	ld.global.nc.u32 %r137, [%rd58];
	// end inline asm
	add.s64 	%rd59, %rd54, 5120;
	// begin inline asm
	ld.global.nc.u32 %r138, [%rd59];
	// end inline asm
	add.s64 	%rd60, %rd54, 6144;
	// begin inline asm
	ld.global.nc.u32 %r139, [%rd60];
	// end inline asm
	add.s64 	%rd61, %rd54, 7168;
	// begin inline asm
	ld.global.nc.u32 %r140, [%rd61];
	// end inline asm
	add.s64 	%rd62, %rd54, 8192;
	// begin inline asm
	ld.global.nc.u32 %r141, [%rd62];
	// end inline asm
	add.s64 	%rd63, %rd54, 9216;
	// begin inline asm
	ld.global.nc.u32 %r142, [%rd63];
	// end inline asm
	add.s64 	%rd64, %rd54, 10240;
	// begin inline asm
	ld.global.nc.u32 %r143, [%rd64];
	// end inline asm
	add.s64 	%rd65, %rd54, 11264;
	// begin inline asm
	ld.global.nc.u32 %r144, [%rd65];
	// end inline asm
	add.s64 	%rd66, %rd54, 12288;
	// begin inline asm
	ld.global.nc.u32 %r145, [%rd66];
	// end inline asm
	add.s64 	%rd67, %rd54, 13312;
	// begin inline asm
	ld.global.nc.u32 %r146, [%rd67];
	// end inline asm
	add.s64 	%rd68, %rd54, 14336;
	// begin inline asm
	ld.global.nc.u32 %r147, [%rd68];
	// end inline asm
	add.s64 	%rd69, %rd54, 15360;
	// begin inline asm
	ld.global.nc.u32 %r148, [%rd69];
	// end inline asm
	add.s32 	%r149, %r133, %r660;
	add.s32 	%r150, %r134, %r149;
	add.s32 	%r151, %r135, %r150;
	add.s32 	%r152, %r136, %r151;
	add.s32 	%r153, %r137, %r152;
	add.s32 	%r154, %r138, %r153;
	add.s32 	%r155, %r139, %r154;
	add.s32 	%r156, %r140, %r155;
	add.s32 	%r157, %r141, %r156;
	add.s32 	%r158, %r142, %r157;
	add.s32 	%r159, %r143, %r158;
	add.s32 	%r160, %r144, %r159;
	add.s32 	%r161, %r145, %r160;
	add.s32 	%r162, %r146, %r161;
	add.s32 	%r163, %r147, %r162;
	add.s32 	%r660, %r148, %r163;
	sub.s64 	%rd71, %rd32, %rd147;
	setp.lt.u64 	%p5, %rd71, 4096;
	@%p5 bra 	$L__BB13_68;
	add.s64 	%rd147, %rd147, 4096;
	setp.le.u64 	%p6, %rd147, %rd21;
	@%p6 bra 	$L__BB13_58;
$L__BB13_60:
	setp.le.u64 	%p7, %rd32, %rd147;
	@%p7 bra 	$L__BB13_68;
	cvt.u32.u64 	%r164, %rd147;
	cvt.u32.u64 	%r165, %rd32;
	sub.s32 	%r82, %r165, %r164;
	setp.ge.s32 	%p8, %r77, %r82;
	@%p8 bra 	$L__BB13_68;
	not.b32 	%r168, %r77;
	add.s32 	%r169, %r168, %r165;
	sub.s32 	%r83, %r169, %r164;
	and.b32  	%r171, %r83, 768;
	setp.eq.s32 	%p9, %r171, 768;
	mov.u32 	%r655, %r77;
	@%p9 bra 	$L__BB13_65;
	add.s64 	%rd72, %rd147, %rd19;
	shl.b64 	%rd73, %rd72, 2;
	add.s64 	%rd148, %rd31, %rd73;
	shr.u32 	%r172, %r83, 8;
	add.s32 	%r173, %r172, 1;
	and.b32  	%r174, %r173, 3;
	neg.s32 	%r652, %r174;
	mov.u32 	%r655, %r77;
$L__BB13_64:
	.pragma "nounroll";
	// begin inline asm
	ld.global.nc.u32 %r175, [%rd148];
	// end inline asm
	add.s32 	%r660, %r175, %r660;
	add.s32 	%r655, %r655, 256;
	add.s64 	%rd148, %rd148, 1024;
	add.s32 	%r652, %r652, 1;
	setp.ne.s32 	%p10, %r652, 0;
	@%p10 bra 	$L__BB13_64;
$L__BB13_65:
	setp.lt.u32 	%p11, %r83, 768;
	@%p11 bra 	$L__BB13_68;
	cvt.u64.u32 	%rd75, %r655;
	add.s64 	%rd76, %rd147, %rd75;
	shl.b64 	%rd77, %rd76, 2;
	add.s64 	%rd149, %rd31, %rd77;
$L__BB13_67:
	// begin inline asm
	ld.global.nc.u32 %r176, [%rd149];
	// end inline asm
	add.s32 	%r180, %r176, %r660;
	add.s64 	%rd79, %rd149, 1024;
	// begin inline asm
	ld.global.nc.u32 %r177, [%rd79];
	// end inline asm
	add.s32 	%r181, %r177, %r180;
	add.s64 	%rd80, %rd149, 2048;
	// begin inline asm
	ld.global.nc.u32 %r178, [%rd80];
	// end inline asm
	add.s32 	%r182, %r178, %r181;
	add.s64 	%rd81, %rd149, 3072;
	// begin inline asm
	ld.global.nc.u32 %r179, [%rd81];
	// end inline asm
	add.s32 	%r660, %r179, %r182;
	add.s32 	%r655, %r655, 1024;
	add.s64 	%rd149, %rd149, 4096;
	setp.lt.s32 	%p12, %r655, %r82;
	@%p12 bra 	$L__BB13_67;
$L__BB13_68:
	// begin inline asm
	mov.u32 %r183, %laneid;
	// end inline asm
	mov.b32 	%r186, 1;
	mov.b32 	%r207, 31;
	mov.b32 	%r208, -1;
	// begin inline asm
	shfl.sync.down.b32 %r184, %r660, %r186, %r207, %r208;
	// end inline asm
	setp.gt.s32 	%p13, %r183, 30;
	selp.b32 	%r209, 0, %r184, %p13;
	add.s32 	%r190, %r209, %r660;
	mov.b32 	%r191, 2;
	// begin inline asm
	shfl.sync.down.b32 %r189, %r190, %r191, %r207, %r208;
	// end inline asm
	setp.gt.s32 	%p14, %r183, 29;
	selp.b32 	%r210, 0, %r189, %p14;
	add.s32 	%r195, %r190, %r210;
	mov.b32 	%r196, 4;
	// begin inline asm
	shfl.sync.down.b32 %r194, %r195, %r196, %r207, %r208;
	// end inline asm
	setp.gt.s32 	%p15, %r183, 27;
	selp.b32 	%r211, 0, %r194, %p15;
	add.s32 	%r200, %r195, %r211;
	mov.b32 	%r201, 8;
	// begin inline asm
	shfl.sync.down.b32 %r199, %r200, %r201, %r207, %r208;
	// end inline asm
	setp.gt.s32 	%p16, %r183, 23;
	selp.b32 	%r212, 0, %r199, %p16;
	add.s32 	%r205, %r200, %r212;
	mov.b32 	%r206, 16;
	// begin inline asm
	shfl.sync.down.b32 %r204, %r205, %r206, %r207, %r208;
	// end inline asm
	setp.gt.s32 	%p17, %r183, 15;
	selp.b32 	%r213, 0, %r204, %p17;
	add.s32 	%r661, %r205, %r213;
	setp.ne.s32 	%p18, %r183, 0;
	@%p18 bra 	$L__BB13_70;
	shr.u32 	%r214, %r77, 3;
	and.b32  	%r215, %r214, 124;
	mov.u32 	%r216, _ZZN3cub18CUB_300001_SM_10006detail6reduce28DeviceReduceSingleTileKernelINS2_10policy_hubIiyN4cuda3std3__44plusIiEEE10Policy1000EPiSC_yS9_iiNS7_10__identityEEEvT0_T1_T2_T3_T4_T6_E12temp_storage;
	add.s32 	%r217, %r216, %r215;
	st.shared.u32 	[%r217+8], %r661;
$L__BB13_70:
	bar.sync 	0;
	setp.ne.s32 	%p19, %r77, 0;
	@%p19 bra 	$L__BB13_72;
	ld.shared.u32 	%r218, [_ZZN3cub18CUB_300001_SM_10006detail6reduce28DeviceReduceSingleTileKernelINS2_10policy_hubIiyN4cuda3std3__44plusIiEEE10Policy1000EPiSC_yS9_iiNS7_10__identityEEEvT0_T1_T2_T3_T4_T6_E12temp_storage+12];
	add.s32 	%r219, %r218, %r661;
	ld.shared.u32 	%r220, [_ZZN3cub18CUB_300001_SM_10006detail6reduce28DeviceReduceSingleTileKernelINS2_10policy_hubIiyN4cuda3std3__44plusIiEEE10Policy1000EPiSC_yS9_iiNS7_10__identityEEEvT0_T1_T2_T3_T4_T6_E12temp_storage+16];
	add.s32 	%r221, %r219, %r220;
	ld.shared.u32 	%r222, [_ZZN3cub18CUB_300001_SM_10006detail6reduce28DeviceReduceSingleTileKernelINS2_10policy_hubIiyN4cuda3std3__44plusIiEEE10Policy1000EPiSC_yS9_iiNS7_10__identityEEEvT0_T1_T2_T3_T4_T6_E12temp_storage+20];
	add.s32 	%r223, %r221, %r222;
	ld.shared.u32 	%r224, [_ZZN3cub18CUB_300001_SM_10006detail6reduce28DeviceReduceSingleTileKernelINS2_10policy_hubIiyN4cuda3std3__44plusIiEEE10Policy1000EPiSC_yS9_iiNS7_10__identityEEEvT0_T1_T2_T3_T4_T6_E12temp_storage+24];
	add.s32 	%r225, %r223, %r224;
	ld.shared.u32 	%r226, [_ZZN3cub18CUB_300001_SM_10006detail6reduce28DeviceReduceSingleTileKernelINS2_10policy_hubIiyN4cuda3std3__44plusIiEEE10Policy1000EPiSC_yS9_iiNS7_10__identityEEEvT0_T1_T2_T3_T4_T6_E12temp_storage+28];
	add.s32 	%r227, %r225, %r226;
	ld.shared.u32 	%r228, [_ZZN3cub18CUB_300001_SM_10006detail6reduce28DeviceReduceSingleTileKernelINS2_10policy_hubIiyN4cuda3std3__44plusIiEEE10Policy1000EPiSC_yS9_iiNS7_10__identityEEEvT0_T1_T2_T3_T4_T6_E12temp_storage+32];
	add.s32 	%r229, %r227, %r228;
	ld.shared.u32 	%r230, [_ZZN3cub18CUB_300001_SM_10006detail6reduce28DeviceReduceSingleTileKernelINS2_10policy_hubIiyN4cuda3std3__44plusIiEEE10Policy1000EPiSC_yS9_iiNS7_10__identityEEEvT0_T1_T2_T3_T4_T6_E12temp_storage+36];
	add.s32 	%r661, %r229, %r230;
$L__BB13_72:
	mov.u32 	%r614, %tid.x;
	setp.ne.s32 	%p95, %r614, 0;
	@%p95 bra 	$L__BB13_74;
	add.s32 	%r615, %r661, %r102;
	st.global.u32 	[%rd1], %r615;
$L__BB13_74:
	ret;

}
	// .globl	_ZN3cub18CUB_300001_SM_10006detail6reduce18DeviceReduceKernelINS2_10policy_hubIiyN4cuda3std3__44plusIiEEE10Policy1000EPiyS9_iNS7_10__identityEEEvT0_PT3_T1_NS0_13GridEvenShareISH_EET2_T4_
.visible .entry _ZN3cub18CUB_300001_SM_10006detail6reduce18DeviceReduceKernelINS2_10policy_hubIiyN4cuda3std3__44plusIiEEE10Policy1000EPiyS9_iNS7_10__identityEEEvT0_PT3_T1_NS0_13GridEvenShareISH_EET2_T4_(
	.param .u64 .ptr .align 1 _ZN3cub18CUB_300001_SM_10006detail6reduce18DeviceReduceKernelINS2_10policy_hubIiyN4cuda3std3__44plusIiEEE10Policy1000EPiyS9_iNS7_10__identityEEEvT0_PT3_T1_NS0_13GridEvenShareISH_EET2_T4__param_0,
	.param .u64 .ptr .align 1 _ZN3cub18CUB_300001_SM_10006detail6reduce18DeviceReduceKernelINS2_10policy_hubIiyN4cuda3std3__44plusIiEEE10Policy1000EPiyS9_iNS7_10__identityEEEvT0_PT3_T1_NS0_13GridEvenShareISH_EET2_T4__param_1,
	.param .u64 _ZN3cub18CUB_300001_SM_10006detail6reduce18DeviceReduceKernelINS2_10policy_hubIiyN4cuda3std3__44plusIiEEE10Policy1000EPiyS9_iNS7_10__identityEEEvT0_PT3_T1_NS0_13GridEvenShareISH_EET2_T4__param_2,
	.param .align 8 .b8 _ZN3cub18CUB_300001_SM_10006detail6reduce18DeviceReduceKernelINS2_10policy_hubIiyN4cuda3std3__44plusIiEEE10Policy1000EPiyS9_iNS7_10__identityEEEvT0_PT3_T1_NS0_13GridEvenShareISH_EET2_T4__param_3[72],
	.param .align 1 .b8 _ZN3cub18CUB_300001_SM_10006detail6reduce18DeviceReduceKernelINS2_10policy_hubIiyN4cuda3std3__44plusIiEEE10Policy1000EPiyS9_iNS7_10__identityEEEvT0_PT3_T1_NS0_13GridEvenShareISH_EET2_T4__param_4[1],
	.param .align 1 .b8 _ZN3cub18CUB_300001_SM_10006detail6reduce18DeviceReduceKernelINS2_10policy_hubIiyN4cuda3std3__44plusIiEEE10Policy1000EPiyS9_iNS7_10__identityEEEvT0_PT3_T1_NS0_13GridEvenShareISH_EET2_T4__param_5[1]
)
.maxntid 256
{
	.reg .pred 	%p<95>;
	.reg .b32 	%r<694>;
	.reg .b64 	%rd<174>;
	// demoted variable
	.shared .align 4 .b8 _ZZN3cub18CUB_300001_SM_10006detail6reduce18DeviceReduceKernelINS2_10policy_hubIiyN4cuda3std3__44plusIiEEE10Policy1000EPiyS9_iNS7_10__identityEEEvT0_PT3_T1_NS0_13GridEvenShareISH_EET2_T4_E12temp_storage[44];
	ld.param.u64 	%rd1, [_ZN3cub18CUB_300001_SM_10006detail6reduce18DeviceReduceKernelINS2_10policy_hubIiyN4cuda3std3__44plusIiEEE10Policy1000EPiyS9_iNS7_10__identityEEEvT0_PT3_T1_NS0_13GridEvenShareISH_EET2_T4__param_3+32];
	ld.param.u64 	%rd39, [_ZN3cub18CUB_300001_SM_10006detail6reduce18DeviceReduceKernelINS2_10policy_hubIiyN4cuda3std3__44plusIiEEE10Policy1000EPiyS9_iNS7_10__identityEEEvT0_PT3_T1_NS0_13GridEvenShareISH_EET2_T4__param_0];
	ld.param.u32 	%r1, [_ZN3cub18CUB_300001_SM_10006detail6reduce18DeviceReduceKernelINS2_10policy_hubIiyN4cuda3std3__44plusIiEEE10Policy1000EPiyS9_iNS7_10__identityEEEvT0_PT3_T1_NS0_13GridEvenShareISH_EET2_T4__param_3+40];
	mov.u32 	%r2, %ctaid.x;
	shl.b32 	%r110, %r1, 12;
	cvt.s64.s32 	%rd2, %r110;
	shl.b32 	%r111, %r2, 12;
	cvt.u64.u32 	%rd3, %r111;
	and.b64  	%rd41, %rd39, 15;
	setp.ne.s64 	%p1, %rd41, 0;
	@%p1 bra 	$L__BB14_35;
	sub.s64 	%rd4, %rd1, %rd3;
	setp.gt.u64 	%p48, %rd4, 4095;
	@%p48 bra 	$L__BB14_19;
	cvt.u32.u64 	%r517, %rd3;
	cvt.u32.u64 	%r3, %rd1;
	sub.s32 	%r4, %r3, %r517;
	mov.u32 	%r5, %tid.x;
	setp.ge.s32 	%p65, %r5, %r4;
	mov.b32 	%r659, 0;
	mov.u32 	%r654, %r5;
	@%p65 bra 	$L__BB14_4;
	add.s32 	%r520, %r517, %r5;
	mul.wide.u32 	%rd146, %r520, 4;
	add.s64 	%rd145, %rd39, %rd146;
	// begin inline asm
	ld.global.nc.u32 %r659, [%rd145];
	// end inline asm
	add.s32 	%r654, %r5, 256;
$L__BB14_4:
	setp.ge.s32 	%p66, %r654, %r4;
	@%p66 bra 	$L__BB14_10;
	not.b32 	%r522, %r654;
	add.s32 	%r10, %r522, %r3;
	and.b32  	%r523, %r10, 768;
	setp.eq.s32 	%p67, %r523, 768;
	@%p67 bra 	$L__BB14_8;
	cvt.u64.u32 	%rd147, %r654;
	add.s64 	%rd148, %rd147, %rd3;
	shl.b64 	%rd149, %rd148, 2;
	add.s64 	%rd162, %rd39, %rd149;
	shr.u32 	%r524, %r10, 8;
	add.s32 	%r525, %r524, 1;
	and.b32  	%r526, %r525, 3;
	neg.s32 	%r651, %r526;
$L__BB14_7:
	.pragma "nounroll";
	// begin inline asm
	ld.global.nc.u32 %r527, [%rd162];
	// end inline asm
	add.s32 	%r659, %r527, %r659;
	add.s32 	%r654, %r654, 256;
	add.s64 	%rd162, %rd162, 1024;
	add.s32 	%r651, %r651, 1;
	setp.ne.s32 	%p68, %r651, 0;
	@%p68 bra 	$L__BB14_7;
$L__BB14_8:
	sub.s32 	%r529, %r10, %r517;
	setp.lt.u32 	%p69, %r529, 768;
	@%p69 bra 	$L__BB14_10;
$L__BB14_9:
	cvt.s64.s32 	%rd155, %r654;
	add.s64 	%rd156, %rd3, %rd155;
	shl.b64 	%rd157, %rd156, 2;
	add.s64 	%rd151, %rd39, %rd157;
	// begin inline asm
	ld.global.nc.u32 %r530, [%rd151];
	// end inline asm
	add.s32 	%r534, %r530, %r659;
	add.s64 	%rd152, %rd151, 1024;
	// begin inline asm
	ld.global.nc.u32 %r531, [%rd152];
	// end inline asm
	add.s32 	%r535, %r531, %r534;
	add.s64 	%rd153, %rd151, 2048;
	// begin inline asm
	ld.global.nc.u32 %r532, [%rd153];
	// end inline asm
	add.s32 	%r536, %r532, %r535;
	add.s64 	%rd154, %rd151, 3072;
	// begin inline asm
	ld.global.nc.u32 %r533, [%rd154];
	// end inline asm
	add.s32 	%r659, %r533, %r536;
	add.s32 	%r654, %r654, 1024;
	setp.lt.s32 	%p70, %r654, %r4;
	@%p70 bra 	$L__BB14_9;
$L__BB14_10:
	setp.lt.s32 	%p71, %r4, 256;
	@%p71 bra 	$L__BB14_15;
	// begin inline asm
	mov.u32 %r600, %laneid;
	// end inline asm
	mov.b32 	%r603, 1;
	mov.b32 	%r624, 31;
	mov.b32 	%r625, -1;
	// begin inline asm
	shfl.sync.down.b32 %r601, %r659, %r603, %r624, %r625;
	// end inline asm
	setp.gt.s32 	%p87, %r600, 30;
	selp.b32 	%r626, 0, %r601, %p87;
	add.s32 	%r607, %r626, %r659;
	mov.b32 	%r608, 2;
	// begin inline asm
	shfl.sync.down.b32 %r606, %r607, %r608, %r624, %r625;
	// end inline asm
	setp.gt.s32 	%p88, %r600, 29;
	selp.b32 	%r627, 0, %r606, %p88;
	add.s32 	%r612, %r607, %r627;
	mov.b32 	%r613, 4;
	// begin inline asm
	shfl.sync.down.b32 %r611, %r612, %r613, %r624, %r625;
	// end inline asm
	setp.gt.s32 	%p89, %r600, 27;
	selp.b32 	%r628, 0, %r611, %p89;
	add.s32 	%r617, %r612, %r628;
	mov.b32 	%r618, 8;
	// begin inline asm
	shfl.sync.down.b32 %r616, %r617, %r618, %r624, %r625;
	// end inline asm
	setp.gt.s32 	%p90, %r600, 23;
	selp.b32 	%r629, 0, %r616, %p90;
	add.s32 	%r622, %r617, %r629;
	mov.b32 	%r623, 16;
	// begin inline asm
	shfl.sync.down.b32 %r621, %r622, %r623, %r624, %r625;
	// end inline asm
	setp.gt.s32 	%p91, %r600, 15;
	selp.b32 	%r630, 0, %r621, %p91;
	add.s32 	%r693, %r622, %r630;
	setp.ne.s32 	%p92, %r600, 0;
	@%p92 bra 	$L__BB14_13;
	shr.u32 	%r631, %r5, 3;
	and.b32  	%r632, %r631, 124;
	mov.u32 	%r633, _ZZN3cub18CUB_300001_SM_10006detail6reduce18DeviceReduceKernelINS2_10policy_hubIiyN4cuda3std3__44plusIiEEE10Policy1000EPiyS9_iNS7_10__identityEEEvT0_PT3_T1_NS0_13GridEvenShareISH_EET2_T4_E12temp_storage;
	add.s32 	%r634, %r633, %r632;
	st.shared.u32 	[%r634+8], %r693;
$L__BB14_13:
	bar.sync 	0;
	setp.ne.s32 	%p93, %r5, 0;
	@%p93 bra 	$L__BB14_69;
	ld.shared.u32 	%r635, [_ZZN3cub18CUB_300001_SM_10006detail6reduce18DeviceReduceKernelINS2_10policy_hubIiyN4cuda3std3__44plusIiEEE10Policy1000EPiyS9_iNS7_10__identityEEEvT0_PT3_T1_NS0_13GridEvenShareISH_EET2_T4_E12temp_storage+12];
	add.s32 	%r636, %r635, %r693;
	ld.shared.u32 	%r637, [_ZZN3cub18CUB_300001_SM_10006detail6reduce18DeviceReduceKernelINS2_10policy_hubIiyN4cuda3std3__44plusIiEEE10Policy1000EPiyS9_iNS7_10__identityEEEvT0_PT3_T1_NS0_13GridEvenShareISH_EET2_T4_E12temp_storage+16];
	add.s32 	%r638, %r636, %r637;
	ld.shared.u32 	%r639, [_ZZN3cub18CUB_300001_SM_10006detail6reduce18DeviceReduceKernelINS2_10policy_hubIiyN4cuda3std3__44plusIiEEE10Policy1000EPiyS9_iNS7_10__identityEEEvT0_PT3_T1_NS0_13GridEvenShareISH_EET2_T4_E12temp_storage+20];
	add.s32 	%r640, %r638, %r639;
	ld.shared.u32 	%r641, [_ZZN3cub18CUB_300001_SM_10006detail6reduce18DeviceReduceKernelINS2_10policy_hubIiyN4cuda3std3__44plusIiEEE10Policy1000EPiyS9_iNS7_10__identityEEEvT0_PT3_T1_NS0_13GridEvenShareISH_EET2_T4_E12temp_storage+24];
	add.s32 	%r642, %r640, %r641;
	ld.shared.u32 	%r643, [_ZZN3cub18CUB_300001_SM_10006detail6reduce18DeviceReduceKernelINS2_10policy_hubIiyN4cuda3std3__44plusIiEEE10Policy1000EPiyS9_iNS7_10__identityEEEvT0_PT3_T1_NS0_13GridEvenShareISH_EET2_T4_E12temp_storage+28];
	add.s32 	%r644, %r642, %r643;
	ld.shared.u32 	%r645, [_ZZN3cub18CUB_300001_SM_10006detail6reduce18DeviceReduceKernelINS2_10policy_hubIiyN4cuda3std3__44plusIiEEE10Policy1000EPiyS9_iNS7_10__identityEEEvT0_PT3_T1_NS0_13GridEvenShareISH_EET2_T4_E12temp_storage+32];
	add.s32 	%r646, %r644, %r645;
	ld.shared.u32 	%r647, [_ZZN3cub18CUB_300001_SM_10006detail6reduce18DeviceReduceKernelINS2_10policy_hubIiyN4cuda3std3__44plusIiEEE10Policy1000EPiyS9_iNS7_10__identityEEEvT0_PT3_T1_NS0_13GridEvenShareISH_EET2_T4_E12temp_storage+36];
	add.s32 	%r693, %r646, %r647;
	bra.uni 	$L__BB14_69;
$L__BB14_15:
	// begin inline asm
	mov.u32 %r537, %laneid;
	// end inline asm
	and.b32  	%r563, %r5, 992;
	add.s32 	%r564, %r563, 32;
	setp.gt.s32 	%p72, %r564, %r4;
	not.b32 	%r565, %r563;
	add.s32 	%r566, %r4, %r565;
	selp.b32 	%r561, %r566, 31, %p72;
	mov.b32 	%r540, 1;
	mov.b32 	%r562, -1;
	// begin inline asm
	shfl.sync.down.b32 %r538, %r659, %r540, %r561, %r562;
	// end inline asm
	setp.lt.s32 	%p73, %r537, %r561;
	selp.b32 	%r567, %r538, 0, %p73;
	add.s32 	%r544, %r567, %r659;
	mov.b32 	%r545, 2;
	// begin inline asm
	shfl.sync.down.b32 %r543, %r544, %r545, %r561, %r562;
	// end inline asm
	add.s32 	%r568, %r537, 2;
	setp.gt.s32 	%p74, %r568, %r561;
	selp.b32 	%r569, 0, %r543, %p74;
	add.s32 	%r549, %r544, %r569;
	mov.b32 	%r550, 4;
	// begin inline asm
	shfl.sync.down.b32 %r548, %r549, %r550, %r561, %r562;
	// end inline asm
	add.s32 	%r570, %r537, 4;
	setp.gt.s32 	%p75, %r570, %r561;
	selp.b32 	%r571, 0, %r548, %p75;
	add.s32 	%r554, %r549, %r571;
	mov.b32 	%r555, 8;
	// begin inline asm
	shfl.sync.down.b32 %r553, %r554, %r555, %r561, %r562;
	// end inline asm
	add.s32 	%r572, %r537, 8;
	setp.gt.s32 	%p76, %r572, %r561;
	selp.b32 	%r573, 0, %r553, %p76;
	add.s32 	%r559, %r554, %r573;
	mov.b32 	%r560, 16;
	// begin inline asm
	shfl.sync.down.b32 %r558, %r559, %r560, %r561, %r562;
	// end inline asm
	add.s32 	%r574, %r537, 16;
	setp.gt.s32 	%p77, %r574, %r561;
	selp.b32 	%r575, 0, %r558, %p77;
	add.s32 	%r693, %r559, %r575;
	setp.ne.s32 	%p78, %r537, 0;
	@%p78 bra 	$L__BB14_17;
	shr.u32 	%r576, %r5, 3;
	and.b32  	%r577, %r576, 124;
	mov.u32 	%r578, _ZZN3cub18CUB_300001_SM_10006detail6reduce18DeviceReduceKernelINS2_10policy_hubIiyN4cuda3std3__44plusIiEEE10Policy1000EPiyS9_iNS7_10__identityEEEvT0_PT3_T1_NS0_13GridEvenShareISH_EET2_T4_E12temp_storage;
	add.s32 	%r579, %r578, %r577;
	st.shared.u32 	[%r579+8], %r693;
$L__BB14_17:
	bar.sync 	0;
	setp.ne.s32 	%p79, %r5, 0;
	@%p79 bra 	$L__BB14_69;
	setp.gt.s32 	%p80, %r4, 32;
	ld.shared.u32 	%r580, [_ZZN3cub18CUB_300001_SM_10006detail6reduce18DeviceReduceKernelINS2_10policy_hubIiyN4cuda3std3__44plusIiEEE10Policy1000EPiyS9_iNS7_10__identityEEEvT0_PT3_T1_NS0_13GridEvenShareISH_EET2_T4_E12temp_storage+12];
	selp.b32 	%r581, %r580, 0, %p80;
	add.s32 	%r582, %r581, %r693;
	setp.gt.s32 	%p81, %r4, 64;
	ld.shared.u32 	%r583, [_ZZN3cub18CUB_300001_SM_10006detail6reduce18DeviceReduceKernelINS2_10policy_hubIiyN4cuda3std3__44plusIiEEE10Policy1000EPiyS9_iNS7_10__identityEEEvT0_PT3_T1_NS0_13GridEvenShareISH_EET2_T4_E12temp_storage+16];
	selp.b32 	%r584, %r583, 0, %p81;
	add.s32 	%r585, %r582, %r584;
	setp.gt.s32 	%p82, %r4, 96;
	ld.shared.u32 	%r586, [_ZZN3cub18CUB_300001_SM_10006detail6reduce18DeviceReduceKernelINS2_10policy_hubIiyN4cuda3std3__44plusIiEEE10Policy1000EPiyS9_iNS7_10__identityEEEvT0_PT3_T1_NS0_13GridEvenShareISH_EET2_T4_E12temp_storage+20];
	selp.b32 	%r587, %r586, 0, %p82;
	add.s32 	%r588, %r585, %r587;
	setp.gt.s32 	%p83, %r4, 128;
	ld.shared.u32 	%r589, [_ZZN3cub18CUB_300001_SM_10006detail6reduce18DeviceReduceKernelINS2_10policy_hubIiyN4cuda3std3__44plusIiEEE10Policy1000EPiyS9_iNS7_10__identityEEEvT0_PT3_T1_NS0_13GridEvenShareISH_EET2_T4_E12temp_storage+24];
	selp.b32 	%r590, %r589, 0, %p83;
	add.s32 	%r591, %r588, %r590;
	setp.gt.s32 	%p84, %r4, 160;
	ld.shared.u32 	%r592, [_ZZN3cub18CUB_300001_SM_10006detail6reduce18DeviceReduceKernelINS2_10policy_hubIiyN4cuda3std3__44plusIiEEE10Policy1000EPiyS9_iNS7_10__identityEEEvT0_PT3_T1_NS0_13GridEvenShareISH_EET2_T4_E12temp_storage+28];
	selp.b32 	%r593, %r592, 0, %p84;
	add.s32 	%r594, %r591, %r593;
	setp.gt.s32 	%p85, %r4, 192;
	ld.shared.u32 	%r595, [_ZZN3cub18CUB_300001_SM_10006detail6reduce18DeviceReduceKernelINS2_10policy_hubIiyN4cuda3std3__44plusIiEEE10Policy1000EPiyS9_iNS7_10__identityEEEvT0_PT3_T1_NS0_13GridEvenShareISH_EET2_T4_E12temp_storage+32];
	selp.b32 	%r596, %r595, 0, %p85;
	add.s32 	%r597, %r594, %r596;
	setp.gt.s32 	%p86, %r4, 224;
	ld.shared.u32 	%r598, [_ZZN3cub18CUB_300001_SM_10006detail6reduce18DeviceReduceKernelINS2_10policy_hubIiyN4cuda3std3__44plusIiEEE10Policy1000EPiyS9_iNS7_10__identityEEEvT0_PT3_T1_NS0_13GridEvenShareISH_EET2_T4_E12temp_storage+36];
	selp.b32 	%r599, %r598, 0, %p86;
	add.s32 	%r693, %r597, %r599;
	bra.uni 	$L__BB14_69;
$L__BB14_19:
	cvt.u32.u64 	%r379, %rd3;
	mov.u32 	%r30, %tid.x;
	shl.b32 	%r380, %r30, 2;
	add.s32 	%r381, %r379, %r380;
	mul.wide.u32 	%rd115, %r381, 4;
	add.s64 	%rd105, %rd39, %rd115;
	// begin inline asm
	ld.global.nc.v2.u64 {%rd103, %rd104}, [%rd105];
	// end inline asm
	mov.b64 	{%r382, %r383}, %rd104;
	mov.b64 	{%r384, %r385}, %rd103;
	add.s64 	%rd108, %rd105, 4096;
	// begin inline asm
	ld.global.nc.v2.u64 {%rd106, %rd107}, [%rd108];
	// end inline asm
	mov.b64 	{%r386, %r387}, %rd107;
	mov.b64 	{%r388, %r389}, %rd106;
	add.s64 	%rd111, %rd105, 8192;
	// begin inline asm
	ld.global.nc.v2.u64 {%rd109, %rd110}, [%rd111];
	// end inline asm
	mov.b64 	{%r390, %r391}, %rd110;
	mov.b64 	{%r392, %r393}, %rd109;
	add.s64 	%rd114, %rd105, 12288;
	// begin inline asm
	ld.global.nc.v2.u64 {%rd112, %rd113}, [%rd114];
	// end inline asm
	mov.b64 	{%r394, %r395}, %rd113;
	mov.b64 	{%r396, %r397}, %rd112;
	add.s32 	%r398, %r385, %r384;
	add.s32 	%r399, %r382, %r398;
	add.s32 	%r400, %r383, %r399;
	add.s32 	%r401, %r388, %r400;
	add.s32 	%r402, %r389, %r401;
	add.s32 	%r403, %r386, %r402;
	add.s32 	%r404, %r387, %r403;
	add.s32 	%r405, %r392, %r404;
	add.s32 	%r406, %r393, %r405;
	add.s32 	%r407, %r390, %r406;
	add.s32 	%r408, %r391, %r407;
	add.s32 	%r409, %r396, %r408;
	add.s32 	%r410, %r397, %r409;
	add.s32 	%r411, %r394, %r410;
	add.s32 	%r670, %r395, %r411;
	setp.lt.u64 	%p49, %rd4, %rd2;
	@%p49 bra 	$L__BB14_31;
	add.s64 	%rd164, %rd2, %rd3;
	cvt.u64.u32 	%rd116, %r30;
	add.s64 	%rd117, %rd164, %rd116;
	shl.b64 	%rd118, %rd117, 2;
	add.s64 	%rd163, %rd39, %rd118;
	mov.b32 	%r660, 0;
$L__BB14_21:
	add.s64 	%rd3, %rd3, %rd2;
	add.s64 	%rd119, %rd1, -4096;
	setp.gt.u64 	%p50, %rd3, %rd119;
	@%p50 bra 	$L__BB14_23;
	cvt.u64.u32 	%rd132, %r380;
	add.s64 	%rd133, %rd3, %rd132;
	shl.b64 	%rd134, %rd133, 2;
	add.s64 	%rd122, %rd39, %rd134;
	// begin inline asm
	ld.global.nc.v2.u64 {%rd120, %rd121}, [%rd122];
	// end inline asm
	mov.b64 	{%r414, %r415}, %rd121;
	mov.b64 	{%r416, %r417}, %rd120;
	add.s64 	%rd125, %rd122, 4096;
	// begin inline asm
	ld.global.nc.v2.u64 {%rd123, %rd124}, [%rd125];
	// end inline asm
	mov.b64 	{%r418, %r419}, %rd124;
	mov.b64 	{%r420, %r421}, %rd123;
	add.s64 	%rd128, %rd122, 8192;
	// begin inline asm
	ld.global.nc.v2.u64 {%rd126, %rd127}, [%rd128];
	// end inline asm
	mov.b64 	{%r422, %r423}, %rd127;
	mov.b64 	{%r424, %r425}, %rd126;
	add.s64 	%rd131, %rd122, 12288;
	// begin inline asm
	ld.global.nc.v2.u64 {%rd129, %rd130}, [%rd131];
	// end inline asm
	mov.b64 	{%r426, %r427}, %rd130;
	mov.b64 	{%r428, %r429}, %rd129;
	add.s32 	%r430, %r416, %r670;
	add.s32 	%r431, %r417, %r430;
	add.s32 	%r432, %r414, %r431;
	add.s32 	%r433, %r415, %r432;
	add.s32 	%r434, %r420, %r433;
	add.s32 	%r435, %r421, %r434;
	add.s32 	%r436, %r418, %r435;
	add.s32 	%r437, %r419, %r436;
	add.s32 	%r438, %r424, %r437;
	add.s32 	%r439, %r425, %r438;
	add.s32 	%r440, %r422, %r439;
	add.s32 	%r441, %r423, %r440;
	add.s32 	%r442, %r428, %r441;
	add.s32 	%r443, %r429, %r442;
	add.s32 	%r444, %r426, %r443;
	add.s32 	%r670, %r427, %r444;
	sub.s64 	%rd135, %rd1, %rd3;
	setp.lt.u64 	%p51, %rd135, %rd2;
	add.s32 	%r660, %r660, 1;
	add.s64 	%rd164, %rd164, %rd2;
	shl.b64 	%rd136, %rd2, 2;
	add.s64 	%rd163, %rd163, %rd136;
	@%p51 bra 	$L__BB14_31;
	bra.uni 	$L__BB14_21;
$L__BB14_23:
	setp.le.u64 	%p52, %rd1, %rd3;
	@%p52 bra 	$L__BB14_31;
	cvt.u32.u64 	%r445, %rd3;
	cvt.u32.u64 	%r446, %rd1;
	sub.s32 	%r36, %r446, %r445;
	setp.ge.s32 	%p53, %r30, %r36;
	@%p53 bra 	$L__BB14_31;
	cvt.u32.u64 	%r449, %rd2;
	not.b32 	%r451, %r30;
	add.s32 	%r452, %r451, %r446;
	add.s32 	%r453, %r449, %r379;
	sub.s32 	%r454, %r452, %r453;
	mul.lo.s32 	%r455, %r1, %r660;
	shl.b32 	%r456, %r455, 12;
	sub.s32 	%r37, %r454, %r456;
	shr.u32 	%r457, %r452, 8;
	add.s32 	%r38, %r457, 1;
	and.b32  	%r458, %r452, 768;
	setp.eq.s32 	%p54, %r458, 768;
	mov.u32 	%r665, %r30;
	@%p54 bra 	$L__BB14_28;
	and.b32  	%r459, %r38, 3;
	neg.s32 	%r662, %r459;
	mov.u32 	%r665, %r30;
$L__BB14_27:
	.pragma "nounroll";
	// begin inline asm
	ld.global.nc.u32 %r460, [%rd163];
	// end inline asm
	add.s32 	%r670, %r460, %r670;
	add.s32 	%r665, %r665, 256;
	add.s64 	%rd163, %rd163, 1024;
	add.s32 	%r662, %r662, 1;
	setp.ne.s32 	%p55, %r662, 0;
	@%p55 bra 	$L__BB14_27;
$L__BB14_28:
	setp.lt.u32 	%p56, %r37, 768;
	@%p56 bra 	$L__BB14_31;
	cvt.u64.u32 	%rd138, %r665;
	add.s64 	%rd139, %rd138, %rd164;
	shl.b64 	%rd140, %rd139, 2;
	add.s64 	%rd167, %rd39, %rd140;
$L__BB14_30:
	// begin inline asm
	ld.global.nc.u32 %r461, [%rd167];
	// end inline asm
	add.s32 	%r465, %r461, %r670;
	add.s64 	%rd142, %rd167, 1024;
	// begin inline asm
	ld.global.nc.u32 %r462, [%rd142];
	// end inline asm
	add.s32 	%r466, %r462, %r465;
	add.s64 	%rd143, %rd167, 2048;
	// begin inline asm
	ld.global.nc.u32 %r463, [%rd143];
	// end inline asm
	add.s32 	%r467, %r463, %r466;
	add.s64 	%rd144, %rd167, 3072;
	// begin inline asm
	ld.global.nc.u32 %r464, [%rd144];
	// end inline asm
	add.s32 	%r670, %r464, %r467;
	add.s32 	%r665, %r665, 1024;
	add.s64 	%rd167, %rd167, 4096;
	setp.lt.s32 	%p57, %r665, %r36;
	@%p57 bra 	$L__BB14_30;
$L__BB14_31:
	// begin inline asm
	mov.u32 %r468, %laneid;
	// end inline asm
	mov.b32 	%r471, 1;
	mov.b32 	%r492, 31;
	mov.b32 	%r493, -1;
	// begin inline asm
	shfl.sync.down.b32 %r469, %r670, %r471, %r492, %r493;
	// end inline asm
	setp.gt.s32 	%p58, %r468, 30;
	selp.b32 	%r494, 0, %r469, %p58;
	add.s32 	%r475, %r494, %r670;
	mov.b32 	%r476, 2;
	// begin inline asm
	shfl.sync.down.b32 %r474, %r475, %r476, %r492, %r493;
	// end inline asm
	setp.gt.s32 	%p59, %r468, 29;
	selp.b32 	%r495, 0, %r474, %p59;
	add.s32 	%r480, %r475, %r495;
	mov.b32 	%r481, 4;
	// begin inline asm
	shfl.sync.down.b32 %r479, %r480, %r481, %r492, %r493;
	// end inline asm
	setp.gt.s32 	%p60, %r468, 27;
	selp.b32 	%r496, 0, %r479, %p60;
	add.s32 	%r485, %r480, %r496;
	mov.b32 	%r486, 8;
	// begin inline asm
	shfl.sync.down.b32 %r484, %r485, %r486, %r492, %r493;
	// end inline asm
	setp.gt.s32 	%p61, %r468, 23;
	selp.b32 	%r497, 0, %r484, %p61;
	add.s32 	%r490, %r485, %r497;
	mov.b32 	%r491, 16;
	// begin inline asm
	shfl.sync.down.b32 %r489, %r490, %r491, %r492, %r493;
	// end inline asm
	setp.gt.s32 	%p62, %r468, 15;
	selp.b32 	%r498, 0, %r489, %p62;
	add.s32 	%r693, %r490, %r498;
	setp.ne.s32 	%p63, %r468, 0;
	@%p63 bra 	$L__BB14_33;
	shr.u32 	%r499, %r30, 3;
	and.b32  	%r500, %r499, 124;
	mov.u32 	%r501, _ZZN3cub18CUB_300001_SM_10006detail6reduce18DeviceReduceKernelINS2_10policy_hubIiyN4cuda3std3__44plusIiEEE10Policy1000EPiyS9_iNS7_10__identityEEEvT0_PT3_T1_NS0_13GridEvenShareISH_EET2_T4_E12temp_storage;
	add.s32 	%r502, %r501, %r500;
	st.shared.u32 	[%r502+8], %r693;
$L__BB14_33:
	bar.sync 	0;
	setp.ne.s32 	%p64, %r30, 0;
	@%p64 bra 	$L__BB14_69;
	ld.shared.u32 	%r503, [_ZZN3cub18CUB_300001_SM_10006detail6reduce18DeviceReduceKernelINS2_10policy_hubIiyN4cuda3std3__44plusIiEEE10Policy1000EPiyS9_iNS7_10__identityEEEvT0_PT3_T1_NS0_13GridEvenShareISH_EET2_T4_E12temp_storage+12];
	add.s32 	%r504, %r503, %r693;
	ld.shared.u32 	%r505, [_ZZN3cub18CUB_300001_SM_10006detail6reduce18DeviceReduceKernelINS2_10policy_hubIiyN4cuda3std3__44plusIiEEE10Policy1000EPiyS9_iNS7_10__identityEEEvT0_PT3_T1_NS0_13GridEvenShareISH_EET2_T4_E12temp_storage+16];
	add.s32 	%r506, %r504, %r505;
	ld.shared.u32 	%r507, [_ZZN3cub18CUB_300001_SM_10006detail6reduce18DeviceReduceKernelINS2_10policy_hubIiyN4cuda3std3__44plusIiEEE10Policy1000EPiyS9_iNS7_10__identityEEEvT0_PT3_T1_NS0_13GridEvenShareISH_EET2_T4_E12temp_storage+20];
	add.s32 	%r508, %r506, %r507;
	ld.shared.u32 	%r509, [_ZZN3cub18CUB_300001_SM_10006detail6reduce18DeviceReduceKernelINS2_10policy_hubIiyN4cuda3std3__44plusIiEEE10Policy1000EPiyS9_iNS7_10__identityEEEvT0_PT3_T1_NS0_13GridEvenShareISH_EET2_T4_E12temp_storage+24];
	add.s32 	%r510, %r508, %r509;
	ld.shared.u32 	%r511, [_ZZN3cub18CUB_300001_SM_10006detail6reduce18DeviceReduceKernelINS2_10policy_hubIiyN4cuda3std3__44plusIiEEE10Policy1000EPiyS9_iNS7_10__identityEEEvT0_PT3_T1_NS0_13GridEvenShareISH_EET2_T4_E12temp_storage+28];
	add.s32 	%r512, %r510, %r511;
	ld.shared.u32 	%r513, [_ZZN3cub18CUB_300001_SM_10006detail6reduce18DeviceReduceKernelINS2_10policy_hubIiyN4cuda3std3__44plusIiEEE10Policy1000EPiyS9_iNS7_10__identityEEEvT0_PT3_T1_NS0_13GridEvenShareISH_EET2_T4_E12temp_storage+32];
	add.s32 	%r514, %r512, %r513;
	ld.shared.u32 	%r515, [_ZZN3cub18CUB_300001_SM_10006detail6reduce18DeviceReduceKernelINS2_10policy_hubIiyN4cuda3std3__44plusIiEEE10Policy1000EPiyS9_iNS7_10__identityEEEvT0_PT3_T1_NS0_13GridEvenShareISH_EET2_T4_E12temp_storage+36];
	add.s32 	%r693, %r514, %r515;
	bra.uni 	$L__BB14_69;
$L__BB14_35:
	sub.s64 	%rd21, %rd1, %rd3;
	setp.gt.u64 	%p2, %rd21, 4095;
	@%p2 bra 	$L__BB14_53;
	cvt.u32.u64 	%r248, %rd3;
	cvt.u32.u64 	%r56, %rd1;
	sub.s32 	%r57, %r56, %r248;
	mov.u32 	%r58, %tid.x;
	setp.ge.s32 	%p19, %r58, %r57;
	mov.b32 	%r681, 0;
	mov.u32 	%r676, %r58;
	@%p19 bra 	$L__BB14_38;
	add.s32 	%r251, %r248, %r58;
	mul.wide.u32 	%rd91, %r251, 4;
	add.s64 	%rd90, %rd39, %rd91;
	// begin inline asm
	ld.global.nc.u32 %r681, [%rd90];
	// end inline asm
	add.s32 	%r676, %r58, 256;
$L__BB14_38:
	setp.ge.s32 	%p20, %r676, %r57;
	@%p20 bra 	$L__BB14_44;
	not.b32 	%r253, %r676;
	add.s32 	%r63, %r253, %r56;
	and.b32  	%r254, %r63, 768;
	setp.eq.s32 	%p21, %r254, 768;
	@%p21 bra 	$L__BB14_42;
	cvt.u64.u32 	%rd92, %r676;
	add.s64 	%rd93, %rd92, %rd3;
	shl.b64 	%rd94, %rd93, 2;
	add.s64 	%rd168, %rd39, %rd94;
	shr.u32 	%r255, %r63, 8;
	add.s32 	%r256, %r255, 1;
	and.b32  	%r257, %r256, 3;
	neg.s32 	%r673, %r257;
$L__BB14_41:
	.pragma "nounroll";
	// begin inline asm
	ld.global.nc.u32 %r258, [%rd168];
	// end inline asm
	add.s32 	%r681, %r258, %r681;
	add.s32 	%r676, %r676, 256;
	add.s64 	%rd168, %rd168, 1024;
	add.s32 	%r673, %r673, 1;
	setp.ne.s32 	%p22, %r673, 0;
	@%p22 bra 	$L__BB14_41;
$L__BB14_42:
	sub.s32 	%r260, %r63, %r248;
	setp.lt.u32 	%p23, %r260, 768;
	@%p23 bra 	$L__BB14_44;
$L__BB14_43:
	cvt.s64.s32 	%rd100, %r676;
	add.s64 	%rd101, %rd3, %rd100;
	shl.b64 	%rd102, %rd101, 2;
	add.s64 	%rd96, %rd39, %rd102;
	// begin inline asm
	ld.global.nc.u32 %r261, [%rd96];
	// end inline asm
	add.s32 	%r265, %r261, %r681;
	add.s64 	%rd97, %rd96, 1024;
	// begin inline asm
	ld.global.nc.u32 %r262, [%rd97];
	// end inline asm
	add.s32 	%r266, %r262, %r265;
	add.s64 	%rd98, %rd96, 2048;
	// begin inline asm
	ld.global.nc.u32 %r263, [%rd98];
	// end inline asm
	add.s32 	%r267, %r263, %r266;
	add.s64 	%rd99, %rd96, 3072;
	// begin inline asm
	ld.global.nc.u32 %r264, [%rd99];
	// end inline asm
	add.s32 	%r681, %r264, %r267;
	add.s32 	%r676, %r676, 1024;
	setp.lt.s32 	%p24, %r676, %r57;
	@%p24 bra 	$L__BB14_43;
$L__BB14_44:
	setp.lt.s32 	%p25, %r57, 256;
	@%p25 bra 	$L__BB14_49;
	// begin inline asm
	mov.u32 %r331, %laneid;
	// end inline asm
	mov.b32 	%r334, 1;
	mov.b32 	%r355, 31;
	mov.b32 	%r356, -1;
	// begin inline asm
	shfl.sync.down.b32 %r332, %r681, %r334, %r355, %r356;
	// end inline asm
	setp.gt.s32 	%p41, %r331, 30;
	selp.b32 	%r357, 0, %r332, %p41;
	add.s32 	%r338, %r357, %r681;
	mov.b32 	%r339, 2;
	// begin inline asm
	shfl.sync.down.b32 %r337, %r338, %r339, %r355, %r356;
	// end inline asm
	setp.gt.s32 	%p42, %r331, 29;
	selp.b32 	%r358, 0, %r337, %p42;
	add.s32 	%r343, %r338, %r358;
	mov.b32 	%r344, 4;
	// begin inline asm
	shfl.sync.down.b32 %r342, %r343, %r344, %r355, %r356;
	// end inline asm
	setp.gt.s32 	%p43, %r331, 27;
	selp.b32 	%r359, 0, %r342, %p43;
	add.s32 	%r348, %r343, %r359;
	mov.b32 	%r349, 8;
	// begin inline asm
	shfl.sync.down.b32 %r347, %r348, %r349, %r355, %r356;
	// end inline asm
	setp.gt.s32 	%p44, %r331, 23;
	selp.b32 	%r360, 0, %r347, %p44;
	add.s32 	%r353, %r348, %r360;
	mov.b32 	%r354, 16;
	// begin inline asm
	shfl.sync.down.b32 %r352, %r353, %r354, %r355, %r356;
	// end inline asm
	setp.gt.s32 	%p45, %r331, 15;
	selp.b32 	%r361, 0, %r352, %p45;
	add.s32 	%r693, %r353, %r361;
	setp.ne.s32 	%p46, %r331, 0;
	@%p46 bra 	$L__BB14_47;
	shr.u32 	%r362, %r58, 3;
	and.b32  	%r363, %r362, 124;
	mov.u32 	%r364, _ZZN3cub18CUB_300001_SM_10006detail6reduce18DeviceReduceKernelINS2_10policy_hubIiyN4cuda3std3__44plusIiEEE10Policy1000EPiyS9_iNS7_10__identityEEEvT0_PT3_T1_NS0_13GridEvenShareISH_EET2_T4_E12temp_storage;
	add.s32 	%r365, %r364, %r363;
	st.shared.u32 	[%r365+8], %r693;
$L__BB14_47:
	bar.sync 	0;
	setp.ne.s32 	%p47, %r58, 0;
	@%p47 bra 	$L__BB14_69;
	ld.shared.u32 	%r366, [_ZZN3cub18CUB_300001_SM_10006detail6reduce18DeviceReduceKernelINS2_10policy_hubIiyN4cuda3std3__44plusIiEEE10Policy1000EPiyS9_iNS7_10__identityEEEvT0_PT3_T1_NS0_13GridEvenShareISH_EET2_T4_E12temp_storage+12];
	add.s32 	%r367, %r366, %r693;
	ld.shared.u32 	%r368, [_ZZN3cub18CUB_300001_SM_10006detail6reduce18DeviceReduceKernelINS2_10policy_hubIiyN4cuda3std3__44plusIiEEE10Policy1000EPiyS9_iNS7_10__identityEEEvT0_PT3_T1_NS0_13GridEvenShareISH_EET2_T4_E12temp_storage+16];
	add.s32 	%r369, %r367, %r368;
	ld.shared.u32 	%r370, [_ZZN3cub18CUB_300001_SM_10006detail6reduce18DeviceReduceKernelINS2_10policy_hubIiyN4cuda3std3__44plusIiEEE10Policy1000EPiyS9_iNS7_10__identityEEEvT0_PT3_T1_NS0_13GridEvenShareISH_EET2_T4_E12temp_storage+20];
	add.s32 	%r371, %r369, %r370;
	ld.shared.u32 	%r372, [_ZZN3cub18CUB_300001_SM_10006detail6reduce18DeviceReduceKernelINS2_10policy_hubIiyN4cuda3std3__44plusIiEEE10Policy1000EPiyS9_iNS7_10__identityEEEvT0_PT3_T1_NS0_13GridEvenShareISH_EET2_T4_E12temp_storage+24];
	add.s32 	%r373, %r371, %r372;
	ld.shared.u32 	%r374, [_ZZN3cub18CUB_300001_SM_10006detail6reduce18DeviceReduceKernelINS2_10policy_hubIiyN4cuda3std3__44plusIiEEE10Policy1000EPiyS9_iNS7_10__identityEEEvT0_PT3_T1_NS0_13GridEvenShareISH_EET2_T4_E12temp_storage+28];
	add.s32 	%r375, %r373, %r374;
	ld.shared.u32 	%r376, [_ZZN3cub18CUB_300001_SM_10006detail6reduce18DeviceReduceKernelINS2_10policy_hubIiyN4cuda3std3__44plusIiEEE10Policy1000EPiyS9_iNS7_10__identityEEEvT0_PT3_T1_NS0_13GridEvenShareISH_EET2_T4_E12temp_storage+32];
	add.s32 	%r377, %r375, %r376;
	ld.shared.u32 	%r378, [_ZZN3cub18CUB_300001_SM_10006detail6reduce18DeviceReduceKernelINS2_10policy_hubIiyN4cuda3std3__44plusIiEEE10Policy1000EPiyS9_iNS7_10__identityEEEvT0_PT3_T1_NS0_13GridEvenShareISH_EET2_T4_E12temp_storage+36];
	add.s32 	%r693, %r377, %r378;
	bra.uni 	$L__BB14_69;
$L__BB14_49:
	// begin inline asm
	mov.u32 %r268, %laneid;
	// end inline asm
	and.b32  	%r294, %r58, 992;
	add.s32 	%r295, %r294, 32;
	setp.gt.s32 	%p26, %r295, %r57;
	not.b32 	%r296, %r294;
	add.s32 	%r297, %r57, %r296;
	selp.b32 	%r292, %r297, 31, %p26;
	mov.b32 	%r271, 1;
	mov.b32 	%r293, -1;
	// begin inline asm
	shfl.sync.down.b32 %r269, %r681, %r271, %r292, %r293;
	// end inline asm
	setp.lt.s32 	%p27, %r268, %r292;
	selp.b32 	%r298, %r269, 0, %p27;
	add.s32 	%r275, %r298, %r681;
	mov.b32 	%r276, 2;
	// begin inline asm
	shfl.sync.down.b32 %r274, %r275, %r276, %r292, %r293;
	// end inline asm
	add.s32 	%r299, %r268, 2;
	setp.gt.s32 	%p28, %r299, %r292;
	selp.b32 	%r300, 0, %r274, %p28;
	add.s32 	%r280, %r275, %r300;
	mov.b32 	%r281, 4;
	// begin inline asm
	shfl.sync.down.b32 %r279, %r280, %r281, %r292, %r293;
	// end inline asm
	add.s32 	%r301, %r268, 4;
	setp.gt.s32 	%p29, %r301, %r292;
	selp.b32 	%r302, 0, %r279, %p29;
	add.s32 	%r285, %r280, %r302;
	mov.b32 	%r286, 8;
	// begin inline asm
	shfl.sync.down.b32 %r284, %r285, %r286, %r292, %r293;
	// end inline asm
	add.s32 	%r303, %r268, 8;
	setp.gt.s32 	%p30, %r303, %r292;
	selp.b32 	%r304, 0, %r284, %p30;
	add.s32 	%r290, %r285, %r304;
	mov.b32 	%r291, 16;
	// begin inline asm
	shfl.sync.down.b32 %r289, %r290, %r291, %r292, %r293;
	// end inline asm
	add.s32 	%r305, %r268, 16;
	setp.gt.s32 	%p31, %r305, %r292;
	selp.b32 	%r306, 0, %r289, %p31;
	add.s32 	%r693, %r290, %r306;
	setp.ne.s32 	%p32, %r268, 0;
	@%p32 bra 	$L__BB14_51;
	shr.u32 	%r307, %r58, 3;
	and.b32  	%r308, %r307, 124;
	mov.u32 	%r309, _ZZN3cub18CUB_300001_SM_10006detail6reduce18DeviceReduceKernelINS2_10policy_hubIiyN4cuda3std3__44plusIiEEE10Policy1000EPiyS9_iNS7_10__identityEEEvT0_PT3_T1_NS0_13GridEvenShareISH_EET2_T4_E12temp_storage;
	add.s32 	%r310, %r309, %r308;
	st.shared.u32 	[%r310+8], %r693;
$L__BB14_51:
	bar.sync 	0;
	setp.ne.s32 	%p33, %r58, 0;
	@%p33 bra 	$L__BB14_69;
	setp.gt.s32 	%p34, %r57, 32;
	ld.shared.u32 	%r311, [_ZZN3cub18CUB_300001_SM_10006detail6reduce18DeviceReduceKernelINS2_10policy_hubIiyN4cuda3std3__44plusIiEEE10Policy1000EPiyS9_iNS7_10__identityEEEvT0_PT3_T1_NS0_13GridEvenShareISH_EET2_T4_E12temp_storage+12];
	selp.b32 	%r312, %r311, 0, %p34;
	add.s32 	%r313, %r312, %r693;
	setp.gt.s32 	%p35, %r57, 64;
	ld.shared.u32 	%r314, [_ZZN3cub18CUB_300001_SM_10006detail6reduce18DeviceReduceKernelINS2_10policy_hubIiyN4cuda3std3__44plusIiEEE10Policy1000EPiyS9_iNS7_10__identityEEEvT0_PT3_T1_NS0_13GridEvenShareISH_EET2_T4_E12temp_storage+16];
	selp.b32 	%r315, %r314, 0, %p35;
	add.s32 	%r316, %r313, %r315;
	setp.gt.s32 	%p36, %r57, 96;
	ld.shared.u32 	%r317, [_ZZN3cub18CUB_300001_SM_10006detail6reduce18DeviceReduceKernelINS2_10policy_hubIiyN4cuda3std3__44plusIiEEE10Policy1000EPiyS9_iNS7_10__identityEEEvT0_PT3_T1_NS0_13GridEvenShareISH_EET2_T4_E12temp_storage+20];
	selp.b32 	%r318, %r317, 0, %p36;
	add.s32 	%r319, %r316, %r318;
	setp.gt.s32 	%p37, %r57, 128;
	ld.shared.u32 	%r320, [_ZZN3cub18CUB_300001_SM_10006detail6reduce18DeviceReduceKernelINS2_10policy_hubIiyN4cuda3std3__44plusIiEEE10Policy1000EPiyS9_iNS7_10__identityEEEvT0_PT3_T1_NS0_13GridEvenShareISH_EET2_T4_E12temp_storage+24];
	selp.b32 	%r321, %r320, 0, %p37;
	add.s32 	%r322, %r319, %r321;
	setp.gt.s32 	%p38, %r57, 160;
	ld.shared.u32 	%r323, [_ZZN3cub18CUB_300001_SM_10006detail6reduce18DeviceReduceKernelINS2_10policy_hubIiyN4cuda3std3__44plusIiEEE10Policy1000EPiyS9_iNS7_10__identityEEEvT0_PT3_T1_NS0_13GridEvenShareISH_EET2_T4_E12temp_storage+28];
	selp.b32 	%r324, %r323, 0, %p38;
	add.s32 	%r325, %r322, %r324;
	setp.gt.s32 	%p39, %r57, 192;
	ld.shared.u32 	%r326, [_ZZN3cub18CUB_300001_SM_10006detail6reduce18DeviceReduceKernelINS2_10policy_hubIiyN4cuda3std3__44plusIiEEE10Policy1000EPiyS9_iNS7_10__identityEEEvT0_PT3_T1_NS0_13GridEvenShareISH_EET2_T4_E12temp_storage+32];
	selp.b32 	%r327, %r326, 0, %p39;
	add.s32 	%r328, %r325, %r327;
	setp.gt.s32 	%p40, %r57, 224;
	ld.shared.u32 	%r329, [_ZZN3cub18CUB_300001_SM_10006detail6reduce18DeviceReduceKernelINS2_10policy_hubIiyN4cuda3std3__44plusIiEEE10Policy1000EPiyS9_iNS7_10__identityEEEvT0_PT3_T1_NS0_13GridEvenShareISH_EET2_T4_E12temp_storage+36];
	selp.b32 	%r330, %r329, 0, %p40;
	add.s32 	%r693, %r328, %r330;
	bra.uni 	$L__BB14_69;
$L__BB14_53:
	cvt.u32.u64 	%r128, %rd3;
	mov.u32 	%r83, %tid.x;
	add.s32 	%r129, %r83, %r128;
	mul.wide.u32 	%rd58, %r129, 4;
	add.s64 	%rd42, %rd39, %rd58;
	// begin inline asm
	ld.global.nc.u32 %r112, [%rd42];
	// end inline asm
	add.s64 	%rd43, %rd42, 1024;
	// begin inline asm
	ld.global.nc.u32 %r113, [%rd43];
	// end inline asm
	add.s64 	%rd44, %rd42, 2048;
	// begin inline asm
	ld.global.nc.u32 %r114, [%rd44];
	// end inline asm
	add.s64 	%rd45, %rd42, 3072;
	// begin inline asm
	ld.global.nc.u32 %r115, [%rd45];
	// end inline asm
	add.s64 	%rd46, %rd42, 4096;
	// begin inline asm
	ld.global.nc.u32 %r116, [%rd46];
	// end inline asm
	add.s64 	%rd47, %rd42, 5120;
	// begin inline asm
	ld.global.nc.u32 %r117, [%rd47];
	// end inline asm
	add.s64 	%rd48, %rd42, 6144;
	// begin inline asm
	ld.global.nc.u32 %r118, [%rd48];
	// end inline asm
	add.s64 	%rd49, %rd42, 7168;
	// begin inline asm
	ld.global.nc.u32 %r119, [%rd49];
	// end inline asm
	add.s64 	%rd50, %rd42, 8192;
	// begin inline asm
	ld.global.nc.u32 %r120, [%rd50];
	// end inline asm
	add.s64 	%rd51, %rd42, 9216;
	// begin inline asm
	ld.global.nc.u32 %r121, [%rd51];
	// end inline asm
	add.s64 	%rd52, %rd42, 10240;
	// begin inline asm
	ld.global.nc.u32 %r122, [%rd52];
	// end inline asm
	add.s64 	%rd53, %rd42, 11264;
	// begin inline asm
	ld.global.nc.u32 %r123, [%rd53];
	// end inline asm
	add.s64 	%rd54, %rd42, 12288;
	// begin inline asm
	ld.global.nc.u32 %r124, [%rd54];
	// end inline asm
	add.s64 	%rd55, %rd42, 13312;
	// begin inline asm
	ld.global.nc.u32 %r125, [%rd55];
	// end inline asm
	add.s64 	%rd56, %rd42, 14336;
	// begin inline asm
	ld.global.nc.u32 %r126, [%rd56];
	// end inline asm
	add.s64 	%rd57, %rd42, 15360;
	// begin inline asm
	ld.global.nc.u32 %r127, [%rd57];
	// end inline asm
	add.s32 	%r130, %r113, %r112;
	add.s32 	%r131, %r114, %r130;
	add.s32 	%r132, %r115, %r131;
	add.s32 	%r133, %r116, %r132;
	add.s32 	%r134, %r117, %r133;
	add.s32 	%r135, %r118, %r134;
	add.s32 	%r136, %r119, %r135;
	add.s32 	%r137, %r120, %r136;
	add.s32 	%r138, %r121, %r137;
	add.s32 	%r139, %r122, %r138;
	add.s32 	%r140, %r123, %r139;
	add.s32 	%r141, %r124, %r140;
	add.s32 	%r142, %r125, %r141;
	add.s32 	%r143, %r126, %r142;
	add.s32 	%r692, %r127, %r143;
	setp.lt.u64 	%p3, %rd21, %rd2;
	@%p3 bra 	$L__BB14_65;
	cvt.u64.u32 	%rd25, %r83;
	add.s64 	%rd170, %rd2, %rd3;
	add.s64 	%rd59, %rd170, %rd25;
	shl.b64 	%rd60, %rd59, 2;
	add.s64 	%rd169, %rd39, %rd60;
	mov.b32 	%r682, 0;
$L__BB14_55:
	add.s64 	%rd3, %rd3, %rd2;
	add.s64 	%rd61, %rd1, -4096;
	setp.gt.u64 	%p4, %rd3, %rd61;
	@%p4 bra 	$L__BB14_57;
	add.s64 	%rd78, %rd3, %rd25;
	shl.b64 	%rd79, %rd78, 2;
	add.s64 	%rd62, %rd39, %rd79;
	// begin inline asm
	ld.global.nc.u32 %r145, [%rd62];
	// end inline asm
	add.s64 	%rd63, %rd62, 1024;
	// begin inline asm
	ld.global.nc.u32 %r146, [%rd63];
	// end inline asm
	add.s64 	%rd64, %rd62, 2048;
	// begin inline asm
	ld.global.nc.u32 %r147, [%rd64];
	// end inline asm
	add.s64 	%rd65, %rd62, 3072;
	// begin inline asm
	ld.global.nc.u32 %r148, [%rd65];
	// end inline asm
	add.s64 	%rd66, %rd62, 4096;
	// begin inline asm
	ld.global.nc.u32 %r149, [%rd66];
	// end inline asm
	add.s64 	%rd67, %rd62, 5120;
	// begin inline asm
	ld.global.nc.u32 %r150, [%rd67];
	// end inline asm
	add.s64 	%rd68, %rd62, 6144;
	// begin inline asm
	ld.global.nc.u32 %r151, [%rd68];
	// end inline asm
	add.s64 	%rd69, %rd62, 7168;
	// begin inline asm
	ld.global.nc.u32 %r152, [%rd69];
	// end inline asm
	add.s64 	%rd70, %rd62, 8192;
	// begin inline asm
	ld.global.nc.u32 %r153, [%rd70];
	// end inline asm
	add.s64 	%rd71, %rd62, 9216;
	// begin inline asm
	ld.global.nc.u32 %r154, [%rd71];
	// end inline asm
	add.s64 	%rd72, %rd62, 10240;
	// begin inline asm
	ld.global.nc.u32 %r155, [%rd72];
	// end inline asm
	add.s64 	%rd73, %rd62, 11264;
	// begin inline asm
	ld.global.nc.u32 %r156, [%rd73];
	// end inline asm
	add.s64 	%rd74, %rd62, 12288;
	// begin inline asm
	ld.global.nc.u32 %r157, [%rd74];
	// end inline asm
	add.s64 	%rd75, %rd62, 13312;
	// begin inline asm
	ld.global.nc.u32 %r158, [%rd75];
	// end inline asm
	add.s64 	%rd76, %rd62, 14336;
	// begin inline asm
	ld.global.nc.u32 %r159, [%rd76];
	// end inline asm
	add.s64 	%rd77, %rd62, 15360;
	// begin inline asm
	ld.global.nc.u32 %r160, [%rd77];
	// end inline asm
	add.s32 	%r161, %r145, %r692;
	add.s32 	%r162, %r146, %r161;
	add.s32 	%r163, %r147, %r162;
	add.s32 	%r164, %r148, %r163;
	add.s32 	%r165, %r149, %r164;
	add.s32 	%r166, %r150, %r165;
	add.s32 	%r167, %r151, %r166;
	add.s32 	%r168, %r152, %r167;
	add.s32 	%r169, %r153, %r168;
	add.s32 	%r170, %r154, %r169;
	add.s32 	%r171, %r155, %r170;
	add.s32 	%r172, %r156, %r171;
	add.s32 	%r173, %r157, %r172;
	add.s32 	%r174, %r158, %r173;
	add.s32 	%r175, %r159, %r174;
	add.s32 	%r692, %r160, %r175;
	sub.s64 	%rd80, %rd1, %rd3;
	setp.lt.u64 	%p5, %rd80, %rd2;
	add.s32 	%r682, %r682, 1;
	add.s64 	%rd170, %rd170, %rd2;
	shl.b64 	%rd81, %rd2, 2;
	add.s64 	%rd169, %rd169, %rd81;
	@%p5 bra 	$L__BB14_65;
	bra.uni 	$L__BB14_55;
$L__BB14_57:
	setp.le.u64 	%p6, %rd1, %rd3;
	@%p6 bra 	$L__BB14_65;
	cvt.u32.u64 	%r176, %rd3;
	cvt.u32.u64 	%r177, %rd1;
	sub.s32 	%r89, %r177, %r176;
	setp.ge.s32 	%p7, %r83, %r89;
	@%p7 bra 	$L__BB14_65;
	cvt.u32.u64 	%r180, %rd2;
	not.b32 	%r182, %r83;
	add.s32 	%r183, %r182, %r177;
	add.s32 	%r184, %r180, %r128;
	sub.s32 	%r185, %r183, %r184;
	mul.lo.s32 	%r186, %r1, %r682;
	shl.b32 	%r187, %r186, 12;
	sub.s32 	%r90, %r185, %r187;
	shr.u32 	%r188, %r183, 8;
	add.s32 	%r91, %r188, 1;
	and.b32  	%r189, %r183, 768;
	setp.eq.s32 	%p8, %r189, 768;
	mov.u32 	%r687, %r83;
	@%p8 bra 	$L__BB14_62;
	and.b32  	%r190, %r91, 3;
	neg.s32 	%r684, %r190;
	mov.u32 	%r687, %r83;
$L__BB14_61:
	.pragma "nounroll";
	// begin inline asm
	ld.global.nc.u32 %r191, [%rd169];
	// end inline asm
	add.s32 	%r692, %r191, %r692;
	add.s32 	%r687, %r687, 256;
	add.s64 	%rd169, %rd169, 1024;
	add.s32 	%r684, %r684, 1;
	setp.ne.s32 	%p9, %r684, 0;
	@%p9 bra 	$L__BB14_61;
$L__BB14_62:
	setp.lt.u32 	%p10, %r90, 768;
	@%p10 bra 	$L__BB14_65;
	cvt.u64.u32 	%rd83, %r687;
	add.s64 	%rd84, %rd83, %rd170;
	shl.b64 	%rd85, %rd84, 2;
	add.s64 	%rd173, %rd39, %rd85;
$L__BB14_64:
	// begin inline asm
	ld.global.nc.u32 %r192, [%rd173];
	// end inline asm
	add.s32 	%r196, %r192, %r692;
	add.s64 	%rd87, %rd173, 1024;
	// begin inline asm
	ld.global.nc.u32 %r193, [%rd87];
	// end inline asm
	add.s32 	%r197, %r193, %r196;
	add.s64 	%rd88, %rd173, 2048;
	// begin inline asm
	ld.global.nc.u32 %r194, [%rd88];
	// end inline asm
	add.s32 	%r198, %r194, %r197;
	add.s64 	%rd89, %rd173, 3072;
	// begin inline asm
	ld.global.nc.u32 %r195, [%rd89];
	// end inline asm
	add.s32 	%r692, %r195, %r198;
	add.s32 	%r687, %r687, 1024;
	add.s64 	%rd173, %rd173, 4096;
	setp.lt.s32 	%p11, %r687, %r89;
	@%p11 bra 	$L__BB14_64;
$L__BB14_65:
	// begin inline asm
	mov.u32 %r199, %laneid;
	// end inline asm
	mov.b32 	%r202, 1;
	mov.b32 	%r223, 31;
	mov.b32 	%r224, -1;
	// begin inline asm
	shfl.sync.down.b32 %r200, %r692, %r202, %r223, %r224;
	// end inline asm
	setp.gt.s32 	%p12, %r199, 30;
	selp.b32 	%r225, 0, %r200, %p12;
	add.s32 	%r206, %r225, %r692;
	mov.b32 	%r207, 2;
	// begin inline asm
	shfl.sync.down.b32 %r205, %r206, %r207, %r223, %r224;
	// end inline asm
	setp.gt.s32 	%p13, %r199, 29;
	selp.b32 	%r226, 0, %r205, %p13;
	add.s32 	%r211, %r206, %r226;
	mov.b32 	%r212, 4;
	// begin inline asm
	shfl.sync.down.b32 %r210, %r211, %r212, %r223, %r224;
	// end inline asm
	setp.gt.s32 	%p14, %r199, 27;
	selp.b32 	%r227, 0, %r210, %p14;
	add.s32 	%r216, %r211, %r227;
	mov.b32 	%r217, 8;
	// begin inline asm
	shfl.sync.down.b32 %r215, %r216, %r217, %r223, %r224;
	// end inline asm
	setp.gt.s32 	%p15, %r199, 23;
	selp.b32 	%r228, 0, %r215, %p15;
	add.s32 	%r221, %r216, %r228;
	mov.b32 	%r222, 16;
	// begin inline asm
	shfl.sync.down.b32 %r220, %r221, %r222, %r223, %r224;
	// end inline asm
	setp.gt.s32 	%p16, %r199, 15;
	selp.b32 	%r229, 0, %r220, %p16;
	add.s32 	%r693, %r221, %r229;
	setp.ne.s32 	%p17, %r199, 0;
	@%p17 bra 	$L__BB14_67;
	shr.u32 	%r230, %r83, 3;
	and.b32  	%r231, %r230, 124;
	mov.u32 	%r232, _ZZN3cub18CUB_300001_SM_10006detail6reduce18DeviceReduceKernelINS2_10policy_hubIiyN4cuda3std3__44plusIiEEE10Policy1000EPiyS9_iNS7_10__identityEEEvT0_PT3_T1_NS0_13GridEvenShareISH_EET2_T4_E12temp_storage;
	add.s32 	%r233, %r232, %r231;
	st.shared.u32 	[%r233+8], %r693;
$L__BB14_67:
	bar.sync 	0;
	setp.ne.s32 	%p18, %r83, 0;
	@%p18 bra 	$L__BB14_69;
	ld.shared.u32 	%r234, [_ZZN3cub18CUB_300001_SM_10006detail6reduce18DeviceReduceKernelINS2_10policy_hubIiyN4cuda3std3__44plusIiEEE10Policy1000EPiyS9_iNS7_10__identityEEEvT0_PT3_T1_NS0_13GridEvenShareISH_EET2_T4_E12temp_storage+12];
	add.s32 	%r235, %r234, %r693;
	ld.shared.u32 	%r236, [_ZZN3cub18CUB_300001_SM_10006detail6reduce18DeviceReduceKernelINS2_10policy_hubIiyN4cuda3std3__44plusIiEEE10Policy1000EPiyS9_iNS7_10__identityEEEvT0_PT3_T1_NS0_13GridEvenShareISH_EET2_T4_E12temp_storage+16];
	add.s32 	%r237, %r235, %r236;
	ld.shared.u32 	%r238, [_ZZN3cub18CUB_300001_SM_10006detail6reduce18DeviceReduceKernelINS2_10policy_hubIiyN4cuda3std3__44plusIiEEE10Policy1000EPiyS9_iNS7_10__identityEEEvT0_PT3_T1_NS0_13GridEvenShareISH_EET2_T4_E12temp_storage+20];
	add.s32 	%r239, %r237, %r238;
	ld.shared.u32 	%r240, [_ZZN3cub18CUB_300001_SM_10006detail6reduce18DeviceReduceKernelINS2_10policy_hubIiyN4cuda3std3__44plusIiEEE10Policy1000EPiyS9_iNS7_10__identityEEEvT0_PT3_T1_NS0_13GridEvenShareISH_EET2_T4_E12temp_storage+24];
	add.s32 	%r241, %r239, %r240;
	ld.shared.u32 	%r242, [_ZZN3cub18CUB_300001_SM_10006detail6reduce18DeviceReduceKernelINS2_10policy_hubIiyN4cuda3std3__44plusIiEEE10Policy1000EPiyS9_iNS7_10__identityEEEvT0_PT3_T1_NS0_13GridEvenShareISH_EET2_T4_E12temp_storage+28];
	add.s32 	%r243, %r241, %r242;
	ld.shared.u32 	%r244, [_ZZN3cub18CUB_300001_SM_10006detail6reduce18DeviceReduceKernelINS2_10policy_hubIiyN4cuda3std3__44plusIiEEE10Policy1000EPiyS9_iNS7_10__identityEEEvT0_PT3_T1_NS0_13GridEvenShareISH_EET2_T4_E12temp_storage+32];
	add.s32 	%r245, %r243, %r244;
	ld.shared.u32 	%r246, [_ZZN3cub18CUB_300001_SM_10006detail6reduce18DeviceReduceKernelINS2_10policy_hubIiyN4cuda3std3__44plusIiEEE10Policy1000EPiyS9_iNS7_10__identityEEEvT0_PT3_T1_NS0_13GridEvenShareISH_EET2_T4_E12temp_storage+36];
	add.s32 	%r693, %r245, %r246;
$L__BB14_69:
	mov.u32 	%r648, %tid.x;
	setp.ne.s32 	%p94, %r648, 0;
	@%p94 bra 	$L__BB14_71;
	ld.param.u64 	%rd161, [_ZN3cub18CUB_300001_SM_10006detail6reduce18DeviceReduceKernelINS2_10policy_hubIiyN4cuda3std3__44plusIiEEE10Policy1000EPiyS9_iNS7_10__identityEEEvT0_PT3_T1_NS0_13GridEvenShareISH_EET2_T4__param_1];
	cvta.to.global.u64 	%rd158, %rd161;
	mul.wide.u32 	%rd159, %r2, 4;
	add.s64 	%rd160, %rd158, %rd159;
	st.global.u32 	[%rd160], %r693;
$L__BB14_71:
	ret;

}
	// .globl	_ZN3cub18CUB_300001_SM_10006detail6reduce28DeviceReduceSingleTileKernelINS2_10policy_hubIiyN4cuda3std3__44plusIiEEE10Policy1000EPiSC_iS9_iiNS7_10__identityEEEvT0_T1_T2_T3_T4_T6_
.visible .entry _ZN3cub18CUB_300001_SM_10006detail6reduce28DeviceReduceSingleTileKernelINS2_10policy_hubIiyN4cuda3std3__44plusIiEEE10Policy1000EPiSC_iS9_iiNS7_10__identityEEEvT0_T1_T2_T3_T4_T6_(
	.param .u64 .ptr .align 1 _ZN3cub18CUB_300001_SM_10006detail6reduce28DeviceReduceSingleTileKernelINS2_10policy_hubIiyN4cuda3std3__44plusIiEEE10Policy1000EPiSC_iS9_iiNS7_10__identityEEEvT0_T1_T2_T3_T4_T6__param_0,
	.param .u64 .ptr .align 1 _ZN3cub18CUB_300001_SM_10006detail6reduce28DeviceReduceSingleTileKernelINS2_10policy_hubIiyN4cuda3std3__44plusIiEEE10Policy1000EPiSC_iS9_iiNS7_10__identityEEEvT0_T1_T2_T3_T4_T6__param_1,
	.param .u32 _ZN3cub18CUB_300001_SM_10006detail6reduce28DeviceReduceSingleTileKernelINS2_10policy_hubIiyN4cuda3std3__44plusIiEEE10Policy1000EPiSC_iS9_iiNS7_10__identityEEEvT0_T1_T2_T3_T4_T6__param_2,
	.param .align 1 .b8 _ZN3cub18CUB_300001_SM_10006detail6reduce28DeviceReduceSingleTileKernelINS2_10policy_hubIiyN4cuda3std3__44plusIiEEE10Policy1000EPiSC_iS9_iiNS7_10__identityEEEvT0_T1_T2_T3_T4_T6__param_3[1],
	.param .u32 _ZN3cub18CUB_300001_SM_10006detail6reduce28DeviceReduceSingleTileKernelINS2_10policy_hubIiyN4cuda3std3__44plusIiEEE10Policy1000EPiSC_iS9_iiNS7_10__identityEEEvT0_T1_T2_T3_T4_T6__param_4,
	.param .align 1 .b8 _ZN3cub18CUB_300001_SM_10006detail6reduce28DeviceReduceSingleTileKernelINS2_10policy_hubIiyN4cuda3std3__44plusIiEEE10Policy1000EPiSC_iS9_iiNS7_10__identityEEEvT0_T1_T2_T3_T4_T6__param_5[1]
)
.maxntid 256
.minnctapersm 1
{
	.reg .pred 	%p<97>;
	.reg .b32 	%r<687>;
	.reg .b64 	%rd<125>;
	// demoted variable
	.shared .align 4 .b8 _ZZN3cub18CUB_300001_SM_10006detail6reduce28DeviceReduceSingleTileKernelINS2_10policy_hubIiyN4cuda3std3__44plusIiEEE10Policy1000EPiSC_iS9_iiNS7_10__identityEEEvT0_T1_T2_T3_T4_T6_E12temp_storage[44];
	ld.param.u64 	%rd16, [_ZN3cub18CUB_300001_SM_10006detail6reduce28DeviceReduceSingleTileKernelINS2_10policy_hubIiyN4cuda3std3__44plusIiEEE10Policy1000EPiSC_iS9_iiNS7_10__identityEEEvT0_T1_T2_T3_T4_T6__param_0];
	ld.param.u64 	%rd17, [_ZN3cub18CUB_300001_SM_10006detail6reduce28DeviceReduceSingleTileKernelINS2_10policy_hubIiyN4cuda3std3__44plusIiEEE10Policy1000EPiSC_iS9_iiNS7_10__identityEEEvT0_T1_T2_T3_T4_T6__param_1];
	ld.param.u32 	%r120, [_ZN3cub18CUB_300001_SM_10006detail6reduce28DeviceReduceSingleTileKernelINS2_10policy_hubIiyN4cuda3std3__44plusIiEEE10Policy1000EPiSC_iS9_iiNS7_10__identityEEEvT0_T1_T2_T3_T4_T6__param_2];
	ld.param.u32 	%r121, [_ZN3cub18CUB_300001_SM_10006detail6reduce28DeviceReduceSingleTileKernelINS2_10policy_hubIiyN4cuda3std3__44plusIiEEE10Policy1000EPiSC_iS9_iiNS7_10__identityEEEvT0_T1_T2_T3_T4_T6__param_4];
	cvta.to.global.u64 	%rd1, %rd17;
	setp.ne.s32 	%p1, %r120, 0;
	@%p1 bra 	$L__BB15_3;
	mov.u32 	%r633, %tid.x;
	setp.ne.s32 	%p96, %r633, 0;
	@%p96 bra 	$L__BB15_74;
	st.global.u32 	[%rd1], %r121;
	bra.uni 	$L__BB15_74;
$L__BB15_3:
	and.b64  	%rd18, %rd16, 15;
	setp.ne.s64 	%p2, %rd18, 0;
	@%p2 bra 	$L__BB15_38;
	setp.gt.s32 	%p49, %r120, 4095;
	@%p49 bra 	$L__BB15_22;
	mov.u32 	%r1, %tid.x;
	setp.ge.s32 	%p66, %r1, %r120;
	mov.b32 	%r644, 0;
	mov.u32 	%r639, %r1;
	@%p66 bra 	$L__BB15_7;
	mul.wide.u32 	%rd113, %r1, 4;
	add.s64 	%rd112, %rd16, %rd113;
	// begin inline asm
	ld.global.nc.u32 %r644, [%rd112];
	// end inline asm
	add.s32 	%r639, %r1, 256;
$L__BB15_7:
	setp.ge.s32 	%p67, %r639, %r120;
	@%p67 bra 	$L__BB15_13;
	not.b32 	%r507, %r639;
	add.s32 	%r6, %r120, %r507;
	and.b32  	%r508, %r6, 768;
	setp.eq.s32 	%p68, %r508, 768;
	@%p68 bra 	$L__BB15_11;
	mul.wide.u32 	%rd114, %r639, 4;
	add.s64 	%rd121, %rd16, %rd114;
	shr.u32 	%r509, %r6, 8;
	add.s32 	%r510, %r509, 1;
	and.b32  	%r511, %r510, 3;
	neg.s32 	%r636, %r511;
$L__BB15_10:
	.pragma "nounroll";
	// begin inline asm
	ld.global.nc.u32 %r512, [%rd121];
	// end inline asm
	add.s32 	%r644, %r512, %r644;
	add.s32 	%r639, %r639, 256;
	add.s64 	%rd121, %rd121, 1024;
	add.s32 	%r636, %r636, 1;
	setp.ne.s32 	%p69, %r636, 0;
	@%p69 bra 	$L__BB15_10;
$L__BB15_11:
	setp.lt.u32 	%p70, %r6, 768;
	@%p70 bra 	$L__BB15_13;
$L__BB15_12:
	mul.wide.s32 	%rd120, %r639, 4;
	add.s64 	%rd116, %rd16, %rd120;
	// begin inline asm
	ld.global.nc.u32 %r513, [%rd116];
	// end inline asm
	add.s32 	%r517, %r513, %r644;
	add.s64 	%rd117, %rd116, 1024;
	// begin inline asm
	ld.global.nc.u32 %r514, [%rd117];
	// end inline asm
	add.s32 	%r518, %r514, %r517;
	add.s64 	%rd118, %rd116, 2048;
	// begin inline asm
	ld.global.nc.u32 %r515, [%rd118];
	// end inline asm
	add.s32 	%r519, %r515, %r518;
	add.s64 	%rd119, %rd116, 3072;
	// begin inline asm
	ld.global.nc.u32 %r516, [%rd119];
	// end inline asm
	add.s32 	%r644, %r516, %r519;
	add.s32 	%r639, %r639, 1024;
	setp.lt.s32 	%p71, %r639, %r120;
	@%p71 bra 	$L__BB15_12;
$L__BB15_13:
	setp.lt.s32 	%p72, %r120, 256;
	@%p72 bra 	$L__BB15_18;
	// begin inline asm
	mov.u32 %r583, %laneid;
	// end inline asm
	mov.b32 	%r586, 1;
	mov.b32 	%r607, 31;
	mov.b32 	%r608, -1;
	// begin inline asm
	shfl.sync.down.b32 %r584, %r644, %r586, %r607, %r608;
	// end inline asm
	setp.gt.s32 	%p88, %r583, 30;
	selp.b32 	%r609, 0, %r584, %p88;
	add.s32 	%r590, %r609, %r644;
	mov.b32 	%r591, 2;
	// begin inline asm
	shfl.sync.down.b32 %r589, %r590, %r591, %r607, %r608;
	// end inline asm
	setp.gt.s32 	%p89, %r583, 29;
	selp.b32 	%r610, 0, %r589, %p89;
	add.s32 	%r595, %r590, %r610;
	mov.b32 	%r596, 4;
	// begin inline asm
	shfl.sync.down.b32 %r594, %r595, %r596, %r607, %r608;
	// end inline asm
	setp.gt.s32 	%p90, %r583, 27;
	selp.b32 	%r611, 0, %r594, %p90;
	add.s32 	%r600, %r595, %r611;
	mov.b32 	%r601, 8;
	// begin inline asm
	shfl.sync.down.b32 %r599, %r600, %r601, %r607, %r608;
	// end inline asm
	setp.gt.s32 	%p91, %r583, 23;
	selp.b32 	%r612, 0, %r599, %p91;
	add.s32 	%r605, %r600, %r612;
	mov.b32 	%r606, 16;
	// begin inline asm
	shfl.sync.down.b32 %r604, %r605, %r606, %r607, %r608;
	// end inline asm
	setp.gt.s32 	%p92, %r583, 15;
	selp.b32 	%r613, 0, %r604, %p92;
	add.s32 	%r686, %r605, %r613;
	setp.ne.s32 	%p93, %r583, 0;
	@%p93 bra 	$L__BB15_16;
	shr.u32 	%r614, %r1, 3;
	and.b32  	%r615, %r614, 124;
	mov.u32 	%r616, _ZZN3cub18CUB_300001_SM_10006detail6reduce28DeviceReduceSingleTileKernelINS2_10policy_hubIiyN4cuda3std3__44plusIiEEE10Policy1000EPiSC_iS9_iiNS7_10__identityEEEvT0_T1_T2_T3_T4_T6_E12temp_storage;
	add.s32 	%r617, %r616, %r615;
	st.shared.u32 	[%r617+8], %r686;
$L__BB15_16:
	bar.sync 	0;
	setp.ne.s32 	%p94, %r1, 0;
	@%p94 bra 	$L__BB15_72;
	ld.shared.u32 	%r618, [_ZZN3cub18CUB_300001_SM_10006detail6reduce28DeviceReduceSingleTileKernelINS2_10policy_hubIiyN4cuda3std3__44plusIiEEE10Policy1000EPiSC_iS9_iiNS7_10__identityEEEvT0_T1_T2_T3_T4_T6_E12temp_storage+12];
	add.s32 	%r619, %r618, %r686;
	ld.shared.u32 	%r620, [_ZZN3cub18CUB_300001_SM_10006detail6reduce28DeviceReduceSingleTileKernelINS2_10policy_hubIiyN4cuda3std3__44plusIiEEE10Policy1000EPiSC_iS9_iiNS7_10__identityEEEvT0_T1_T2_T3_T4_T6_E12temp_storage+16];
	add.s32 	%r621, %r619, %r620;
	ld.shared.u32 	%r622, [_ZZN3cub18CUB_300001_SM_10006detail6reduce28DeviceReduceSingleTileKernelINS2_10policy_hubIiyN4cuda3std3__44plusIiEEE10Policy1000EPiSC_iS9_iiNS7_10__identityEEEvT0_T1_T2_T3_T4_T6_E12temp_storage+20];
	add.s32 	%r623, %r621, %r622;
	ld.shared.u32 	%r624, [_ZZN3cub18CUB_300001_SM_10006detail6reduce28DeviceReduceSingleTileKernelINS2_10policy_hubIiyN4cuda3std3__44plusIiEEE10Policy1000EPiSC_iS9_iiNS7_10__identityEEEvT0_T1_T2_T3_T4_T6_E12temp_storage+24];
	add.s32 	%r625, %r623, %r624;
	ld.shared.u32 	%r626, [_ZZN3cub18CUB_300001_SM_10006detail6reduce28DeviceReduceSingleTileKernelINS2_10policy_hubIiyN4cuda3std3__44plusIiEEE10Policy1000EPiSC_iS9_iiNS7_10__identityEEEvT0_T1_T2_T3_T4_T6_E12temp_storage+28];
	add.s32 	%r627, %r625, %r626;
	ld.shared.u32 	%r628, [_ZZN3cub18CUB_300001_SM_10006detail6reduce28DeviceReduceSingleTileKernelINS2_10policy_hubIiyN4cuda3std3__44plusIiEEE10Policy1000EPiSC_iS9_iiNS7_10__identityEEEvT0_T1_T2_T3_T4_T6_E12temp_storage+32];
	add.s32 	%r629, %r627, %r628;
	ld.shared.u32 	%r630, [_ZZN3cub18CUB_300001_SM_10006detail6reduce28DeviceReduceSingleTileKernelINS2_10policy_hubIiyN4cuda3std3__44plusIiEEE10Policy1000EPiSC_iS9_iiNS7_10__identityEEEvT0_T1_T2_T3_T4_T6_E12temp_storage+36];
	add.s32 	%r686, %r629, %r630;
	bra.uni 	$L__BB15_72;
$L__BB15_18:
	// begin inline asm
	mov.u32 %r520, %laneid;
	// end inline asm
	and.b32  	%r546, %r1, 992;
	add.s32 	%r547, %r546, 32;
	setp.gt.s32 	%p73, %r547, %r120;
	not.b32 	%r548, %r546;
	add.s32 	%r549, %r120, %r548;
	selp.b32 	%r544, %r549, 31, %p73;
	mov.b32 	%r523, 1;
	mov.b32 	%r545, -1;
	// begin inline asm
	shfl.sync.down.b32 %r521, %r644, %r523, %r544, %r545;
	// end inline asm
	setp.lt.s32 	%p74, %r520, %r544;
	selp.b32 	%r550, %r521, 0, %p74;
	add.s32 	%r527, %r550, %r644;
	mov.b32 	%r528, 2;
	// begin inline asm
	shfl.sync.down.b32 %r526, %r527, %r528, %r544, %r545;
	// end inline asm
	add.s32 	%r551, %r520, 2;
	setp.gt.s32 	%p75, %r551, %r544;
	selp.b32 	%r552, 0, %r526, %p75;
	add.s32 	%r532, %r527, %r552;
	mov.b32 	%r533, 4;
	// begin inline asm
	shfl.sync.down.b32 %r531, %r532, %r533, %r544, %r545;
	// end inline asm
	add.s32 	%r553, %r520, 4;
	setp.gt.s32 	%p76, %r553, %r544;
	selp.b32 	%r554, 0, %r531, %p76;
	add.s32 	%r537, %r532, %r554;
	mov.b32 	%r538, 8;
	// begin inline asm
	shfl.sync.down.b32 %r536, %r537, %r538, %r544, %r545;
	// end inline asm
	add.s32 	%r555, %r520, 8;
	setp.gt.s32 	%p77, %r555, %r544;
	selp.b32 	%r556, 0, %r536, %p77;
	add.s32 	%r542, %r537, %r556;
	mov.b32 	%r543, 16;
	// begin inline asm
	shfl.sync.down.b32 %r541, %r542, %r543, %r544, %r545;
	// end inline asm
	add.s32 	%r557, %r520, 16;
	setp.gt.s32 	%p78, %r557, %r544;
	selp.b32 	%r558, 0, %r541, %p78;
	add.s32 	%r686, %r542, %r558;
	setp.ne.s32 	%p79, %r520, 0;
	@%p79 bra 	$L__BB15_20;
	shr.u32 	%r559, %r1, 3;
	and.b32  	%r560, %r559, 124;
	mov.u32 	%r561, _ZZN3cub18CUB_300001_SM_10006detail6reduce28DeviceReduceSingleTileKernelINS2_10policy_hubIiyN4cuda3std3__44plusIiEEE10Policy1000EPiSC_iS9_iiNS7_10__identityEEEvT0_T1_T2_T3_T4_T6_E12temp_storage;
	add.s32 	%r562, %r561, %r560;
	st.shared.u32 	[%r562+8], %r686;
$L__BB15_20:
	bar.sync 	0;
	setp.ne.s32 	%p80, %r1, 0;
	@%p80 bra 	$L__BB15_72;
	setp.gt.s32 	%p81, %r120, 32;
	ld.shared.u32 	%r563, [_ZZN3cub18CUB_300001_SM_10006detail6reduce28DeviceReduceSingleTileKernelINS2_10policy_hubIiyN4cuda3std3__44plusIiEEE10Policy1000EPiSC_iS9_iiNS7_10__identityEEEvT0_T1_T2_T3_T4_T6_E12temp_storage+12];
	selp.b32 	%r564, %r563, 0, %p81;
	add.s32 	%r565, %r564, %r686;
	setp.gt.s32 	%p82, %r120, 64;
	ld.shared.u32 	%r566, [_ZZN3cub18CUB_300001_SM_10006detail6reduce28DeviceReduceSingleTileKernelINS2_10policy_hubIiyN4cuda3std3__44plusIiEEE10Policy1000EPiSC_iS9_iiNS7_10__identityEEEvT0_T1_T2_T3_T4_T6_E12temp_storage+16];
	selp.b32 	%r567, %r566, 0, %p82;
	add.s32 	%r568, %r565, %r567;
	setp.gt.s32 	%p83, %r120, 96;
	ld.shared.u32 	%r569, [_ZZN3cub18CUB_300001_SM_10006detail6reduce28DeviceReduceSingleTileKernelINS2_10policy_hubIiyN4cuda3std3__44plusIiEEE10Policy1000EPiSC_iS9_iiNS7_10__identityEEEvT0_T1_T2_T3_T4_T6_E12temp_storage+20];
	selp.b32 	%r570, %r569, 0, %p83;
	add.s32 	%r571, %r568, %r570;
	setp.gt.s32 	%p84, %r120, 128;
	ld.shared.u32 	%r572, [_ZZN3cub18CUB_300001_SM_10006detail6reduce28DeviceReduceSingleTileKernelINS2_10policy_hubIiyN4cuda3std3__44plusIiEEE10Policy1000EPiSC_iS9_iiNS7_10__identityEEEvT0_T1_T2_T3_T4_T6_E12temp_storage+24];
	selp.b32 	%r573, %r572, 0, %p84;
	add.s32 	%r574, %r571, %r573;
	setp.gt.s32 	%p85, %r120, 160;
	ld.shared.u32 	%r575, [_ZZN3cub18CUB_300001_SM_10006detail6reduce28DeviceReduceSingleTileKernelINS2_10policy_hubIiyN4cuda3std3__44plusIiEEE10Policy1000EPiSC_iS9_iiNS7_10__identityEEEvT0_T1_T2_T3_T4_T6_E12temp_storage+28];
	selp.b32 	%r576, %r575, 0, %p85;
	add.s32 	%r577, %r574, %r576;
	setp.gt.s32 	%p86, %r120, 192;
	ld.shared.u32 	%r578, [_ZZN3cub18CUB_300001_SM_10006detail6reduce28DeviceReduceSingleTileKernelINS2_10policy_hubIiyN4cuda3std3__44plusIiEEE10Policy1000EPiSC_iS9_iiNS7_10__identityEEEvT0_T1_T2_T3_T4_T6_E12temp_storage+32];
	selp.b32 	%r579, %r578, 0, %p86;
	add.s32 	%r580, %r577, %r579;
	setp.gt.s32 	%p87, %r120, 224;
	ld.shared.u32 	%r581, [_ZZN3cub18CUB_300001_SM_10006detail6reduce28DeviceReduceSingleTileKernelINS2_10policy_hubIiyN4cuda3std3__44plusIiEEE10Policy1000EPiSC_iS9_iiNS7_10__identityEEEvT0_T1_T2_T3_T4_T6_E12temp_storage+36];
	selp.b32 	%r582, %r581, 0, %p87;
	add.s32 	%r686, %r580, %r582;
	bra.uni 	$L__BB15_72;
$L__BB15_22:
	mov.u32 	%r26, %tid.x;
	shl.b32 	%r377, %r26, 2;
	mul.wide.u32 	%rd86, %r377, 4;
	add.s64 	%rd76, %rd16, %rd86;
	// begin inline asm
	ld.global.nc.v2.u64 {%rd74, %rd75}, [%rd76];
	// end inline asm
	mov.b64 	{%r378, %r379}, %rd75;
	mov.b64 	{%r380, %r381}, %rd74;
	add.s64 	%rd79, %rd76, 4096;
	// begin inline asm
	ld.global.nc.v2.u64 {%rd77, %rd78}, [%rd79];
	// end inline asm
	mov.b64 	{%r382, %r383}, %rd78;
	mov.b64 	{%r384, %r385}, %rd77;
	add.s64 	%rd82, %rd76, 8192;
	// begin inline asm
	ld.global.nc.v2.u64 {%rd80, %rd81}, [%rd82];
	// end inline asm
	mov.b64 	{%r386, %r387}, %rd81;
	mov.b64 	{%r388, %r389}, %rd80;
	add.s64 	%rd85, %rd76, 12288;
	// begin inline asm
	ld.global.nc.v2.u64 {%rd83, %rd84}, [%rd85];
	// end inline asm
	mov.b64 	{%r390, %r391}, %rd84;
	mov.b64 	{%r392, %r393}, %rd83;
	add.s32 	%r394, %r381, %r380;
	add.s32 	%r395, %r378, %r394;
	add.s32 	%r396, %r379, %r395;
	add.s32 	%r397, %r384, %r396;
	add.s32 	%r398, %r385, %r397;
	add.s32 	%r399, %r382, %r398;
	add.s32 	%r400, %r383, %r399;
	add.s32 	%r401, %r388, %r400;
	add.s32 	%r402, %r389, %r401;
	add.s32 	%r403, %r386, %r402;
	add.s32 	%r404, %r387, %r403;
	add.s32 	%r405, %r392, %r404;
	add.s32 	%r406, %r393, %r405;
	add.s32 	%r407, %r390, %r406;
	add.s32 	%r659, %r391, %r407;
	setp.lt.u32 	%p50, %r120, 8192;
	mov.b32 	%r648, 4096;
	@%p50 bra 	$L__BB15_26;
	add.s32 	%r28, %r120, -4096;
	mov.b32 	%r648, 4096;
$L__BB15_24:
	mul.wide.s32 	%rd99, %r648, 4;
	add.s64 	%rd89, %rd76, %rd99;
	// begin inline asm
	ld.global.nc.v2.u64 {%rd87, %rd88}, [%rd89];
	// end inline asm
	mov.b64 	{%r409, %r410}, %rd88;
	mov.b64 	{%r411, %r412}, %rd87;
	add.s64 	%rd92, %rd89, 4096;
	// begin inline asm
	ld.global.nc.v2.u64 {%rd90, %rd91}, [%rd92];
	// end inline asm
	mov.b64 	{%r413, %r414}, %rd91;
	mov.b64 	{%r415, %r416}, %rd90;
	add.s64 	%rd95, %rd89, 8192;
	// begin inline asm
	ld.global.nc.v2.u64 {%rd93, %rd94}, [%rd95];
	// end inline asm
	mov.b64 	{%r417, %r418}, %rd94;
	mov.b64 	{%r419, %r420}, %rd93;
	add.s64 	%rd98, %rd89, 12288;
	// begin inline asm
	ld.global.nc.v2.u64 {%rd96, %rd97}, [%rd98];
	// end inline asm
	mov.b64 	{%r421, %r422}, %rd97;
	mov.b64 	{%r423, %r424}, %rd96;
	add.s32 	%r425, %r411, %r659;
	add.s32 	%r426, %r412, %r425;
	add.s32 	%r427, %r409, %r426;
	add.s32 	%r428, %r410, %r427;
	add.s32 	%r429, %r415, %r428;
	add.s32 	%r430, %r416, %r429;
	add.s32 	%r431, %r413, %r430;
	add.s32 	%r432, %r414, %r431;
	add.s32 	%r433, %r419, %r432;
	add.s32 	%r434, %r420, %r433;
	add.s32 	%r435, %r417, %r434;
	add.s32 	%r436, %r418, %r435;
	add.s32 	%r437, %r423, %r436;
	add.s32 	%r438, %r424, %r437;
	add.s32 	%r439, %r421, %r438;
	add.s32 	%r659, %r422, %r439;
	sub.s32 	%r440, %r120, %r648;
	setp.lt.s32 	%p51, %r440, 4096;
	@%p51 bra 	$L__BB15_34;
	add.s32 	%r648, %r648, 4096;
	setp.le.s32 	%p52, %r648, %r28;
	@%p52 bra 	$L__BB15_24;
$L__BB15_26:
	setp.le.s32 	%p53, %r120, %r648;
	@%p53 bra 	$L__BB15_34;
	sub.s32 	%r35, %r120, %r648;
	setp.ge.s32 	%p54, %r26, %r35;
	@%p54 bra 	$L__BB15_34;
	not.b32 	%r442, %r26;
	add.s32 	%r443, %r120, %r442;
	sub.s32 	%r36, %r443, %r648;
	and.b32  	%r444, %r36, 768;
	setp.eq.s32 	%p55, %r444, 768;
	mov.u32 	%r653, %r26;
	@%p55 bra 	$L__BB15_31;
	add.s32 	%r650, %r26, %r648;
	shr.u32 	%r445, %r36, 8;
	add.s32 	%r446, %r445, 1;
	and.b32  	%r447, %r446, 3;
	neg.s32 	%r649, %r447;
	mov.u32 	%r653, %r26;
$L__BB15_30:
	.pragma "nounroll";
	mul.wide.u32 	%rd101, %r650, 4;
	add.s64 	%rd100, %rd16, %rd101;
	// begin inline asm
	ld.global.nc.u32 %r448, [%rd100];
	// end inline asm
	add.s32 	%r659, %r448, %r659;
	add.s32 	%r653, %r653, 256;
	add.s32 	%r650, %r650, 256;
	add.s32 	%r649, %r649, 1;
	setp.ne.s32 	%p56, %r649, 0;
	@%p56 bra 	$L__BB15_30;
$L__BB15_31:
	setp.lt.u32 	%p57, %r36, 768;
	@%p57 bra 	$L__BB15_34;
	cvt.u64.u32 	%rd102, %r653;
	cvt.u64.u32 	%rd103, %r648;
	add.s64 	%rd104, %rd102, %rd103;
	shl.b64 	%rd105, %rd104, 2;
	add.s64 	%rd106, %rd105, %rd16;
	add.s64 	%rd122, %rd106, 2048;
	add.s32 	%r656, %r653, %r648;
$L__BB15_33:
	mul.wide.u32 	%rd111, %r656, 4;
	add.s64 	%rd107, %rd16, %rd111;
	// begin inline asm
	ld.global.nc.u32 %r449, [%rd107];
	// end inline asm
	add.s32 	%r453, %r449, %r659;
	add.s64 	%rd108, %rd122, -1024;
	// begin inline asm
	ld.global.nc.u32 %r450, [%rd108];
	// end inline asm
	add.s32 	%r454, %r450, %r453;
	// begin inline asm
	ld.global.nc.u32 %r451, [%rd122];
	// end inline asm
	add.s32 	%r455, %r451, %r454;
	add.s64 	%rd110, %rd122, 1024;
	// begin inline asm
	ld.global.nc.u32 %r452, [%rd110];
	// end inline asm
	add.s32 	%r659, %r452, %r455;
	add.s32 	%r653, %r653, 1024;
	add.s64 	%rd122, %rd122, 4096;
	add.s32 	%r656, %r656, 1024;
	setp.lt.s32 	%p58, %r653, %r35;
	@%p58 bra 	$L__BB15_33;
$L__BB15_34:
	// begin inline asm
	mov.u32 %r456, %laneid;
	// end inline asm
	mov.b32 	%r459, 1;
	mov.b32 	%r480, 31;
	mov.b32 	%r481, -1;
	// begin inline asm
	shfl.sync.down.b32 %r457, %r659, %r459, %r480, %r481;
	// end inline asm
	setp.gt.s32 	%p59, %r456, 30;
	selp.b32 	%r482, 0, %r457, %p59;
	add.s32 	%r463, %r482, %r659;
	mov.b32 	%r464, 2;
	// begin inline asm
	shfl.sync.down.b32 %r462, %r463, %r464, %r480, %r481;
	// end inline asm
	setp.gt.s32 	%p60, %r456, 29;
	selp.b32 	%r483, 0, %r462, %p60;
	add.s32 	%r468, %r463, %r483;
	mov.b32 	%r469, 4;
	// begin inline asm
	shfl.sync.down.b32 %r467, %r468, %r469, %r480, %r481;
	// end inline asm
	setp.gt.s32 	%p61, %r456, 27;
	selp.b32 	%r484, 0, %r467, %p61;
	add.s32 	%r473, %r468, %r484;
	mov.b32 	%r474, 8;
	// begin inline asm
	shfl.sync.down.b32 %r472, %r473, %r474, %r480, %r481;
	// end inline asm
	setp.gt.s32 	%p62, %r456, 23;
	selp.b32 	%r485, 0, %r472, %p62;
	add.s32 	%r478, %r473, %r485;
	mov.b32 	%r479, 16;
	// begin inline asm
	shfl.sync.down.b32 %r477, %r478, %r479, %r480, %r481;
	// end inline asm
	setp.gt.s32 	%p63, %r456, 15;
	selp.b32 	%r486, 0, %r477, %p63;
	add.s32 	%r686, %r478, %r486;
	setp.ne.s32 	%p64, %r456, 0;
	@%p64 bra 	$L__BB15_36;
	shr.u32 	%r487, %r26, 3;
	and.b32  	%r488, %r487, 124;
	mov.u32 	%r489, _ZZN3cub18CUB_300001_SM_10006detail6reduce28DeviceReduceSingleTileKernelINS2_10policy_hubIiyN4cuda3std3__44plusIiEEE10Policy1000EPiSC_iS9_iiNS7_10__identityEEEvT0_T1_T2_T3_T4_T6_E12temp_storage;
	add.s32 	%r490, %r489, %r488;
	st.shared.u32 	[%r490+8], %r686;
$L__BB15_36:
	bar.sync 	0;
	setp.ne.s32 	%p65, %r26, 0;
	@%p65 bra 	$L__BB15_72;
	ld.shared.u32 	%r491, [_ZZN3cub18CUB_300001_SM_10006detail6reduce28DeviceReduceSingleTileKernelINS2_10policy_hubIiyN4cuda3std3__44plusIiEEE10Policy1000EPiSC_iS9_iiNS7_10__identityEEEvT0_T1_T2_T3_T4_T6_E12temp_storage+12];
	add.s32 	%r492, %r491, %r686;
	ld.shared.u32 	%r493, [_ZZN3cub18CUB_300001_SM_10006detail6reduce28DeviceReduceSingleTileKernelINS2_10policy_hubIiyN4cuda3std3__44plusIiEEE10Policy1000EPiSC_iS9_iiNS7_10__identityEEEvT0_T1_T2_T3_T4_T6_E12temp_storage+16];
	add.s32 	%r494, %r492, %r493;
	ld.shared.u32 	%r495, [_ZZN3cub18CUB_300001_SM_10006detail6reduce28DeviceReduceSingleTileKernelINS2_10policy_hubIiyN4cuda3std3__44plusIiEEE10Policy1000EPiSC_iS9_iiNS7_10__identityEEEvT0_T1_T2_T3_T4_T6_E12temp_storage+20];
	add.s32 	%r496, %r494, %r495;
	ld.shared.u32 	%r497, [_ZZN3cub18CUB_300001_SM_10006detail6reduce28DeviceReduceSingleTileKernelINS2_10policy_hubIiyN4cuda3std3__44plusIiEEE10Policy1000EPiSC_iS9_iiNS7_10__identityEEEvT0_T1_T2_T3_T4_T6_E12temp_storage+24];
	add.s32 	%r498, %r496, %r497;
	ld.shared.u32 	%r499, [_ZZN3cub18CUB_300001_SM_10006detail6reduce28DeviceReduceSingleTileKernelINS2_10policy_hubIiyN4cuda3std3__44plusIiEEE10Policy1000EPiSC_iS9_iiNS7_10__identityEEEvT0_T1_T2_T3_T4_T6_E12temp_storage+28];
	add.s32 	%r500, %r498, %r499;
	ld.shared.u32 	%r501, [_ZZN3cub18CUB_300001_SM_10006detail6reduce28DeviceReduceSingleTileKernelINS2_10policy_hubIiyN4cuda3std3__44plusIiEEE10Policy1000EPiSC_iS9_iiNS7_10__identityEEEvT0_T1_T2_T3_T4_T6_E12temp_storage+32];
	add.s32 	%r502, %r500, %r501;
	ld.shared.u32 	%r503, [_ZZN3cub18CUB_300001_SM_10006detail6reduce28DeviceReduceSingleTileKernelINS2_10policy_hubIiyN4cuda3std3__44plusIiEEE10Policy1000EPiSC_iS9_iiNS7_10__identityEEEvT0_T1_T2_T3_T4_T6_E12temp_storage+36];
	add.s32 	%r686, %r502, %r503;
	bra.uni 	$L__BB15_72;
$L__BB15_38:
	setp.gt.s32 	%p3, %r120, 4095;
	@%p3 bra 	$L__BB15_56;
	mov.u32 	%r60, %tid.x;
	setp.ge.s32 	%p20, %r60, %r120;
	mov.b32 	%r670, 0;
	mov.u32 	%r665, %r60;
	@%p20 bra 	$L__BB15_41;
	mul.wide.u32 	%rd66, %r60, 4;
	add.s64 	%rd65, %rd16, %rd66;
	// begin inline asm
	ld.global.nc.u32 %r670, [%rd65];
	// end inline asm
	add.s32 	%r665, %r60, 256;
$L__BB15_41:
	setp.ge.s32 	%p21, %r665, %r120;
	@%p21 bra 	$L__BB15_47;
	not.b32 	%r252, %r665;
	add.s32 	%r65, %r120, %r252;
	and.b32  	%r253, %r65, 768;
	setp.eq.s32 	%p22, %r253, 768;
	@%p22 bra 	$L__BB15_45;
	mul.wide.u32 	%rd67, %r665, 4;
	add.s64 	%rd123, %rd16, %rd67;
	shr.u32 	%r254, %r65, 8;
	add.s32 	%r255, %r254, 1;
	and.b32  	%r256, %r255, 3;
	neg.s32 	%r662, %r256;
$L__BB15_44:
	.pragma "nounroll";
	// begin inline asm
	ld.global.nc.u32 %r257, [%rd123];
	// end inline asm
	add.s32 	%r670, %r257, %r670;
	add.s32 	%r665, %r665, 256;
	add.s64 	%rd123, %rd123, 1024;
	add.s32 	%r662, %r662, 1;
	setp.ne.s32 	%p23, %r662, 0;
	@%p23 bra 	$L__BB15_44;
$L__BB15_45:
	setp.lt.u32 	%p24, %r65, 768;
	@%p24 bra 	$L__BB15_47;
$L__BB15_46:
	mul.wide.s32 	%rd73, %r665, 4;
	add.s64 	%rd69, %rd16, %rd73;
	// begin inline asm
	ld.global.nc.u32 %r258, [%rd69];
	// end inline asm
	add.s32 	%r262, %r258, %r670;
	add.s64 	%rd70, %rd69, 1024;
	// begin inline asm
	ld.global.nc.u32 %r259, [%rd70];
	// end inline asm
	add.s32 	%r263, %r259, %r262;
	add.s64 	%rd71, %rd69, 2048;
	// begin inline asm
	ld.global.nc.u32 %r260, [%rd71];
	// end inline asm
	add.s32 	%r264, %r260, %r263;
	add.s64 	%rd72, %rd69, 3072;
	// begin inline asm
	ld.global.nc.u32 %r261, [%rd72];
	// end inline asm
	add.s32 	%r670, %r261, %r264;
	add.s32 	%r665, %r665, 1024;
	setp.lt.s32 	%p25, %r665, %r120;
	@%p25 bra 	$L__BB15_46;
$L__BB15_47:
	setp.lt.s32 	%p26, %r120, 256;
	@%p26 bra 	$L__BB15_52;
	// begin inline asm
	mov.u32 %r328, %laneid;
	// end inline asm
	mov.b32 	%r331, 1;
	mov.b32 	%r352, 31;
	mov.b32 	%r353, -1;
	// begin inline asm
	shfl.sync.down.b32 %r329, %r670, %r331, %r352, %r353;
	// end inline asm
	setp.gt.s32 	%p42, %r328, 30;
	selp.b32 	%r354, 0, %r329, %p42;
	add.s32 	%r335, %r354, %r670;
	mov.b32 	%r336, 2;
	// begin inline asm
	shfl.sync.down.b32 %r334, %r335, %r336, %r352, %r353;
	// end inline asm
	setp.gt.s32 	%p43, %r328, 29;
	selp.b32 	%r355, 0, %r334, %p43;
	add.s32 	%r340, %r335, %r355;
	mov.b32 	%r341, 4;
	// begin inline asm
	shfl.sync.down.b32 %r339, %r340, %r341, %r352, %r353;
	// end inline asm
	setp.gt.s32 	%p44, %r328, 27;
	selp.b32 	%r356, 0, %r339, %p44;
	add.s32 	%r345, %r340, %r356;
	mov.b32 	%r346, 8;
	// begin inline asm
	shfl.sync.down.b32 %r344, %r345, %r346, %r352, %r353;
	// end inline asm
	setp.gt.s32 	%p45, %r328, 23;
	selp.b32 	%r357, 0, %r344, %p45;
	add.s32 	%r350, %r345, %r357;
	mov.b32 	%r351, 16;
	// begin inline asm
	shfl.sync.down.b32 %r349, %r350, %r351, %r352, %r353;
	// end inline asm
	setp.gt.s32 	%p46, %r328, 15;
	selp.b32 	%r358, 0, %r349, %p46;
	add.s32 	%r686, %r350, %r358;
	setp.ne.s32 	%p47, %r328, 0;
	@%p47 bra 	$L__BB15_50;
	shr.u32 	%r359, %r60, 3;
	and.b32  	%r360, %r359, 124;
	mov.u32 	%r361, _ZZN3cub18CUB_300001_SM_10006detail6reduce28DeviceReduceSingleTileKernelINS2_10policy_hubIiyN4cuda3std3__44plusIiEEE10Policy1000EPiSC_iS9_iiNS7_10__identityEEEvT0_T1_T2_T3_T4_T6_E12temp_storage;
	add.s32 	%r362, %r361, %r360;
	st.shared.u32 	[%r362+8], %r686;
$L__BB15_50:
	bar.sync 	0;
	setp.ne.s32 	%p48, %r60, 0;
	@%p48 bra 	$L__BB15_72;
	ld.shared.u32 	%r363, [_ZZN3cub18CUB_300001_SM_10006detail6reduce28DeviceReduceSingleTileKernelINS2_10policy_hubIiyN4cuda3std3__44plusIiEEE10Policy1000EPiSC_iS9_iiNS7_10__identityEEEvT0_T1_T2_T3_T4_T6_E12temp_storage+12];
	add.s32 	%r364, %r363, %r686;
	ld.shared.u32 	%r365, [_ZZN3cub18CUB_300001_SM_10006detail6reduce28DeviceReduceSingleTileKernelINS2_10policy_hubIiyN4cuda3std3__44plusIiEEE10Policy1000EPiSC_iS9_iiNS7_10__identityEEEvT0_T1_T2_T3_T4_T6_E12temp_storage+16];
	add.s32 	%r366, %r364, %r365;
	ld.shared.u32 	%r367, [_ZZN3cub18CUB_300001_SM_10006detail6reduce28DeviceReduceSingleTileKernelINS2_10policy_hubIiyN4cuda3std3__44plusIiEEE10Policy1000EPiSC_iS9_iiNS7_10__identityEEEvT0_T1_T2_T3_T4_T6_E12temp_storage+20];
	add.s32 	%r368, %r366, %r367;
	ld.shared.u32 	%r369, [_ZZN3cub18CUB_300001_SM_10006detail6reduce28DeviceReduceSingleTileKernelINS2_10policy_hubIiyN4cuda3std3__44plusIiEEE10Policy1000EPiSC_iS9_iiNS7_10__identityEEEvT0_T1_T2_T3_T4_T6_E12temp_storage+24];
	add.s32 	%r370, %r368, %r369;
	ld.shared.u32 	%r371, [_ZZN3cub18CUB_300001_SM_10006detail6reduce28DeviceReduceSingleTileKernelINS2_10policy_hubIiyN4cuda3std3__44plusIiEEE10Policy1000EPiSC_iS9_iiNS7_10__identityEEEvT0_T1_T2_T3_T4_T6_E12temp_storage+28];
	add.s32 	%r372, %r370, %r371;
	ld.shared.u32 	%r373, [_ZZN3cub18CUB_300001_SM_10006detail6reduce28DeviceReduceSingleTileKernelINS2_10policy_hubIiyN4cuda3std3__44plusIiEEE10Policy1000EPiSC_iS9_iiNS7_10__identityEEEvT0_T1_T2_T3_T4_T6_E12temp_storage+32];
	add.s32 	%r374, %r372, %r373;
	ld.shared.u32 	%r375, [_ZZN3cub18CUB_300001_SM_10006detail6reduce28DeviceReduceSingleTileKernelINS2_10policy_hubIiyN4cuda3std3__44plusIiEEE10Policy1000EPiSC_iS9_iiNS7_10__identityEEEvT0_T1_T2_T3_T4_T6_E12temp_storage+36];
	add.s32 	%r686, %r374, %r375;
	bra.uni 	$L__BB15_72;
$L__BB15_52:
	// begin inline asm
	mov.u32 %r265, %laneid;
	// end inline asm
	and.b32  	%r291, %r60, 992;
	add.s32 	%r292, %r291, 32;
	setp.gt.s32 	%p27, %r292, %r120;
	not.b32 	%r293, %r291;
	add.s32 	%r294, %r120, %r293;
	selp.b32 	%r289, %r294, 31, %p27;
	mov.b32 	%r268, 1;
	mov.b32 	%r290, -1;
	// begin inline asm
	shfl.sync.down.b32 %r266, %r670, %r268, %r289, %r290;
	// end inline asm
	setp.lt.s32 	%p28, %r265, %r289;
	selp.b32 	%r295, %r266, 0, %p28;
	add.s32 	%r272, %r295, %r670;
	mov.b32 	%r273, 2;
	// begin inline asm
	shfl.sync.down.b32 %r271, %r272, %r273, %r289, %r290;
	// end inline asm
	add.s32 	%r296, %r265, 2;
	setp.gt.s32 	%p29, %r296, %r289;
	selp.b32 	%r297, 0, %r271, %p29;
	add.s32 	%r277, %r272, %r297;
	mov.b32 	%r278, 4;
	// begin inline asm
	shfl.sync.down.b32 %r276, %r277, %r278, %r289, %r290;
	// end inline asm
	add.s32 	%r298, %r265, 4;
	setp.gt.s32 	%p30, %r298, %r289;
	selp.b32 	%r299, 0, %r276, %p30;
	add.s32 	%r282, %r277, %r299;
	mov.b32 	%r283, 8;
	// begin inline asm
	shfl.sync.down.b32 %r281, %r282, %r283, %r289, %r290;
	// end inline asm
	add.s32 	%r300, %r265, 8;
	setp.gt.s32 	%p31, %r300, %r289;
	selp.b32 	%r301, 0, %r281, %p31;
	add.s32 	%r287, %r282, %r301;
	mov.b32 	%r288, 16;
	// begin inline asm
	shfl.sync.down.b32 %r286, %r287, %r288, %r289, %r290;
	// end inline asm
	add.s32 	%r302, %r265, 16;
	setp.gt.s32 	%p32, %r302, %r289;
	selp.b32 	%r303, 0, %r286, %p32;
	add.s32 	%r686, %r287, %r303;
	setp.ne.s32 	%p33, %r265, 0;
	@%p33 bra 	$L__BB15_54;
	shr.u32 	%r304, %r60, 3;
	and.b32  	%r305, %r304, 124;
	mov.u32 	%r306, _ZZN3cub18CUB_300001_SM_10006detail6reduce28DeviceReduceSingleTileKernelINS2_10policy_hubIiyN4cuda3std3__44plusIiEEE10Policy1000EPiSC_iS9_iiNS7_10__identityEEEvT0_T1_T2_T3_T4_T6_E12temp_storage;
	add.s32 	%r307, %r306, %r305;
	st.shared.u32 	[%r307+8], %r686;
$L__BB15_54:
	bar.sync 	0;
	setp.ne.s32 	%p34, %r60, 0;
	@%p34 bra 	$L__BB15_72;
	setp.gt.s32 	%p35, %r120, 32;
	ld.shared.u32 	%r308, [_ZZN3cub18CUB_300001_SM_10006detail6reduce28DeviceReduceSingleTileKernelINS2_10policy_hubIiyN4cuda3std3__44plusIiEEE10Policy1000EPiSC_iS9_iiNS7_10__identityEEEvT0_T1_T2_T3_T4_T6_E12temp_storage+12];
	selp.b32 	%r309, %r308, 0, %p35;
	add.s32 	%r310, %r309, %r686;
	setp.gt.s32 	%p36, %r120, 64;
	ld.shared.u32 	%r311, [_ZZN3cub18CUB_300001_SM_10006detail6reduce28DeviceReduceSingleTileKernelINS2_10policy_hubIiyN4cuda3std3__44plusIiEEE10Policy1000EPiSC_iS9_iiNS7_10__identityEEEvT0_T1_T2_T3_T4_T6_E12temp_storage+16];
	selp.b32 	%r312, %r311, 0, %p36;
	add.s32 	%r313, %r310, %r312;
	setp.gt.s32 	%p37, %r120, 96;
	ld.shared.u32 	%r314, [_ZZN3cub18CUB_300001_SM_10006detail6reduce28DeviceReduceSingleTileKernelINS2_10policy_hubIiyN4cuda3std3__44plusIiEEE10Policy1000EPiSC_iS9_iiNS7_10__identityEEEvT0_T1_T2_T3_T4_T6_E12temp_storage+20];
	selp.b32 	%r315, %r314, 0, %p37;
	add.s32 	%r316, %r313, %r315;
	setp.gt.s32 	%p38, %r120, 128;
	ld.shared.u32 	%r317, [_ZZN3cub18CUB_300001_SM_10006detail6reduce28DeviceReduceSingleTileKernelINS2_10policy_hubIiyN4cuda3std3__44plusIiEEE10Policy1000EPiSC_iS9_iiNS7_10__identityEEEvT0_T1_T2_T3_T4_T6_E12temp_storage+24];
	selp.b32 	%r318, %r317, 0, %p38;
	add.s32 	%r319, %r316, %r318;
	setp.gt.s32 	%p39, %r120, 160;
	ld.shared.u32 	%r320, [_ZZN3cub18CUB_300001_SM_10006detail6reduce28DeviceReduceSingleTileKernelINS2_10policy_hubIiyN4cuda3std3__44plusIiEEE10Policy1000EPiSC_iS9_iiNS7_10__identityEEEvT0_T1_T2_T3_T4_T6_E12temp_storage+28];
	selp.b32 	%r321, %r320, 0, %p39;
	add.s32 	%r322, %r319, %r321;
	setp.gt.s32 	%p40, %r120, 192;
	ld.shared.u32 	%r323, [_ZZN3cub18CUB_300001_SM_10006detail6reduce28DeviceReduceSingleTileKernelINS2_10policy_hubIiyN4cuda3std3__44plusIiEEE10Policy1000EPiSC_iS9_iiNS7_10__identityEEEvT0_T1_T2_T3_T4_T6_E12temp_storage+32];
	selp.b32 	%r324, %r323, 0, %p40;
	add.s32 	%r325, %r322, %r324;
	setp.gt.s32 	%p41, %r120, 224;
	ld.shared.u32 	%r326, [_ZZN3cub18CUB_300001_SM_10006detail6reduce28DeviceReduceSingleTileKernelINS2_10policy_hubIiyN4cuda3std3__44plusIiEEE10Policy1000EPiSC_iS9_iiNS7_10__identityEEEvT0_T1_T2_T3_T4_T6_E12temp_storage+36];
	selp.b32 	%r327, %r326, 0, %p41;
	add.s32 	%r686, %r325, %r327;
	bra.uni 	$L__BB15_72;
$L__BB15_56:
	mov.u32 	%r85, %tid.x;
	mul.wide.u32 	%rd35, %r85, 4;
	add.s64 	%rd19, %rd16, %rd35;
	// begin inline asm
	ld.global.nc.u32 %r122, [%rd19];
	// end inline asm
	add.s64 	%rd20, %rd19, 1024;
	// begin inline asm
	ld.global.nc.u32 %r123, [%rd20];
	// end inline asm
	add.s64 	%rd21, %rd19, 2048;
	// begin inline asm
	ld.global.nc.u32 %r124, [%rd21];
	// end inline asm
	add.s64 	%rd22, %rd19, 3072;
	// begin inline asm
	ld.global.nc.u32 %r125, [%rd22];
	// end inline asm
	add.s64 	%rd23, %rd19, 4096;
	// begin inline asm
	ld.global.nc.u32 %r126, [%rd23];
	// end inline asm
	add.s64 	%rd24, %rd19, 5120;
	// begin inline asm
	ld.global.nc.u32 %r127, [%rd24];
	// end inline asm
	add.s64 	%rd25, %rd19, 6144;
	// begin inline asm
	ld.global.nc.u32 %r128, [%rd25];
	// end inline asm
	add.s64 	%rd26, %rd19, 7168;
	// begin inline asm
	ld.global.nc.u32 %r129, [%rd26];
	// end inline asm
	add.s64 	%rd27, %rd19, 8192;
	// begin inline asm
	ld.global.nc.u32 %r130, [%rd27];
	// end inline asm
	add.s64 	%rd28, %rd19, 9216;
	// begin inline asm
	ld.global.nc.u32 %r131, [%rd28];
	// end inline asm
	add.s64 	%rd29, %rd19, 10240;
	// begin inline asm
	ld.global.nc.u32 %r132, [%rd29];
	// end inline asm
	add.s64 	%rd30, %rd19, 11264;
	// begin inline asm
	ld.global.nc.u32 %r133, [%rd30];
	// end inline asm
	add.s64 	%rd31, %rd19, 12288;
	// begin inline asm
	ld.global.nc.u32 %r134, [%rd31];
	// end inline asm
	add.s64 	%rd32, %rd19, 13312;
	// begin inline asm
	ld.global.nc.u32 %r135, [%rd32];
	// end inline asm
	add.s64 	%rd33, %rd19, 14336;
	// begin inline asm
	ld.global.nc.u32 %r136, [%rd33];
	// end inline asm
	add.s64 	%rd34, %rd19, 15360;
	// begin inline asm
	ld.global.nc.u32 %r137, [%rd34];
	// end inline asm
	add.s32 	%r139, %r123, %r122;
	add.s32 	%r140, %r124, %r139;
	add.s32 	%r141, %r125, %r140;
	add.s32 	%r142, %r126, %r141;
	add.s32 	%r143, %r127, %r142;
	add.s32 	%r144, %r128, %r143;
	add.s32 	%r145, %r129, %r144;
	add.s32 	%r146, %r130, %r145;
	add.s32 	%r147, %r131, %r146;
	add.s32 	%r148, %r132, %r147;
	add.s32 	%r149, %r133, %r148;
	add.s32 	%r150, %r134, %r149;
	add.s32 	%r151, %r135, %r150;
	add.s32 	%r152, %r136, %r151;
	add.s32 	%r685, %r137, %r152;
	setp.lt.u32 	%p4, %r120, 8192;
	mov.b32 	%r674, 4096;
	@%p4 bra 	$L__BB15_60;
	add.s32 	%r87, %r120, -4096;
	mov.b32 	%r674, 4096;
$L__BB15_58:
	mul.wide.s32 	%rd52, %r674, 4;
	add.s64 	%rd36, %rd19, %rd52;
	// begin inline asm
	ld.global.nc.u32 %r154, [%rd36];
	// end inline asm
	add.s64 	%rd37, %rd36, 1024;
	// begin inline asm
	ld.global.nc.u32 %r155, [%rd37];
	// end inline asm
	add.s64 	%rd38, %rd36, 2048;
	// begin inline asm
	ld.global.nc.u32 %r156, [%rd38];
	// end inline asm
	add.s64 	%rd39, %rd36, 3072;
	// begin inline asm
	ld.global.nc.u32 %r157, [%rd39];
	// end inline asm
	add.s64 	%rd40, %rd36, 4096;
	// begin inline asm
	ld.global.nc.u32 %r158, [%rd40];
	// end inline asm
	add.s64 	%rd41, %rd36, 5120;
	// begin inline asm
	ld.global.nc.u32 %r159, [%rd41];
	// end inline asm
	add.s64 	%rd42, %rd36, 6144;
	// begin inline asm
	ld.global.nc.u32 %r160, [%rd42];
	// end inline asm
	add.s64 	%rd43, %rd36, 7168;
	// begin inline asm
	ld.global.nc.u32 %r161, [%rd43];
	// end inline asm
	add.s64 	%rd44, %rd36, 8192;
	// begin inline asm
	ld.global.nc.u32 %r162, [%rd44];
	// end inline asm
	add.s64 	%rd45, %rd36, 9216;
	// begin inline asm
	ld.global.nc.u32 %r163, [%rd45];
	// end inline asm
	add.s64 	%rd46, %rd36, 10240;
	// begin inline asm
	ld.global.nc.u32 %r164, [%rd46];
	// end inline asm
	add.s64 	%rd47, %rd36, 11264;
	// begin inline asm
	ld.global.nc.u32 %r165, [%rd47];
	// end inline asm
	add.s64 	%rd48, %rd36, 12288;
	// begin inline asm
	ld.global.nc.u32 %r166, [%rd48];
	// end inline asm
	add.s64 	%rd49, %rd36, 13312;
	// begin inline asm
	ld.global.nc.u32 %r167, [%rd49];
	// end inline asm
	add.s64 	%rd50, %rd36, 14336;
	// begin inline asm
	ld.global.nc.u32 %r168, [%rd50];
	// end inline asm
	add.s64 	%rd51, %rd36, 15360;
	// begin inline asm
	ld.global.nc.u32 %r169, [%rd51];
	// end inline asm
	add.s32 	%r170, %r154, %r685;
	add.s32 	%r171, %r155, %r170;
	add.s32 	%r172, %r156, %r171;
	add.s32 	%r173, %r157, %r172;
	add.s32 	%r174, %r158, %r173;
	add.s32 	%r175, %r159, %r174;
	add.s32 	%r176, %r160, %r175;
	add.s32 	%r177, %r161, %r176;
	add.s32 	%r178, %r162, %r177;
	add.s32 	%r179, %r163, %r178;
	add.s32 	%r180, %r164, %r179;
	add.s32 	%r181, %r165, %r180;
	add.s32 	%r182, %r166, %r181;
	add.s32 	%r183, %r167, %r182;
	add.s32 	%r184, %r168, %r183;
	add.s32 	%r685, %r169, %r184;
	sub.s32 	%r185, %r120, %r674;
	setp.lt.s32 	%p5, %r185, 4096;
	@%p5 bra 	$L__BB15_68;
	add.s32 	%r674, %r674, 4096;
	setp.le.s32 	%p6, %r674, %r87;
	@%p6 bra 	$L__BB15_58;
$L__BB15_60:
	setp.le.s32 	%p7, %r120, %r674;
	@%p7 bra 	$L__BB15_68;
	sub.s32 	%r94, %r120, %r674;
	setp.ge.s32 	%p8, %r85, %r94;
	@%p8 bra 	$L__BB15_68;
	not.b32 	%r187, %r85;
	add.s32 	%r188, %r120, %r187;
	sub.s32 	%r95, %r188, %r674;
	and.b32  	%r189, %r95, 768;
	setp.eq.s32 	%p9, %r189, 768;
	mov.u32 	%r679, %r85;
	@%p9 bra 	$L__BB15_65;
	add.s32 	%r676, %r85, %r674;
	shr.u32 	%r190, %r95, 8;
	add.s32 	%r191, %r190, 1;
	and.b32  	%r192, %r191, 3;
	neg.s32 	%r675, %r192;
	mov.u32 	%r679, %r85;
$L__BB15_64:
	.pragma "nounroll";
	mul.wide.u32 	%rd54, %r676, 4;
	add.s64 	%rd53, %rd16, %rd54;
	// begin inline asm
	ld.global.nc.u32 %r193, [%rd53];
	// end inline asm
	add.s32 	%r685, %r193, %r685;
	add.s32 	%r679, %r679, 256;
	add.s32 	%r676, %r676, 256;
	add.s32 	%r675, %r675, 1;
	setp.ne.s32 	%p10, %r675, 0;
	@%p10 bra 	$L__BB15_64;
$L__BB15_65:
	setp.lt.u32 	%p11, %r95, 768;
	@%p11 bra 	$L__BB15_68;
	cvt.u64.u32 	%rd55, %r679;
	cvt.u64.u32 	%rd56, %r674;
	add.s64 	%rd57, %rd55, %rd56;
	shl.b64 	%rd58, %rd57, 2;
	add.s64 	%rd59, %rd58, %rd16;
	add.s64 	%rd124, %rd59, 2048;
	add.s32 	%r682, %r679, %r674;
$L__BB15_67:
	mul.wide.u32 	%rd64, %r682, 4;
	add.s64 	%rd60, %rd16, %rd64;
	// begin inline asm
	ld.global.nc.u32 %r194, [%rd60];
	// end inline asm
	add.s32 	%r198, %r194, %r685;
	add.s64 	%rd61, %rd124, -1024;
	// begin inline asm
	ld.global.nc.u32 %r195, [%rd61];
	// end inline asm
	add.s32 	%r199, %r195, %r198;
	// begin inline asm
	ld.global.nc.u32 %r196, [%rd124];
	// end inline asm
	add.s32 	%r200, %r196, %r199;
	add.s64 	%rd63, %rd124, 1024;
	// begin inline asm
	ld.global.nc.u32 %r197, [%rd63];
	// end inline asm
	add.s32 	%r685, %r197, %r200;
	add.s32 	%r679, %r679, 1024;
	add.s64 	%rd124, %rd124, 4096;
	add.s32 	%r682, %r682, 1024;
	setp.lt.s32 	%p12, %r679, %r94;
	@%p12 bra 	$L__BB15_67;
$L__BB15_68:
	// begin inline asm
	mov.u32 %r201, %laneid;
	// end inline asm
	mov.b32 	%r204, 1;
	mov.b32 	%r225, 31;
	mov.b32 	%r226, -1;
	// begin inline asm
	shfl.sync.down.b32 %r202, %r685, %r204, %r225, %r226;
	// end inline asm
	setp.gt.s32 	%p13, %r201, 30;
	selp.b32 	%r227, 0, %r202, %p13;
	add.s32 	%r208, %r227, %r685;
	mov.b32 	%r209, 2;
	// begin inline asm
	shfl.sync.down.b32 %r207, %r208, %r209, %r225, %r226;
	// end inline asm
	setp.gt.s32 	%p14, %r201, 29;
	selp.b32 	%r228, 0, %r207, %p14;
	add.s32 	%r213, %r208, %r228;
	mov.b32 	%r214, 4;
	// begin inline asm
	shfl.sync.down.b32 %r212, %r213, %r214, %r225, %r226;
	// end inline asm
	setp.gt.s32 	%p15, %r201, 27;
	selp.b32 	%r229, 0, %r212, %p15;
	add.s32 	%r218, %r213, %r229;
	mov.b32 	%r219, 8;
	// begin inline asm
	shfl.sync.down.b32 %r217, %r218, %r219, %r225, %r226;
	// end inline asm
	setp.gt.s32 	%p16, %r201, 23;
	selp.b32 	%r230, 0, %r217, %p16;
	add.s32 	%r223, %r218, %r230;
	mov.b32 	%r224, 16;
	// begin inline asm
	shfl.sync.down.b32 %r222, %r223, %r224, %r225, %r226;
	// end inline asm
	setp.gt.s32 	%p17, %r201, 15;
	selp.b32 	%r231, 0, %r222, %p17;
	add.s32 	%r686, %r223, %r231;
	setp.ne.s32 	%p18, %r201, 0;
	@%p18 bra 	$L__BB15_70;
	shr.u32 	%r232, %r85, 3;
	and.b32  	%r233, %r232, 124;
	mov.u32 	%r234, _ZZN3cub18CUB_300001_SM_10006detail6reduce28DeviceReduceSingleTileKernelINS2_10policy_hubIiyN4cuda3std3__44plusIiEEE10Policy1000EPiSC_iS9_iiNS7_10__identityEEEvT0_T1_T2_T3_T4_T6_E12temp_storage;
	add.s32 	%r235, %r234, %r233;
	st.shared.u32 	[%r235+8], %r686;
$L__BB15_70:
	bar.sync 	0;
	setp.ne.s32 	%p19, %r85, 0;
	@%p19 bra 	$L__BB15_72;
	ld.shared.u32 	%r236, [_ZZN3cub18CUB_300001_SM_10006detail6reduce28DeviceReduceSingleTileKernelINS2_10policy_hubIiyN4cuda3std3__44plusIiEEE10Policy1000EPiSC_iS9_iiNS7_10__identityEEEvT0_T1_T2_T3_T4_T6_E12temp_storage+12];
	add.s32 	%r237, %r236, %r686;
	ld.shared.u32 	%r238, [_ZZN3cub18CUB_300001_SM_10006detail6reduce28DeviceReduceSingleTileKernelINS2_10policy_hubIiyN4cuda3std3__44plusIiEEE10Policy1000EPiSC_iS9_iiNS7_10__identityEEEvT0_T1_T2_T3_T4_T6_E12temp_storage+16];
	add.s32 	%r239, %r237, %r238;
	ld.shared.u32 	%r240, [_ZZN3cub18CUB_300001_SM_10006detail6reduce28DeviceReduceSingleTileKernelINS2_10policy_hubIiyN4cuda3std3__44plusIiEEE10Policy1000EPiSC_iS9_iiNS7_10__identityEEEvT0_T1_T2_T3_T4_T6_E12temp_storage+20];
	add.s32 	%r241, %r239, %r240;
	ld.shared.u32 	%r242, [_ZZN3cub18CUB_300001_SM_10006detail6reduce28DeviceReduceSingleTileKernelINS2_10policy_hubIiyN4cuda3std3__44plusIiEEE10Policy1000EPiSC_iS9_iiNS7_10__identityEEEvT0_T1_T2_T3_T4_T6_E12temp_storage+24];
	add.s32 	%r243, %r241, %r242;
	ld.shared.u32 	%r244, [_ZZN3cub18CUB_300001_SM_10006detail6reduce28DeviceReduceSingleTileKernelINS2_10policy_hubIiyN4cuda3std3__44plusIiEEE10Policy1000EPiSC_iS9_iiNS7_10__identityEEEvT0_T1_T2_T3_T4_T6_E12temp_storage+28];
	add.s32 	%r245, %r243, %r244;
	ld.shared.u32 	%r246, [_ZZN3cub18CUB_300001_SM_10006detail6reduce28DeviceReduceSingleTileKernelINS2_10policy_hubIiyN4cuda3std3__44plusIiEEE10Policy1000EPiSC_iS9_iiNS7_10__identityEEEvT0_T1_T2_T3_T4_T6_E12temp_storage+32];
	add.s32 	%r247, %r245, %r246;
	ld.shared.u32 	%r248, [_ZZN3cub18CUB_300001_SM_10006detail6reduce28DeviceReduceSingleTileKernelINS2_10policy_hubIiyN4cuda3std3__44plusIiEEE10Policy1000EPiSC_iS9_iiNS7_10__identityEEEvT0_T1_T2_T3_T4_T6_E12temp_storage+36];
	add.s32 	%r686, %r247, %r248;
$L__BB15_72:
	mov.u32 	%r631, %tid.x;
	setp.ne.s32 	%p95, %r631, 0;
	@%p95 bra 	$L__BB15_74;
	add.s32 	%r632, %r686, %r121;
	st.global.u32 	[%rd1], %r632;
$L__BB15_74:
	ret;

}


// ===== COMPILED SASS (sm_100) =====

	.target	sm_100

	.elftype	@"ET_EXEC"


//--------------------- .note.nv.tkinfo           --------------------------
	.section	.note.nv.tkinfo,"",@"SHT_NOTE"
	.sectionflags	@"SHF_NOTE_NV_TKINFO"
	.tkinfo
        /*0018*/ 	.word	0x00000002
        /*0030*/ 	.string	""
        /*0030*/ 	.string	"ptxas"
        /*0030*/ 	.string	"Cuda compilation tools, release 13.0, V13.0.88"
        /*0030*/ 	.string	"Build cuda_13.0.r13.0/compiler.36424714_0"
        /*0030*/ 	.string	"-arch sm_100 -m 64 "



//--------------------- .note.nv.cuinfo           --------------------------
	.section	.note.nv.cuinfo,"",@"SHT_NOTE"
	.sectionflags	@"SHF_NOTE_NV_CUINFO"
        /*0018*/ 	.short	0x0002
        /*001a*/ 	.short	0x0064
        /*001c*/ 	.short	0x0082
	.zero		2


//--------------------- .nv.info                  --------------------------
	.section	.nv.info,"",@"SHT_CUDA_INFO"
	.align	4


	//----- nvinfo : EIATTR_REGCOUNT
	.align		4
        /*0000*/ 	.byte	0x04, 0x2f
        /*0002*/ 	.short	(.L_46 - .L_45)
	.align		4
.L_45:
        /*0004*/ 	.word	index@(_Z8r2KernelPfS_S_S_fi)
        /*0008*/ 	.word	0x00000010


	//----- nvinfo : EIATTR_FRAME_SIZE
	.align		4
.L_46:
        /*000c*/ 	.byte	0x04, 0x11
        /*000e*/ 	.short	(.L_48 - .L_47)
	.align		4
.L_47:
        /*0010*/ 	.word	index@(_Z8r2KernelPfS_S_S_fi)
        /*0014*/ 	.word	0x00000000


	//----- nvinfo : EIATTR_REGCOUNT
	.align		4
.L_48:
        /*0018*/ 	.byte	0x04, 0x2f
        /*001a*/ 	.short	(.L_50 - .L_49)
	.align		4
.L_49:
        /*001c*/ 	.word	index@(_Z14accuracyKernelPiS_S_i)
        /*0020*/ 	.word	0x0000000c


	//----- nvinfo : EIATTR_FRAME_SIZE
	.align		4
.L_50:
        /*0024*/ 	.byte	0x04, 0x11
        /*0026*/ 	.short	(.L_52 - .L_51)
	.align		4
.L_51:
        /*0028*/ 	.word	index@(_Z14accuracyKernelPiS_S_i)
        /*002c*/ 	.word	0x00000000


	//----- nvinfo : EIATTR_REGCOUNT
	.align		4
.L_52:
        /*0030*/ 	.byte	0x04, 0x2f
        /*0032*/ 	.short	(.L_54 - .L_53)
	.align		4
.L_53:
        /*0034*/ 	.word	index@(_Z20computeMetricsKernelPiS_S_S_S_S_i)
        /*0038*/ 	.word	0x00000010


	//----- nvinfo : EIATTR_FRAME_SIZE
	.align		4
.L_54:
        /*003c*/ 	.byte	0x04, 0x11
        /*003e*/ 	.short	(.L_56 - .L_55)
	.align		4
.L_55:
        /*0040*/ 	.word	index@(_Z20computeMetricsKernelPiS_S_S_S_S_i)
        /*0044*/ 	.word	0x00000000


	//----- nvinfo : EIATTR_REGCOUNT
	.align		4
.L_56:
        /*0048*/ 	.byte	0x04, 0x2f
        /*004a*/ 	.short	(.L_58 - .L_57)
	.align		4
.L_57:
        /*004c*/ 	.word	index@(_ZN3cub18CUB_300001_SM_10006detail11EmptyKernelIvEEvv)
        /*0050*/ 	.word	0x00000004


	//----- nvinfo : EIATTR_FRAME_SIZE
	.align		4
.L_58:
        /*0054*/ 	.byte	0x04, 0x11
        /*0056*/ 	.short	(.L_60 - .L_59)
	.align		4
.L_59:
        /*0058*/ 	.word	index@(_ZN3cub18CUB_300001_SM_10006detail11EmptyKernelIvEEvv)
        /*005c*/ 	.word	0x00000000


	//----- nvinfo : EIATTR_REGCOUNT
	.align		4
.L_60:
        /*0060*/ 	.byte	0x04, 0x2f
        /*0062*/ 	.short	(.L_62 - .L_61)
	.align		4
.L_61:
        /*0064*/ 	.word	index@(_ZN3cub18CUB_300001_SM_10006detail6reduce28DeviceReduceSingleTileKernelINS2_10policy_hubIfjN4cuda3std3__44plusIfEEE10Policy1000EPfSC_jS9_ffNS7_10__identityEEEvT0_T1_T2_T3_T4_T6_)
        /*0068*/ 	.word	0x00000020


	//----- nvinfo : EIATTR_FRAME_SIZE
	.align		4
.L_62:
        /*006c*/ 	.byte	0x04, 0x11
        /*006e*/ 	.short	(.L_64 - .L_63)
	.align		4
.L_63:
        /*0070*/ 	.word	index@(_ZN3cub18CUB_300001_SM_10006detail6reduce28DeviceReduceSingleTileKernelINS2_10policy_hubIfjN4cuda3std3__44plusIfEEE10Policy1000EPfSC_jS9_ffNS7_10__identityEEEvT0_T1_T2_T3_T4_T6_)
        /*0074*/ 	.word	0x00000000


	//----- nvinfo : EIATTR_REGCOUNT
	.align		4
.L_64:
        /*0078*/ 	.byte	0x04, 0x2f
        /*007a*/ 	.short	(.L_66 - .L_65)
	.align		4
.L_65:
        /*007c*/ 	.word	index@(_ZN3cub18CUB_300001_SM_10006detail6reduce18DeviceReduceKernelINS2_10policy_hubIfjN4cuda3std3__44plusIfEEE10Policy1000EPfjS9_fNS7_10__identityEEEvT0_PT3_T1_NS0_13GridEvenShareISH_EET2_T4_)
        /*0080*/ 	.word	0x0000001e


	//----- nvinfo : EIATTR_FRAME_SIZE
	.align		4
.L_66:
        /*0084*/ 	.byte	0x04, 0x11
        /*0086*/ 	.short	(.L_68 - .L_67)
	.align		4
.L_67:
        /*0088*/ 	.word	index@(_ZN3cub18CUB_300001_SM_10006detail6reduce18DeviceReduceKernelINS2_10policy_hubIfjN4cuda3std3__44plusIfEEE10Policy1000EPfjS9_fNS7_10__identityEEEvT0_PT3_T1_NS0_13GridEvenShareISH_EET2_T4_)
        /*008c*/ 	.word	0x00000000


	//----- nvinfo : EIATTR_REGCOUNT
	.align		4
.L_68:
        /*0090*/ 	.byte	0x04, 0x2f
        /*0092*/ 	.short	(.L_70 - .L_69)
	.align		4
.L_69:
        /*0094*/ 	.word	index@(_ZN3cub18CUB_300001_SM_10006detail6reduce28DeviceReduceSingleTileKernelINS2_10policy_hubIfjN4cuda3std3__44plusIfEEE10Policy1000EPfSC_iS9_ffNS7_10__identityEEEvT0_T1_T2_T3_T4_T6_)
        /*0098*/ 	.word	0x0000001e


	//----- nvinfo : EIATTR_FRAME_SIZE
	.align		4
.L_70:
        /*009c*/ 	.byte	0x04, 0x11
        /*009e*/ 	.short	(.L_72 - .L_71)
	.align		4
.L_71:
        /*00a0*/ 	.word	index@(_ZN3cub18CUB_300001_SM_10006detail6reduce28DeviceReduceSingleTileKernelINS2_10policy_hubIfjN4cuda3std3__44plusIfEEE10Policy1000EPfSC_iS9_ffNS7_10__identityEEEvT0_T1_T2_T3_T4_T6_)
        /*00a4*/ 	.word	0x00000000


	//----- nvinfo : EIATTR_REGCOUNT
	.align		4
.L_72:
        /*00a8*/ 	.byte	0x04, 0x2f
        /*00aa*/ 	.short	(.L_74 - .L_73)
	.align		4
.L_73:
        /*00ac*/ 	.word	index@(_ZN3cub18CUB_300001_SM_10006detail6reduce28DeviceReduceSingleTileKernelINS2_10policy_hubIfyN4cuda3std3__44plusIfEEE10Policy1000EPfSC_yS9_ffNS7_10__identityEEEvT0_T1_T2_T3_T4_T6_)
        /*00b0*/ 	.word	0x00000020


	//----- nvinfo : EIATTR_FRAME_SIZE
	.align		4
.L_74:
        /*00b4*/ 	.byte	0x04, 0x11
        /*00b6*/ 	.short	(.L_76 - .L_75)
	.align		4
.L_75:
        /*00b8*/ 	.word	index@(_ZN3cub18CUB_300001_SM_10006detail6reduce28DeviceReduceSingleTileKernelINS2_10policy_hubIfyN4cuda3std3__44plusIfEEE10Policy1000EPfSC_yS9_ffNS7_10__identityEEEvT0_T1_T2_T3_T4_T6_)
        /*00bc*/ 	.word	0x00000000


	//----- nvinfo : EIATTR_REGCOUNT
	.align		4
.L_76:
        /*00c0*/ 	.byte	0x04, 0x2f
        /*00c2*/ 	.short	(.L_78 - .L_77)
	.align		4
.L_77:
        /*00c4*/ 	.word	index@(_ZN3cub18CUB_300001_SM_10006detail6reduce18DeviceReduceKernelINS2_10policy_hubIfyN4cuda3std3__44plusIfEEE10Policy1000EPfyS9_fNS7_10__identityEEEvT0_PT3_T1_NS0_13GridEvenShareISH_EET2_T4_)
        /*00c8*/ 	.word	0x0000001f


	//----- nvinfo : EIATTR_FRAME_SIZE
	.align		4
.L_78:
        /*00cc*/ 	.byte	0x04, 0x11
        /*00ce*/ 	.short	(.L_80 - .L_79)
	.align		4
.L_79:
        /*00d0*/ 	.word	index@(_ZN3cub18CUB_300001_SM_10006detail6reduce18DeviceReduceKernelINS2_10policy_hubIfyN4cuda3std3__44plusIfEEE10Policy1000EPfyS9_fNS7_10__identityEEEvT0_PT3_T1_NS0_13GridEvenShareISH_EET2_T4_)
        /*00d4*/ 	.word	0x00000000


	//----- nvinfo : EIATTR_REGCOUNT
	.align		4
.L_80:
        /*00d8*/ 	.byte	0x04, 0x2f
        /*00da*/ 	.short	(.L_82 - .L_81)
	.align		4
.L_81:
        /*00dc*/ 	.word	index@(_ZN3cub18CUB_300001_SM_10006detail6reduce28DeviceReduceSingleTileKernelINS2_10policy_hubIfyN4cuda3std3__44plusIfEEE10Policy1000EPfSC_iS9_ffNS7_10__identityEEEvT0_T1_T2_T3_T4_T6_)
        /*00e0*/ 	.word	0x0000001e


	//----- nvinfo : EIATTR_FRAME_SIZE
	.align		4
.L_82:
        /*00e4*/ 	.byte	0x04, 0x11
        /*00e6*/ 	.short	(.L_84 - .L_83)
	.align		4
.L_83:
        /*00e8*/ 	.word	index@(_ZN3cub18CUB_300001_SM_10006detail6reduce28DeviceReduceSingleTileKernelINS2_10policy_hubIfyN4cuda3std3__44plusIfEEE10Policy1000EPfSC_iS9_ffNS7_10__identityEEEvT0_T1_T2_T3_T4_T6_)
        /*00ec*/ 	.word	0x00000000


	//----- nvinfo : EIATTR_REGCOUNT
	.align		4
.L_84:
        /*00f0*/ 	.byte	0x04, 0x2f
        /*00f2*/ 	.short	(.L_86 - .L_85)
	.align		4
.L_85:
        /*00f4*/ 	.word	index@(_ZN3cub18CUB_300001_SM_10006detail6reduce28DeviceReduceSingleTileKernelINS2_10policy_hubIijN4cuda3std3__44plusIiEEE10Policy1000EPiSC_jS9_iiNS7_10__identityEEEvT0_T1_T2_T3_T4_T6_)
        /*00f8*/ 	.word	0x0000001e


	//----- nvinfo : EIATTR_FRAME_SIZE
	.align		4
.L_86:
        /*00fc*/ 	.byte	0x04, 0x11
        /*00fe*/ 	.short	(.L_88 - .L_87)
	.align		4
.L_87:
        /*0100*/ 	.word	index@(_ZN3cub18CUB_300001_SM_10006detail6reduce28DeviceReduceSingleTileKernelINS2_10policy_hubIijN4cuda3std3__44plusIiEEE10Policy1000EPiSC_jS9_iiNS7_10__identityEEEvT0_T1_T2_T3_T4_T6_)
        /*0104*/ 	.word	0x00000000


	//----- nvinfo : EIATTR_REGCOUNT
	.align		4
.L_88:
        /*0108*/ 	.byte	0x04, 0x2f
        /*010a*/ 	.short	(.L_90 - .L_89)
	.align		4
.L_89:
        /*010c*/ 	.word	index@(_ZN3cub18CUB_300001_SM_10006detail6reduce18DeviceReduceKernelINS2_10policy_hubIijN4cuda3std3__44plusIiEEE10Policy1000EPijS9_iNS7_10__identityEEEvT0_PT3_T1_NS0_13GridEvenShareISH_EET2_T4_)
        /*0110*/ 	.word	0x00000020


	//----- nvinfo : EIATTR_FRAME_SIZE
	.align		4
.L_90:
        /*0114*/ 	.byte	0x04, 0x11
        /*0116*/ 	.short	(.L_92 - .L_91)
	.align		4
.L_91:
        /*0118*/ 	.word	index@(_ZN3cub18CUB_300001_SM_10006detail6reduce18DeviceReduceKernelINS2_10policy_hubIijN4cuda3std3__44plusIiEEE10Policy1000EPijS9_iNS7_10__identityEEEvT0_PT3_T1_NS0_13GridEvenShareISH_EET2_T4_)
        /*011c*/ 	.word	0x00000000


	//----- nvinfo : EIATTR_REGCOUNT
	.align		4
.L_92:
        /*0120*/ 	.byte	0x04, 0x2f
        /*0122*/ 	.short	(.L_94 - .L_93)
	.align		4
.L_93:
        /*0124*/ 	.word	index@(_ZN3cub18CUB_300001_SM_10006detail6reduce28DeviceReduceSingleTileKernelINS2_10policy_hubIijN4cuda3std3__44plusIiEEE10Policy1000EPiSC_iS9_iiNS7_10__identityEEEvT0_T1_T2_T3_T4_T6_)
        /*0128*/ 	.word	0x00000020


	//----- nvinfo : EIATTR_FRAME_SIZE
	.align		4
.L_94:
        /*012c*/ 	.byte	0x04, 0x11
        /*012e*/ 	.short	(.L_96 - .L_95)
	.align		4
.L_95:
        /*0130*/ 	.word	index@(_ZN3cub18CUB_300001_SM_10006detail6reduce28DeviceReduceSingleTileKernelINS2_10policy_hubIijN4cuda3std3__44plusIiEEE10Policy1000EPiSC_iS9_iiNS7_10__identityEEEvT0_T1_T2_T3_T4_T6_)
        /*0134*/ 	.word	0x00000000


	//----- nvinfo : EIATTR_REGCOUNT
	.align		4
.L_96:
        /*0138*/ 	.byte	0x04, 0x2f
        /*013a*/ 	.short	(.L_98 - .L_97)
	.align		4
.L_97:
        /*013c*/ 	.word	index@(_ZN3cub18CUB_300001_SM_10006detail6reduce28DeviceReduceSingleTileKernelINS2_10policy_hubIiyN4cuda3std3__44plusIiEEE10Policy1000EPiSC_yS9_iiNS7_10__identityEEEvT0_T1_T2_T3_T4_T6_)
        /*0140*/ 	.word	0x00000020


	//----- nvinfo : EIATTR_FRAME_SIZE
	.align		4
.L_98:
        /*0144*/ 	.byte	0x04, 0x11
        /*0146*/ 	.short	(.L_100 - .L_99)
	.align		4
.L_99:
        /*0148*/ 	.word	index@(_ZN3cub18CUB_300001_SM_10006detail6reduce28DeviceReduceSingleTileKernelINS2_10policy_hubIiyN4cuda3std3__44plusIiEEE10Policy1000EPiSC_yS9_iiNS7_10__identityEEEvT0_T1_T2_T3_T4_T6_)
        /*014c*/ 	.word	0x00000000


	//----- nvinfo : EIATTR_REGCOUNT
	.align		4
.L_100:
        /*0150*/ 	.byte	0x04, 0x2f
        /*0152*/ 	.short	(.L_102 - .L_101)
	.align		4
.L_101:
        /*0154*/ 	.word	index@(_ZN3cub18CUB_300001_SM_10006detail6reduce18DeviceReduceKernelINS2_10policy_hubIiyN4cuda3std3__44plusIiEEE10Policy1000EPiyS9_iNS7_10__identityEEEvT0_PT3_T1_NS0_13GridEvenShareISH_EET2_T4_)
        /*0158*/ 	.word	0x0000001d


	//----- nvinfo : EIATTR_FRAME_SIZE
	.align		4
.L_102:
        /*015c*/ 	.byte	0x04, 0x11
        /*015e*/ 	.short	(.L_104 - .L_103)
	.align		4
.L_103:
        /*0160*/ 	.word	index@(_ZN3cub18CUB_300001_SM_10006detail6reduce18DeviceReduceKernelINS2_10policy_hubIiyN4cuda3std3__44plusIiEEE10Policy1000EPiyS9_iNS7_10__identityEEEvT0_PT3_T1_NS0_13GridEvenShareISH_EET2_T4_)
        /*0164*/ 	.word	0x00000000


	//----- nvinfo : EIATTR_REGCOUNT
	.align		4
.L_104:
        /*0168*/ 	.byte	0x04, 0x2f
        /*016a*/ 	.short	(.L_106 - .L_105)
	.align		4
.L_105:
        /*016c*/ 	.word	index@(_ZN3cub18CUB_300001_SM_10006detail6reduce28DeviceReduceSingleTileKernelINS2_10policy_hubIiyN4cuda3std3__44plusIiEEE10Policy1000EPiSC_iS9_iiNS7_10__identityEEEvT0_T1_T2_T3_T4_T6_)
        /*0170*/ 	.word	0x00000020


	//----- nvinfo : EIATTR_FRAME_SIZE
	.align		4
.L_106:
        /*0174*/ 	.byte	0x04, 0x11
        /*0176*/ 	.short	(.L_108 - .L_107)
	.align		4
.L_107:
        /*0178*/ 	.word	index@(_ZN3cub18CUB_300001_SM_10006detail6reduce28DeviceReduceSingleTileKernelINS2_10policy_hubIiyN4cuda3std3__44plusIiEEE10Policy1000EPiSC_iS9_iiNS7_10__identityEEEvT0_T1_T2_T3_T4_T6_)
        /*017c*/ 	.word	0x00000000


	//----- nvinfo : EIATTR_MIN_STACK_SIZE
	.align		4
.L_108:
        /*0180*/ 	.byte	0x04, 0x12
        /*0182*/ 	.short	(.L_110 - .L_109)
	.align		4
.L_109:
        /*0184*/ 	.word	index@(_ZN3cub18CUB_300001_SM_10006detail6reduce28DeviceReduceSingleTileKernelINS2_10policy_hubIiyN4cuda3std3__44plusIiEEE10Policy1000EPiSC_iS9_iiNS7_10__identityEEEvT0_T1_T2_T3_T4_T6_)
        /*0188*/ 	.word	0x00000000


	//----- nvinfo : EIATTR_MIN_STACK_SIZE
	.align		4
.L_110:
        /*018c*/ 	.byte	0x04, 0x12
        /*018e*/ 	.short	(.L_112 - .L_111)
	.align		4
.L_111:
        /*0190*/ 	.word	index@(_ZN3cub18CUB_300001_SM_10006detail6reduce18DeviceReduceKernelINS2_10policy_hubIiyN4cuda3std3__44plusIiEEE10Policy1000EPiyS9_iNS7_10__identityEEEvT0_PT3_T1_NS0_13GridEvenShareISH_EET2_T4_)
        /*0194*/ 	.word	0x00000000


	//----- nvinfo : EIATTR_MIN_STACK_SIZE
	.align		4
.L_112:
        /*0198*/ 	.byte	0x04, 0x12
        /*019a*/ 	.short	(.L_114 - .L_113)
	.align		4
.L_113:
        /*019c*/ 	.word	index@(_ZN3cub18CUB_300001_SM_10006detail6reduce28DeviceReduceSingleTileKernelINS2_10policy_hubIiyN4cuda3std3__44plusIiEEE10Policy1000EPiSC_yS9_iiNS7_10__identityEEEvT0_T1_T2_T3_T4_T6_)
        /*01a0*/ 	.word	0x00000000


	//----- nvinfo : EIATTR_MIN_STACK_SIZE
	.align		4
.L_114:
        /*01a4*/ 	.byte	0x04, 0x12
        /*01a6*/ 	.short	(.L_116 - .L_115)
	.align		4
.L_115:
        /*01a8*/ 	.word	index@(_ZN3cub18CUB_300001_SM_10006detail6reduce28DeviceReduceSingleTileKernelINS2_10policy_hubIijN4cuda3std3__44plusIiEEE10Policy1000EPiSC_iS9_iiNS7_10__identityEEEvT0_T1_T2_T3_T4_T6_)
        /*01ac*/ 	.word	0x00000000


	//----- nvinfo : EIATTR_MIN_STACK_SIZE
	.align		4
.L_116:
        /*01b0*/ 	.byte	0x04, 0x12
        /*01b2*/ 	.short	(.L_118 - .L_117)
	.align		4
.L_117:
        /*01b4*/ 	.word	index@(_ZN3cub18CUB_300001_SM_10006detail6reduce18DeviceReduceKernelINS2_10policy_hubIijN4cuda3std3__44plusIiEEE10Policy1000EPijS9_iNS7_10__identityEEEvT0_PT3_T1_NS0_13GridEvenShareISH_EET2_T4_)
        /*01b8*/ 	.word	0x00000000


	//----- nvinfo : EIATTR_MIN_STACK_SIZE
	.align		4
.L_118:
        /*01bc*/ 	.byte	0x04, 0x12
        /*01be*/ 	.short	(.L_120 - .L_119)
	.align		4
.L_119:
        /*01c0*/ 	.word	index@(_ZN3cub18CUB_300001_SM_10006detail6reduce28DeviceReduceSingleTileKernelINS2_10policy_hubIijN4cuda3std3__44plusIiEEE10Policy1000EPiSC_jS9_iiNS7_10__identityEEEvT0_T1_T2_T3_T4_T6_)
        /*01c4*/ 	.word	0x00000000


	//----- nvinfo : EIATTR_MIN_STACK_SIZE
	.align		4
.L_120:
        /*01c8*/ 	.byte	0x04, 0x12
        /*01ca*/ 	.short	(.L_122 - .L_121)
	.align		4
.L_121:
        /*01cc*/ 	.word	index@(_ZN3cub18CUB_300001_SM_10006detail6reduce28DeviceReduceSingleTileKernelINS2_10policy_hubIfyN4cuda3std3__44plusIfEEE10Policy1000EPfSC_iS9_ffNS7_10__identityEEEvT0_T1_T2_T3_T4_T6_)
        /*01d0*/ 	.word	0x00000000


	//----- nvinfo : EIATTR_MIN_STACK_SIZE
	.align		4
.L_122:
        /*01d4*/ 	.byte	0x04, 0x12
        /*01d6*/ 	.short	(.L_124 - .L_123)
	.align		4
.L_123:
        /*01d8*/ 	.word	index@(_ZN3cub18CUB_300001_SM_10006detail6reduce18DeviceReduceKernelINS2_10policy_hubIfyN4cuda3std3__44plusIfEEE10Policy1000EPfyS9_fNS7_10__identityEEEvT0_PT3_T1_NS0_13GridEvenShareISH_EET2_T4_)
        /*01dc*/ 	.word	0x00000000


	//----- nvinfo : EIATTR_MIN_STACK_SIZE
	.align		4
.L_124:
        /*01e0*/ 	.byte	0x04, 0x12
        /*01e2*/ 	.short	(.L_126 - .L_125)
	.align		4
.L_125:
        /*01e4*/ 	.word	index@(_ZN3cub18CUB_300001_SM_10006detail6reduce28DeviceReduceSingleTileKernelINS2_10policy_hubIfyN4cuda3std3__44plusIfEEE10Policy1000EPfSC_yS9_ffNS7_10__identityEEEvT0_T1_T2_T3_T4_T6_)
        /*01e8*/ 	.word	0x00000000


	//----- nvinfo : EIATTR_MIN_STACK_SIZE
	.align		4
.L_126:
        /*01ec*/ 	.byte	0x04, 0x12
        /*01ee*/ 	.short	(.L_128 - .L_127)
	.align		4
.L_127:
        /*01f0*/ 	.word	index@(_ZN3cub18CUB_300001_SM_10006detail6reduce28DeviceReduceSingleTileKernelINS2_10policy_hubIfjN4cuda3std3__44plusIfEEE10Policy1000EPfSC_iS9_ffNS7_10__identityEEEvT0_T1_T2_T3_T4_T6_)
        /*01f4*/ 	.word	0x00000000


	//----- nvinfo : EIATTR_MIN_STACK_SIZE
	.align		4
.L_128:
        /*01f8*/ 	.byte	0x04, 0x12
        /*01fa*/ 	.short	(.L_130 - .L_129)
	.align		4
.L_129:
        /*01fc*/ 	.word	index@(_ZN3cub18CUB_300001_SM_10006detail6reduce18DeviceReduceKernelINS2_10policy_hubIfjN4cuda3std3__44plusIfEEE10Policy1000EPfjS9_fNS7_10__identityEEEvT0_PT3_T1_NS0_13GridEvenShareISH_EET2_T4_)
        /*0200*/ 	.word	0x00000000


	//----- nvinfo : EIATTR_MIN_STACK_SIZE
	.align		4
.L_130:
        /*0204*/ 	.byte	0x04, 0x12
        /*0206*/ 	.short	(.L_132 - .L_131)
	.align		4
.L_131:
        /*0208*/ 	.word	index@(_ZN3cub18CUB_300001_SM_10006detail6reduce28DeviceReduceSingleTileKernelINS2_10policy_hubIfjN4cuda3std3__44plusIfEEE10Policy1000EPfSC_jS9_ffNS7_10__identityEEEvT0_T1_T2_T3_T4_T6_)
        /*020c*/ 	.word	0x00000000


	//----- nvinfo : EIATTR_MIN_STACK_SIZE
	.align		4
.L_132:
        /*0210*/ 	.byte	0x04, 0x12
        /*0212*/ 	.short	(.L_134 - .L_133)
	.align		4
.L_133:
        /*0214*/ 	.word	index@(_ZN3cub18CUB_300001_SM_10006detail11EmptyKernelIvEEvv)
        /*0218*/ 	.word	0x00000000


	//----- nvinfo : EIATTR_MIN_STACK_SIZE
	.align		4
.L_134:
        /*021c*/ 	.byte	0x04, 0x12
        /*021e*/ 	.short	(.L_136 - .L_135)
	.align		4
.L_135:
        /*0220*/ 	.word	index@(_Z20computeMetricsKernelPiS_S_S_S_S_i)
        /*0224*/ 	.word	0x00000000


	//----- nvinfo : EIATTR_MIN_STACK_SIZE
	.align		4
.L_136:
        /*0228*/ 	.byte	0x04, 0x12
        /*022a*/ 	.short	(.L_138 - .L_137)
	.align		4
.L_137:
        /*022c*/ 	.word	index@(_Z14accuracyKernelPiS_S_i)
        /*0230*/ 	.word	0x00000000


	//----- nvinfo : EIATTR_MIN_STACK_SIZE
	.align		4
.L_138:
        /*0234*/ 	.byte	0x04, 0x12
        /*0236*/ 	.short	(.L_140 - .L_139)
	.align		4
.L_139:
        /*0238*/ 	.word	index@(_Z8r2KernelPfS_S_S_fi)
        /*023c*/ 	.word	0x00000000
.L_140:


//--------------------- .nv.compat                --------------------------
	.section	.nv.compat,"",@"SHT_CUDA_COMPAT_INFO"
	.align	4
        /*0000*/ 	.byte	0x02, 0x09, 0x00, 0x00, 0x02, 0x02, 0x01, 0x00, 0x02, 0x05, 0x05, 0x00, 0x03, 0x07, 0x01, 0x01
        /*0010*/ 	.byte	0x02, 0x03, 0x00, 0x00, 0x02, 0x06, 0x01, 0x00, 0x04, 0x0b, 0x08, 0x00, 0x09, 0x00, 0x00, 0x00
        /*0020*/ 	.byte	0x00, 0x00, 0x00, 0x00


//--------------------- .nv.info._ZN3cub18CUB_300001_SM_10006detail6reduce28DeviceReduceSingleTileKernelINS2_10policy_hubIiyN4cuda3std3__44plusIiEEE10Policy1000EPiSC_iS9_iiNS7_10__identityEEEvT0_T1_T2_T3_T4_T6_ --------------------------
	.section	.nv.info._ZN3cub18CUB_300001_SM_10006detail6reduce28DeviceReduceSingleTileKernelINS2_10policy_hubIiyN4cuda3std3__44plusIiEEE10Policy1000EPiSC_iS9_iiNS7_10__identityEEEvT0_T1_T2_T3_T4_T6_,"",@"SHT_CUDA_INFO"
	.sectionflags	@""
	.align	4


	//----- nvinfo : EIATTR_CUDA_API_VERSION
	.align		4
        /*0000*/ 	.byte	0x04, 0x37
        /*0002*/ 	.short	(.L_142 - .L_141)
.L_141:
        /*0004*/ 	.word	0x00000082


	//----- nvinfo : EIATTR_KPARAM_INFO
	.align		4
.L_142:
        /*0008*/ 	.byte	0x04, 0x17
        /*000a*/ 	.short	(.L_144 - .L_143)
.L_143:
        /*000c*/ 	.word	0x00000000
        /*0010*/ 	.short	0x0005
        /*0012*/ 	.short	0x001c
        /*0014*/ 	.byte	0x00, 0xf0, 0x05, 0x00


	//----- nvinfo : EIATTR_KPARAM_INFO
	.align		4
.L_144:
        /*0018*/ 	.byte	0x04, 0x17
        /*001a*/ 	.short	(.L_146 - .L_145)
.L_145:
        /*001c*/ 	.word	0x00000000
        /*0020*/ 	.short	0x0004
        /*0022*/ 	.short	0x0018
        /*0024*/ 	.byte	0x00, 0xf0, 0x11, 0x00


	//----- nvinfo : EIATTR_KPARAM_INFO
	.align		4
.L_146:
        /*0028*/ 	.byte	0x04, 0x17
        /*002a*/ 	.short	(.L_148 - .L_147)
.L_147:
        /*002c*/ 	.word	0x00000000
        /*0030*/ 	.short	0x0003
        /*0032*/ 	.short	0x0014
        /*0034*/ 	.byte	0x00, 0xf0, 0x05, 0x00


	//----- nvinfo : EIATTR_KPARAM_INFO
	.align		4
.L_148:
        /*0038*/ 	.byte	0x04, 0x17
        /*003a*/ 	.short	(.L_150 - .L_149)
.L_149:
        /*003c*/ 	.word	0x00000000
        /*0040*/ 	.short	0x0002
        /*0042*/ 	.short	0x0010
        /*0044*/ 	.byte	0x00, 0xf0, 0x11, 0x00


	//----- nvinfo : EIATTR_KPARAM_INFO
	.align		4
.L_150:
        /*0048*/ 	.byte	0x04, 0x17
        /*004a*/ 	.short	(.L_152 - .L_151)
.L_151:
        /*004c*/ 	.word	0x00000000
        /*0050*/ 	.short	0x0001
        /*0052*/ 	.short	0x0008
        /*0054*/ 	.byte	0x00, 0xf5, 0x21, 0x00


	//----- nvinfo : EIATTR_KPARAM_INFO
	.align		4
.L_152:
        /*0058*/ 	.byte	0x04, 0x17
        /*005a*/ 	.short	(.L_154 - .L_153)
.L_153:
        /*005c*/ 	.word	0x00000000
        /*0060*/ 	.short	0x0000
        /*0062*/ 	.short	0x0000
        /*0064*/ 	.byte	0x00, 0xf5, 0x21, 0x00


	//----- nvinfo : EIATTR_SPARSE_MMA_MASK
	.align		4
.L_154:
        /*0068*/ 	.byte	0x03, 0x50
        /*006a*/ 	.short	0x0000


	//----- nvinfo : EIATTR_MAXREG_COUNT
	.align		4
        /*006c*/ 	.byte	0x03, 0x1b
        /*006e*/ 	.short	0x00ff


	//----- nvinfo : EIATTR_NUM_BARRIERS
	.align		4
        /*0070*/ 	.byte	0x02, 0x4c
        /*0072*/ 	.byte	0x01
	.zero		1


	//----- nvinfo : EIATTR_MERCURY_ISA_VERSION
	.align		4
        /*0074*/ 	.byte	0x03, 0x5f
        /*0076*/ 	.short	0x0101


	//----- nvinfo : EIATTR_COOP_GROUP_MASK_REGIDS
	.align		4
        /*0078*/ 	.byte	0x04, 0x29
        /*007a*/ 	.short	(.L_156 - .L_155)


	//   ....[0]....
.L_155:
        /*007c*/ 	.word	0xffffffff


	//   ....[1]....
        /*0080*/ 	.word	0xffffffff


	//   ....[2]....
        /*0084*/ 	.word	0xffffffff


	//   ....[3]....
        /*0088*/ 	.word	0xffffffff


	//   ....[4]....
        /*008c*/ 	.word	0xffffffff


	//   ....[5]....
        /*0090*/ 	.word	0xffffffff


	//   ....[6]....
        /*0094*/ 	.word	0xffffffff


	//   ....[7]....
        /*0098*/ 	.word	0xffffffff


	//   ....[8]....
        /*009c*/ 	.word	0xffffffff


	//   ....[9]....
        /*00a0*/ 	.word	0xffffffff


	//   ....[10]....
        /*00a4*/ 	.word	0xffffffff


	//   ....[11]....
        /*00a8*/ 	.word	0xffffffff


	//   ....[12]....
        /*00ac*/ 	.word	0xffffffff


	//   ....[13]....
        /*00b0*/ 	.word	0xffffffff


	//   ....[14]....
        /*00b4*/ 	.word	0xffffffff


	//   ....[15]....
        /*00b8*/ 	.word	0xffffffff


	//   ....[16]....
        /*00bc*/ 	.word	0xffffffff


	//   ....[17]....
        /*00c0*/ 	.word	0xffffffff


	//   ....[18]....
        /*00c4*/ 	.word	0xffffffff


	//   ....[19]....
        /*00c8*/ 	.word	0xffffffff


	//   ....[20]....
        /*00cc*/ 	.word	0xffffffff


	//   ....[21]....
        /*00d0*/ 	.word	0xffffffff


	//   ....[22]....
        /*00d4*/ 	.word	0xffffffff


	//   ....[23]....
        /*00d8*/ 	.word	0xffffffff


	//   ....[24]....
        /*00dc*/ 	.word	0xffffffff


	//   ....[25]....
        /*00e0*/ 	.word	0xffffffff


	//   ....[26]....
        /*00e4*/ 	.word	0xffffffff


	//   ....[27]....
        /*00e8*/ 	.word	0xffffffff


	//   ....[28]....
        /*00ec*/ 	.word	0xffffffff


	//   ....[29]....
        /*00f0*/ 	.word	0xffffffff


	//----- nvinfo : EIATTR_COOP_GROUP_INSTR_OFFSETS
	.align		4
.L_156:
        /*00f4*/ 	.byte	0x04, 0x28
        /*00f6*/ 	.short	(.L_158 - .L_157)


	//   ....[0]....
.L_157:
        /*00f8*/ 	.word	0x00000890


	//   ....[1]....
        /*00fc*/ 	.word	0x000008f0


	//   ....[2]....
        /*0100*/ 	.word	0x00000940


	//   ....[3]....
        /*0104*/ 	.word	0x000009b0


	//   ....[4]....
        /*0108*/ 	.word	0x00000a10


	//   ....[5]....
        /*010c*/ 	.word	0x00000ba0


	//   ....[6]....
        /*0110*/ 	.word	0x00000c40


	//   ....[7]....
        /*0114*/ 	.word	0x00000cc0


	//   ....[8]....
        /*0118*/ 	.word	0x00000d20


	//   ....[9]....
        /*011c*/ 	.word	0x00000d60


	//   ....[10]....
        /*0120*/ 	.word	0x000019d0


	//   ....[11]....
        /*0124*/ 	.word	0x00001a30


	//   ....[12]....
        /*0128*/ 	.word	0x00001a90


	//   ....[13]....
        /*012c*/ 	.word	0x00001af0


	//   ....[14]....
        /*0130*/ 	.word	0x00001b50


	//   ....[15]....
        /*0134*/ 	.word	0x000023f0


	//   ....[16]....
        /*0138*/ 	.word	0x00002450


	//   ....[17]....
        /*013c*/ 	.word	0x000024a0


	//   ....[18]....
        /*0140*/ 	.word	0x00002510


	//   ....[19]....
        /*0144*/ 	.word	0x00002570


	//   ....[20]....
        /*0148*/ 	.word	0x00002700


	//   ....[21]....
        /*014c*/ 	.word	0x00002790


	//   ....[22]....
        /*0150*/ 	.word	0x000027e0


	//   ....[23]....
        /*0154*/ 	.word	0x00002850


	//   ....[24]....
        /*0158*/ 	.word	0x000028c0


	//   ....[25]....
        /*015c*/ 	.word	0x000036a0


	//   ....[26]....
        /*0160*/ 	.word	0x00003700


	//   ....[27]....
        /*0164*/ 	.word	0x00003760


	//   ....[28]....
        /*0168*/ 	.word	0x000037c0


	//   ....[29]....
        /*016c*/ 	.word	0x00003820


	//----- nvinfo : EIATTR_VRC_CTA_INIT_COUNT
	.align		4
.L_158:
        /*0170*/ 	.byte	0x02, 0x4a
	.zero		1
	.zero		1


	//----- nvinfo : EIATTR_EXIT_INSTR_OFFSETS
	.align		4
        /*0174*/ 	.byte	0x04, 0x1c
        /*0176*/ 	.short	(.L_160 - .L_159)


	//   ....[0]....
.L_159:
        /*0178*/ 	.word	0x00000080


	//   ....[1]....
        /*017c*/ 	.word	0x000000c0


	//   ....[2]....
        /*0180*/ 	.word	0x00003940


	//   ....[3]....
        /*0184*/ 	.word	0x00003990


	//----- nvinfo : EIATTR_MAX_THREADS
	.align		4
.L_160:
        /*0188*/ 	.byte	0x04, 0x05
        /*018a*/ 	.short	(.L_162 - .L_161)
.L_161:
        /*018c*/ 	.word	0x00000100
        /*0190*/ 	.word	0x00000001
        /*0194*/ 	.word	0x00000001


	//----- nvinfo : EIATTR_CRS_STACK_SIZE
	.align		4
.L_162:
        /*0198*/ 	.byte	0x04, 0x1e
        /*019a*/ 	.short	(.L_164 - .L_163)
.L_163:
        /*019c*/ 	.word	0x00000000


	//----- nvinfo : EIATTR_CBANK_PARAM_SIZE
	.align		4
.L_164:
        /*01a0*/ 	.byte	0x03, 0x19
        /*01a2*/ 	.short	0x001d


	//----- nvinfo : EIATTR_PARAM_CBANK
	.align		4
        /*01a4*/ 	.byte	0x04, 0x0a
        /*01a6*/ 	.short	(.L_166 - .L_165)
	.align		4
.L_165:
        /*01a8*/ 	.word	index@(.nv.constant0._ZN3cub18CUB_300001_SM_10006detail6reduce28DeviceReduceSingleTileKernelINS2_10policy_hubIiyN4cuda3std3__44plusIiEEE10Policy1000EPiSC_iS9_iiNS7_10__identityEEEvT0_T1_T2_T3_T4_T6_)
        /*01ac*/ 	.short	0x0380
        /*01ae*/ 	.short	0x001d


	//----- nvinfo : EIATTR_SW_WAR
	.align		4
.L_166:
        /*01b0*/ 	.byte	0x04, 0x36
        /*01b2*/ 	.short	(.L_168 - .L_167)
.L_167:
        /*01b4*/ 	.word	0x00000008
.L_168:


//--------------------- .nv.info._ZN3cub18CUB_300001_SM_10006detail6reduce18DeviceReduceKernelINS2_10policy_hubIiyN4cuda3std3__44plusIiEEE10Policy1000EPiyS9_iNS7_10__identityEEEvT0_PT3_T1_NS0_13GridEvenShareISH_EET2_T4_ --------------------------
	.section	.nv.info._ZN3cub18CUB_300001_SM_10006detail6reduce18DeviceReduceKernelINS2_10policy_hubIiyN4cuda3std3__44plusIiEEE10Policy1000EPiyS9_iNS7_10__identityEEEvT0_PT3_T1_NS0_13GridEvenShareISH_EET2_T4_,"",@"SHT_CUDA_INFO"
	.sectionflags	@""
	.align	4


	//----- nvinfo : EIATTR_CUDA_API_VERSION
	.align		4
        /*0000*/ 	.byte	0x04, 0x37
        /*0002*/ 	.short	(.L_170 - .L_169)
.L_169:
        /*0004*/ 	.word	0x00000082


	//----- nvinfo : EIATTR_KPARAM_INFO
	.align		4
.L_170:
        /*0008*/ 	.byte	0x04, 0x17
        /*000a*/ 	.short	(.L_172 - .L_171)
.L_171:
        /*000c*/ 	.word	0x00000000
        /*0010*/ 	.short	0x0005
        /*0012*/ 	.short	0x0061
        /*0014*/ 	.byte	0x00, 0xf0, 0x05, 0x00


	//----- nvinfo : EIATTR_KPARAM_INFO
	.align		4
.L_172:
        /*0018*/ 	.byte	0x04, 0x17
        /*001a*/ 	.short	(.L_174 - .L_173)
.L_173:
        /*001c*/ 	.word	0x00000000
        /*0020*/ 	.short	0x0004
        /*0022*/ 	.short	0x0060
        /*0024*/ 	.byte	0x00, 0xf0, 0x05, 0x00


	//----- nvinfo : EIATTR_KPARAM_INFO
	.align		4
.L_174:
        /*0028*/ 	.byte	0x04, 0x17
        /*002a*/ 	.short	(.L_176 - .L_175)
.L_175:
        /*002c*/ 	.word	0x00000000
        /*0030*/ 	.short	0x0003
        /*0032*/ 	.short	0x0018
        /*0034*/ 	.byte	0x00, 0xf0, 0x21, 0x01


	//----- nvinfo : EIATTR_KPARAM_INFO
	.align		4
.L_176:
        /*0038*/ 	.byte	0x04, 0x17
        /*003a*/ 	.short	(.L_178 - .L_177)
.L_177:
        /*003c*/ 	.word	0x00000000
        /*0040*/ 	.short	0x0002
        /*0042*/ 	.short	0x0010
        /*0044*/ 	.byte	0x00, 0xf0, 0x21, 0x00


	//----- nvinfo : EIATTR_KPARAM_INFO
	.align		4
.L_178:
        /*0048*/ 	.byte	0x04, 0x17
        /*004a*/ 	.short	(.L_180 - .L_179)
.L_179:
        /*004c*/ 	.word	0x00000000
        /*0050*/ 	.short	0x0001
        /*0052*/ 	.short	0x0008
        /*0054*/ 	.byte	0x00, 0xf5, 0x21, 0x00


	//----- nvinfo : EIATTR_KPARAM_INFO
	.align		4
.L_180:
        /*0058*/ 	.byte	0x04, 0x17
        /*005a*/ 	.short	(.L_182 - .L_181)
.L_181:
        /*005c*/ 	.word	0x00000000
        /*0060*/ 	.short	0x0000
        /*0062*/ 	.short	0x0000
        /*0064*/ 	.byte	0x00, 0xf5, 0x21, 0x00


	//----- nvinfo : EIATTR_SPARSE_MMA_MASK
	.align		4
.L_182:
        /*0068*/ 	.byte	0x03, 0x50
        /*006a*/ 	.short	0x0000


	//----- nvinfo : EIATTR_MAXREG_COUNT
	.align		4
        /*006c*/ 	.byte	0x03, 0x1b
        /*006e*/ 	.short	0x00ff


	//----- nvinfo : EIATTR_NUM_BARRIERS
	.align		4
        /*0070*/ 	.byte	0x02, 0x4c
        /*0072*/ 	.byte	0x01
	.zero		1


	//----- nvinfo : EIATTR_MERCURY_ISA_VERSION
	.align		4
        /*0074*/ 	.byte	0x03, 0x5f
        /*0076*/ 	.short	0x0101


	//----- nvinfo : EIATTR_COOP_GROUP_MASK_REGIDS
	.align		4
        /*0078*/ 	.byte	0x04, 0x29
        /*007a*/ 	.short	(.L_184 - .L_183)


	//   ....[0]....
.L_183:
        /*007c*/ 	.word	0xffffffff


	//   ....[1]....
        /*0080*/ 	.word	0xffffffff


	//   ....[2]....
        /*0084*/ 	.word	0xffffffff


	//   ....[3]....
        /*0088*/ 	.word	0xffffffff


	//   ....[4]....
        /*008c*/ 	.word	0xffffffff


	//   ....[5]....
        /*0090*/ 	.word	0xffffffff


	//   ....[6]....
        /*0094*/ 	.word	0xffffffff


	//   ....[7]....
        /*0098*/ 	.word	0xffffffff


	//   ....[8]....
        /*009c*/ 	.word	0xffffffff


	//   ....[9]....
        /*00a0*/ 	.word	0xffffffff


	//   ....[10]....
        /*00a4*/ 	.word	0xffffffff


	//   ....[11]....
        /*00a8*/ 	.word	0xffffffff


	//   ....[12]....
        /*00ac*/ 	.word	0xffffffff


	//   ....[13]....
        /*00b0*/ 	.word	0xffffffff


	//   ....[14]....
        /*00b4*/ 	.word	0xffffffff


	//   ....[15]....
        /*00b8*/ 	.word	0xffffffff


	//   ....[16]....
        /*00bc*/ 	.word	0xffffffff


	//   ....[17]....
        /*00c0*/ 	.word	0xffffffff


	//   ....[18]....
        /*00c4*/ 	.word	0xffffffff


	//   ....[19]....
        /*00c8*/ 	.word	0xffffffff


	//   ....[20]....
        /*00cc*/ 	.word	0xffffffff


	//   ....[21]....
        /*00d0*/ 	.word	0xffffffff


	//   ....[22]....
        /*00d4*/ 	.word	0xffffffff


	//   ....[23]....
        /*00d8*/ 	.word	0xffffffff


	//   ....[24]....
        /*00dc*/ 	.word	0xffffffff


	//   ....[25]....
        /*00e0*/ 	.word	0xffffffff


	//   ....[26]....
        /*00e4*/ 	.word	0xffffffff


	//   ....[27]....
        /*00e8*/ 	.word	0xffffffff


	//   ....[28]....
        /*00ec*/ 	.word	0xffffffff


	//   ....[29]....
        /*00f0*/ 	.word	0xffffffff


	//----- nvinfo : EIATTR_COOP_GROUP_INSTR_OFFSETS
	.align		4
.L_184:
        /*00f4*/ 	.byte	0x04, 0x28
        /*00f6*/ 	.short	(.L_186 - .L_185)


	//   ....[0]....
.L_185:
        /*00f8*/ 	.word	0x00000a40


	//   ....[1]....
        /*00fc*/ 	.word	0x00000aa0


	//   ....[2]....
        /*0100*/ 	.word	0x00000b00


	//   ....[3]....
        /*0104*/ 	.word	0x00000b60


	//   ....[4]....
        /*0108*/ 	.word	0x00000bc0


	//   ....[5]....
        /*010c*/ 	.word	0x00000d50


	//   ....[6]....
        /*0110*/ 	.word	0x00000e00


	//   ....[7]....
        /*0114*/ 	.word	0x00000e80


	//   ....[8]....
        /*0118*/ 	.word	0x00000ed0


	//   ....[9]....
        /*011c*/ 	.word	0x00000f10


	//   ....[10]....
        /*0120*/ 	.word	0x00001cd0


	//   ....[11]....
        /*0124*/ 	.word	0x00001d30


	//   ....[12]....
        /*0128*/ 	.word	0x00001d90


	//   ....[13]....
        /*012c*/ 	.word	0x00001df0


	//   ....[14]....
        /*0130*/ 	.word	0x00001e50


	//   ....[15]....
        /*0134*/ 	.word	0x00002910


	//   ....[16]....
        /*0138*/ 	.word	0x00002970


	//   ....[17]....
        /*013c*/ 	.word	0x000029d0


	//   ....[18]....
        /*0140*/ 	.word	0x00002a30


	//   ....[19]....
        /*0144*/ 	.word	0x00002a90


	//   ....[20]....
        /*0148*/ 	.word	0x00002c20


	//   ....[21]....
        /*014c*/ 	.word	0x00002cd0


	//   ....[22]....
        /*0150*/ 	.word	0x00002d20


	//   ....[23]....
        /*0154*/ 	.word	0x00002d80


	//   ....[24]....
        /*0158*/ 	.word	0x00002dd0


	//   ....[25]....
        /*015c*/ 	.word	0x00003d40


	//   ....[26]....
        /*0160*/ 	.word	0x00003db0


	//   ....[27]....
        /*0164*/ 	.word	0x00003e20


	//   ....[28]....
        /*0168*/ 	.word	0x00003e90


	//   ....[29]....
        /*016c*/ 	.word	0x00003ed0


	//----- nvinfo : EIATTR_VRC_CTA_INIT_COUNT
	.align		4
.L_186:
        /*0170*/ 	.byte	0x02, 0x4a
	.zero		1
	.zero		1


	//----- nvinfo : EIATTR_EXIT_INSTR_OFFSETS
	.align		4
        /*0174*/ 	.byte	0x04, 0x1c
        /*0176*/ 	.short	(.L_188 - .L_187)


	//   ....[0]....
.L_187:
        /*0178*/ 	.word	0x00003ff0


	//   ....[1]....
        /*017c*/ 	.word	0x00004050


	//----- nvinfo : EIATTR_MAX_THREADS
	.align		4
.L_188:
        /*0180*/ 	.byte	0x04, 0x05
        /*0182*/ 	.short	(.L_190 - .L_189)
.L_189:
        /*0184*/ 	.word	0x00000100
        /*0188*/ 	.word	0x00000001
        /*018c*/ 	.word	0x00000001


	//----- nvinfo : EIATTR_CRS_STACK_SIZE
	.align		4
.L_190:
        /*0190*/ 	.byte	0x04, 0x1e
        /*0192*/ 	.short	(.L_192 - .L_191)
.L_191:
        /*0194*/ 	.word	0x00000000


	//----- nvinfo : EIATTR_CBANK_PARAM_SIZE
	.align		4
.L_192:
        /*0198*/ 	.byte	0x03, 0x19
        /*019a*/ 	.short	0x0062


	//----- nvinfo : EIATTR_PARAM_CBANK
	.align		4
        /*019c*/ 	.byte	0x04, 0x0a
        /*019e*/ 	.short	(.L_194 - .L_193)
	.align		4
.L_193:
        /*01a0*/ 	.word	index@(.nv.constant0._ZN3cub18CUB_300001_SM_10006detail6reduce18DeviceReduceKernelINS2_10policy_hubIiyN4cuda3std3__44plusIiEEE10Policy1000EPiyS9_iNS7_10__identityEEEvT0_PT3_T1_NS0_13GridEvenShareISH_EET2_T4_)
        /*01a4*/ 	.short	0x0380
        /*01a6*/ 	.short	0x0062


	//----- nvinfo : EIATTR_SW_WAR
	.align		4
.L_194:
        /*01a8*/ 	.byte	0x04, 0x36
        /*01aa*/ 	.short	(.L_196 - .L_195)
.L_195:
        /*01ac*/ 	.word	0x00000008
.L_196:


//--------------------- .nv.info._ZN3cub18CUB_300001_SM_10006detail6reduce28DeviceReduceSingleTileKernelINS2_10policy_hubIiyN4cuda3std3__44plusIiEEE10Policy1000EPiSC_yS9_iiNS7_10__identityEEEvT0_T1_T2_T3_T4_T6_ --------------------------
	.section	.nv.info._ZN3cub18CUB_300001_SM_10006detail6reduce28DeviceReduceSingleTileKernelINS2_10policy_hubIiyN4cuda3std3__44plusIiEEE10Policy1000EPiSC_yS9_iiNS7_10__identityEEEvT0_T1_T2_T3_T4_T6_,"",@"SHT_CUDA_INFO"
	.sectionflags	@""
	.align	4


	//----- nvinfo : EIATTR_CUDA_API_VERSION
	.align		4
        /*0000*/ 	.byte	0x04, 0x37
        /*0002*/ 	.short	(.L_198 - .L_197)
.L_197:
        /*0004*/ 	.word	0x00000082


	//----- nvinfo : EIATTR_KPARAM_INFO
	.align		4
.L_198:
        /*0008*/ 	.byte	0x04, 0x17
        /*000a*/ 	.short	(.L_200 - .L_199)
.L_199:
        /*000c*/ 	.word	0x00000000
        /*0010*/ 	.short	0x0005
        /*0012*/ 	.short	0x0020
        /*0014*/ 	.byte	0x00, 0xf0, 0x05, 0x00


	//----- nvinfo : EIATTR_KPARAM_INFO
	.align		4
.L_200:
        /*0018*/ 	.byte	0x04, 0x17
        /*001a*/ 	.short	(.L_202 - .L_201)
.L_201:
        /*001c*/ 	.word	0x00000000
        /*0020*/ 	.short	0x0004
        /*0022*/ 	.short	0x001c
        /*0024*/ 	.byte	0x00, 0xf0, 0x11, 0x00


	//----- nvinfo : EIATTR_KPARAM_INFO
	.align		4
.L_202:
        /*0028*/ 	.byte	0x04, 0x17
        /*002a*/ 	.short	(.L_204 - .L_203)
.L_203:
        /*002c*/ 	.word	0x00000000
        /*0030*/ 	.short	0x0003
        /*0032*/ 	.short	0x0018
        /*0034*/ 	.byte	0x00, 0xf0, 0x05, 0x00


	//----- nvinfo : EIATTR_KPARAM_INFO
	.align		4
.L_204:
        /*0038*/ 	.byte	0x04, 0x17
        /*003a*/ 	.short	(.L_206 - .L_205)
.L_205:
        /*003c*/ 	.word	0x00000000
        /*0040*/ 	.short	0x0002
        /*0042*/ 	.short	0x0010
        /*0044*/ 	.byte	0x00, 0xf0, 0x21, 0x00


	//----- nvinfo : EIATTR_KPARAM_INFO
	.align		4
.L_206:
        /*0048*/ 	.byte	0x04, 0x17
        /*004a*/ 	.short	(.L_208 - .L_207)
.L_207:
        /*004c*/ 	.word	0x00000000
        /*0050*/ 	.short	0x0001
        /*0052*/ 	.short	0x0008
        /*0054*/ 	.byte	0x00, 0xf5, 0x21, 0x00


	//----- nvinfo : EIATTR_KPARAM_INFO
	.align		4
.L_208:
        /*0058*/ 	.byte	0x04, 0x17
        /*005a*/ 	.short	(.L_210 - .L_209)
.L_209:
        /*005c*/ 	.word	0x00000000
        /*0060*/ 	.short	0x0000
        /*0062*/ 	.short	0x0000
        /*0064*/ 	.byte	0x00, 0xf5, 0x21, 0x00


	//----- nvinfo : EIATTR_SPARSE_MMA_MASK
	.align		4
.L_210:
        /*0068*/ 	.byte	0x03, 0x50
        /*006a*/ 	.short	0x0000


	//----- nvinfo : EIATTR_MAXREG_COUNT
	.align		4
        /*006c*/ 	.byte	0x03, 0x1b
        /*006e*/ 	.short	0x00ff


	//----- nvinfo : EIATTR_NUM_BARRIERS
	.align		4
        /*0070*/ 	.byte	0x02, 0x4c
        /*0072*/ 	.byte	0x01
	.zero		1


	//----- nvinfo : EIATTR_MERCURY_ISA_VERSION
	.align		4
        /*0074*/ 	.byte	0x03, 0x5f
        /*0076*/ 	.short	0x0101


	//----- nvinfo : EIATTR_COOP_GROUP_MASK_REGIDS
	.align		4
        /*0078*/ 	.byte	0x04, 0x29
        /*007a*/ 	.short	(.L_212 - .L_211)


	//   ....[0]....
.L_211:
        /*007c*/ 	.word	0xffffffff


	//   ....[1]....
        /*0080*/ 	.word	0xffffffff


	//   ....[2]....
        /*0084*/ 	.word	0xffffffff


	//   ....[3]....
        /*0088*/ 	.word	0xffffffff


	//   ....[4]....
        /*008c*/ 	.word	0xffffffff


	//   ....[5]....
        /*0090*/ 	.word	0xffffffff


	//   ....[6]....
        /*0094*/ 	.word	0xffffffff


	//   ....[7]....
        /*0098*/ 	.word	0xffffffff


	//   ....[8]....
        /*009c*/ 	.word	0xffffffff


	//   ....[9]....
        /*00a0*/ 	.word	0xffffffff


	//   ....[10]....
        /*00a4*/ 	.word	0xffffffff


	//   ....[11]....
        /*00a8*/ 	.word	0xffffffff


	//   ....[12]....
        /*00ac*/ 	.word	0xffffffff


	//   ....[13]....
        /*00b0*/ 	.word	0xffffffff


	//   ....[14]....
        /*00b4*/ 	.word	0xffffffff


	//   ....[15]....
        /*00b8*/ 	.word	0xffffffff


	//   ....[16]....
        /*00bc*/ 	.word	0xffffffff


	//   ....[17]....
        /*00c0*/ 	.word	0xffffffff


	//   ....[18]....
        /*00c4*/ 	.word	0xffffffff


	//   ....[19]....
        /*00c8*/ 	.word	0xffffffff


	//   ....[20]....
        /*00cc*/ 	.word	0xffffffff


	//   ....[21]....
        /*00d0*/ 	.word	0xffffffff


	//   ....[22]....
        /*00d4*/ 	.word	0xffffffff


	//   ....[23]....
        /*00d8*/ 	.word	0xffffffff


	//   ....[24]....
        /*00dc*/ 	.word	0xffffffff


	//   ....[25]....
        /*00e0*/ 	.word	0xffffffff


	//   ....[26]....
        /*00e4*/ 	.word	0xffffffff


	//   ....[27]....
        /*00e8*/ 	.word	0xffffffff


	//   ....[28]....
        /*00ec*/ 	.word	0xffffffff


	//   ....[29]....
        /*00f0*/ 	.word	0xffffffff


	//----- nvinfo : EIATTR_COOP_GROUP_INSTR_OFFSETS
	.align		4
.L_212:
        /*00f4*/ 	.byte	0x04, 0x28
        /*00f6*/ 	.short	(.L_214 - .L_213)


	//   ....[0]....
.L_213:
        /*00f8*/ 	.word	0x000008e0


	//   ....[1]....
        /*00fc*/ 	.word	0x00000940


	//   ....[2]....
        /*0100*/ 	.word	0x00000990


	//   ....[3]....
        /*0104*/ 	.word	0x00000a00


	//   ....[4]....
        /*0108*/ 	.word	0x00000a60


	//   ....[5]....
        /*010c*/ 	.word	0x00000bf0


	//   ....[6]....
        /*0110*/ 	.word	0x00000c90


	//   ....[7]....
        /*0114*/ 	.word	0x00000d10


	//   ....[8]....
        /*0118*/ 	.word	0x00000d70


	//   ....[9]....
        /*011c*/ 	.word	0x00000db0


	//   ....[10]....
        /*0120*/ 	.word	0x00001a60


	//   ....[11]....
        /*0124*/ 	.word	0x00001ac0


	//   ....[12]....
        /*0128*/ 	.word	0x00001b20


	//   ....[13]....
        /*012c*/ 	.word	0x00001b80


	//   ....[14]....
        /*0130*/ 	.word	0x00001be0


	//   ....[15]....
        /*0134*/ 	.word	0x000024a0


	//   ....[16]....
        /*0138*/ 	.word	0x00002500


	//   ....[17]....
        /*013c*/ 	.word	0x00002550


	//   ....[18]....
        /*0140*/ 	.word	0x000025c0


	//   ....[19]....
        /*0144*/ 	.word	0x00002620


	//   ....[20]....
        /*0148*/ 	.word	0x000027b0


	//   ....[21]....
        /*014c*/ 	.word	0x00002840


	//   ....[22]....
        /*0150*/ 	.word	0x00002890


	//   ....[23]....
        /*0154*/ 	.word	0x00002900


	//   ....[24]....
        /*0158*/ 	.word	0x00002970


	//   ....[25]....
        /*015c*/ 	.word	0x00003780


	//   ....[26]....
        /*0160*/ 	.word	0x000037e0


	//   ....[27]....
        /*0164*/ 	.word	0x00003830


	//   ....[28]....
        /*0168*/ 	.word	0x00003880


	//   ....[29]....
        /*016c*/ 	.word	0x000038e0


	//----- nvinfo : EIATTR_VRC_CTA_INIT_COUNT
	.align		4
.L_214:
        /*0170*/ 	.byte	0x02, 0x4a
	.zero		1
	.zero		1


	//----- nvinfo : EIATTR_EXIT_INSTR_OFFSETS
	.align		4
        /*0174*/ 	.byte	0x04, 0x1c
        /*0176*/ 	.short	(.L_216 - .L_215)


	//   ....[0]....
.L_215:
        /*0178*/ 	.word	0x000000a0


	//   ....[1]....
        /*017c*/ 	.word	0x000000e0


	//   ....[2]....
        /*0180*/ 	.word	0x00003a10


	//   ....[3]....
        /*0184*/ 	.word	0x00003a60


	//----- nvinfo : EIATTR_MAX_THREADS
	.align		4
.L_216:
        /*0188*/ 	.byte	0x04, 0x05
        /*018a*/ 	.short	(.L_218 - .L_217)
.L_217:
        /*018c*/ 	.word	0x00000100
        /*0190*/ 	.word	0x00000001
        /*0194*/ 	.word	0x00000001


	//----- nvinfo : EIATTR_CRS_STACK_SIZE
	.align		4
.L_218:
        /*0198*/ 	.byte	0x04, 0x1e
        /*019a*/ 	.short	(.L_220 - .L_219)
.L_219:
        /*019c*/ 	.word	0x00000000


	//----- nvinfo : EIATTR_CBANK_PARAM_SIZE
	.align		4
.L_220:
        /*01a0*/ 	.byte	0x03, 0x19
        /*01a2*/ 	.short	0x0021


	//----- nvinfo : EIATTR_PARAM_CBANK
	.align		4
        /*01a4*/ 	.byte	0x04, 0x0a
        /*01a6*/ 	.short	(.L_222 - .L_221)
	.align		4
.L_221:
        /*01a8*/ 	.word	index@(.nv.constant0._ZN3cub18CUB_300001_SM_10006detail6reduce28DeviceReduceSingleTileKernelINS2_10policy_hubIiyN4cuda3std3__44plusIiEEE10Policy1000EPiSC_yS9_iiNS7_10__identityEEEvT0_T1_T2_T3_T4_T6_)
        /*01ac*/ 	.short	0x0380
        /*01ae*/ 	.short	0x0021


	//----- nvinfo : EIATTR_SW_WAR
	.align		4
.L_222:
        /*01b0*/ 	.byte	0x04, 0x36
        /*01b2*/ 	.short	(.L_224 - .L_223)
.L_223:
        /*01b4*/ 	.word	0x00000008
.L_224:


//--------------------- .nv.info._ZN3cub18CUB_300001_SM_10006detail6reduce28DeviceReduceSingleTileKernelINS2_10policy_hubIijN4cuda3std3__44plusIiEEE10Policy1000EPiSC_iS9_iiNS7_10__identityEEEvT0_T1_T2_T3_T4_T6_ --------------------------
	.section	.nv.info._ZN3cub18CUB_300001_SM_10006detail6reduce28DeviceReduceSingleTileKernelINS2_10policy_hubIijN4cuda3std3__44plusIiEEE10Policy1000EPiSC_iS9_iiNS7_10__identityEEEvT0_T1_T2_T3_T4_T6_,"",@"SHT_CUDA_INFO"
	.sectionflags	@""
	.align	4


	//----- nvinfo : EIATTR_CUDA_API_VERSION
	.align		4
        /*0000*/ 	.byte	0x04, 0x37
        /*0002*/ 	.short	(.L_226 - .L_225)
.L_225:
        /*0004*/ 	.word	0x00000082


	//----- nvinfo : EIATTR_KPARAM_INFO
	.align		4
.L_226:
        /*0008*/ 	.byte	0x04, 0x17
        /*000a*/ 	.short	(.L_228 - .L_227)
.L_227:
        /*000c*/ 	.word	0x00000000
        /*0010*/ 	.short	0x0005
        /*0012*/ 	.short	0x001c
        /*0014*/ 	.byte	0x00, 0xf0, 0x05, 0x00


	//----- nvinfo : EIATTR_KPARAM_INFO
	.align		4
.L_228:
        /*0018*/ 	.byte	0x04, 0x17
        /*001a*/ 	.short	(.L_230 - .L_229)
.L_229:
        /*001c*/ 	.word	0x00000000
        /*0020*/ 	.short	0x0004
        /*0022*/ 	.short	0x0018
        /*0024*/ 	.byte	0x00, 0xf0, 0x11, 0x00


	//----- nvinfo : EIATTR_KPARAM_INFO
	.align		4
.L_230:
        /*0028*/ 	.byte	0x04, 0x17
        /*002a*/ 	.short	(.L_232 - .L_231)
.L_231:
        /*002c*/ 	.word	0x00000000
        /*0030*/ 	.short	0x0003
        /*0032*/ 	.short	0x0014
        /*0034*/ 	.byte	0x00, 0xf0, 0x05, 0x00


	//----- nvinfo : EIATTR_KPARAM_INFO
	.align		4
.L_232:
        /*0038*/ 	.byte	0x04, 0x17
        /*003a*/ 	.short	(.L_234 - .L_233)
.L_233:
        /*003c*/ 	.word	0x00000000
        /*0040*/ 	.short	0x0002
        /*0042*/ 	.short	0x0010
        /*0044*/ 	.byte	0x00, 0xf0, 0x11, 0x00


	//----- nvinfo : EIATTR_KPARAM_INFO
	.align		4
.L_234:
        /*0048*/ 	.byte	0x04, 0x17
        /*004a*/ 	.short	(.L_236 - .L_235)
.L_235:
        /*004c*/ 	.word	0x00000000
        /*0050*/ 	.short	0x0001
        /*0052*/ 	.short	0x0008
        /*0054*/ 	.byte	0x00, 0xf5, 0x21, 0x00


	//----- nvinfo : EIATTR_KPARAM_INFO
	.align		4
.L_236:
        /*0058*/ 	.byte	0x04, 0x17
        /*005a*/ 	.short	(.L_238 - .L_237)
.L_237:
        /*005c*/ 	.word	0x00000000
        /*0060*/ 	.short	0x0000
        /*0062*/ 	.short	0x0000
        /*0064*/ 	.byte	0x00, 0xf5, 0x21, 0x00


	//----- nvinfo : EIATTR_SPARSE_MMA_MASK
	.align		4
.L_238:
        /*0068*/ 	.byte	0x03, 0x50
        /*006a*/ 	.short	0x0000


	//----- nvinfo : EIATTR_MAXREG_COUNT
	.align		4
        /*006c*/ 	.byte	0x03, 0x1b
        /*006e*/ 	.short	0x00ff


	//----- nvinfo : EIATTR_NUM_BARRIERS
	.align		4
        /*0070*/ 	.byte	0x02, 0x4c
        /*0072*/ 	.byte	0x01
	.zero		1


	//----- nvinfo : EIATTR_MERCURY_ISA_VERSION
	.align		4
        /*0074*/ 	.byte	0x03, 0x5f
        /*0076*/ 	.short	0x0101


	//----- nvinfo : EIATTR_COOP_GROUP_MASK_REGIDS
	.align		4
        /*0078*/ 	.byte	0x04, 0x29
        /*007a*/ 	.short	(.L_240 - .L_239)


	//   ....[0]....
.L_239:
        /*007c*/ 	.word	0xffffffff


	//   ....[1]....
        /*0080*/ 	.word	0xffffffff


	//   ....[2]....
        /*0084*/ 	.word	0xffffffff


	//   ....[3]....
        /*0088*/ 	.word	0xffffffff


	//   ....[4]....
        /*008c*/ 	.word	0xffffffff


	//   ....[5]....
        /*0090*/ 	.word	0xffffffff


	//   ....[6]....
        /*0094*/ 	.word	0xffffffff


	//   ....[7]....
        /*0098*/ 	.word	0xffffffff


	//   ....[8]....
        /*009c*/ 	.word	0xffffffff


	//   ....[9]....
        /*00a0*/ 	.word	0xffffffff


	//   ....[10]....
        /*00a4*/ 	.word	0xffffffff


	//   ....[11]....
        /*00a8*/ 	.word	0xffffffff


	//   ....[12]....
        /*00ac*/ 	.word	0xffffffff


	//   ....[13]....
        /*00b0*/ 	.word	0xffffffff


	//   ....[14]....
        /*00b4*/ 	.word	0xffffffff


	//   ....[15]....
        /*00b8*/ 	.word	0xffffffff


	//   ....[16]....
        /*00bc*/ 	.word	0xffffffff


	//   ....[17]....
        /*00c0*/ 	.word	0xffffffff


	//   ....[18]....
        /*00c4*/ 	.word	0xffffffff


	//   ....[19]....
        /*00c8*/ 	.word	0xffffffff


	//   ....[20]....
        /*00cc*/ 	.word	0xffffffff


	//   ....[21]....
        /*00d0*/ 	.word	0xffffffff


	//   ....[22]....
        /*00d4*/ 	.word	0xffffffff


	//   ....[23]....
        /*00d8*/ 	.word	0xffffffff


	//   ....[24]....
        /*00dc*/ 	.word	0xffffffff


	//   ....[25]....
        /*00e0*/ 	.word	0xffffffff


	//   ....[26]....
        /*00e4*/ 	.word	0xffffffff


	//   ....[27]....
        /*00e8*/ 	.word	0xffffffff


	//   ....[28]....
        /*00ec*/ 	.word	0xffffffff


	//   ....[29]....
        /*00f0*/ 	.word	0xffffffff


	//----- nvinfo : EIATTR_COOP_GROUP_INSTR_OFFSETS
	.align		4
.L_240:
        /*00f4*/ 	.byte	0x04, 0x28
        /*00f6*/ 	.short	(.L_242 - .L_241)


	//   ....[0]....
.L_241:
        /*00f8*/ 	.word	0x00000890


	//   ....[1]....
        /*00fc*/ 	.word	0x000008f0


	//   ....[2]....
        /*0100*/ 	.word	0x00000940


	//   ....[3]....
        /*0104*/ 	.word	0x000009b0


	//   ....[4]....
        /*0108*/ 	.word	0x00000a10


	//   ....[5]....
        /*010c*/ 	.word	0x00000ba0


	//   ....[6]....
        /*0110*/ 	.word	0x00000c40


	//   ....[7]....
        /*0114*/ 	.word	0x00000cc0


	//   ....[8]....
        /*0118*/ 	.word	0x00000d20


	//   ....[9]....
        /*011c*/ 	.word	0x00000d60


	//   ....[10]....
        /*0120*/ 	.word	0x000019d0


	//   ....[11]....
        /*0124*/ 	.word	0x00001a30


	//   ....[12]....
        /*0128*/ 	.word	0x00001a90


	//   ....[13]....
        /*012c*/ 	.word	0x00001af0


	//   ....[14]....
        /*0130*/ 	.word	0x00001b50


	//   ....[15]....
        /*0134*/ 	.word	0x000023f0


	//   ....[16]....
        /*0138*/ 	.word	0x00002450


	//   ....[17]....
        /*013c*/ 	.word	0x000024a0


	//   ....[18]....
        /*0140*/ 	.word	0x00002510


	//   ....[19]....
        /*0144*/ 	.word	0x00002570


	//   ....[20]....
        /*0148*/ 	.word	0x00002700


	//   ....[21]....
        /*014c*/ 	.word	0x00002790


	//   ....[22]....
        /*0150*/ 	.word	0x000027e0


	//   ....[23]....
        /*0154*/ 	.word	0x00002850


	//   ....[24]....
        /*0158*/ 	.word	0x000028c0


	//   ....[25]....
        /*015c*/ 	.word	0x000036a0


	//   ....[26]....
        /*0160*/ 	.word	0x00003700


	//   ....[27]....
        /*0164*/ 	.word	0x00003760


	//   ....[28]....
        /*0168*/ 	.word	0x000037c0


	//   ....[29]....
        /*016c*/ 	.word	0x00003820


	//----- nvinfo : EIATTR_VRC_CTA_INIT_COUNT
	.align		4
.L_242:
        /*0170*/ 	.byte	0x02, 0x4a
	.zero		1
	.zero		1


	//----- nvinfo : EIATTR_EXIT_INSTR_OFFSETS
	.align		4
        /*0174*/ 	.byte	0x04, 0x1c
        /*0176*/ 	.short	(.L_244 - .L_243)


	//   ....[0]....
.L_243:
        /*0178*/ 	.word	0x00000080


	//   ....[1]....
        /*017c*/ 	.word	0x000000c0


	//   ....[2]....
        /*0180*/ 	.word	0x00003940


	//   ....[3]....
        /*0184*/ 	.word	0x00003990


	//----- nvinfo : EIATTR_MAX_THREADS
	.align		4
.L_244:
        /*0188*/ 	.byte	0x04, 0x05
        /*018a*/ 	.short	(.L_246 - .L_245)
.L_245:
        /*018c*/ 	.word	0x00000100
        /*0190*/ 	.word	0x00000001
        /*0194*/ 	.word	0x00000001


	//----- nvinfo : EIATTR_CRS_STACK_SIZE
	.align		4
.L_246:
        /*0198*/ 	.byte	0x04, 0x1e
        /*019a*/ 	.short	(.L_248 - .L_247)
.L_247:
        /*019c*/ 	.word	0x00000000


	//----- nvinfo : EIATTR_CBANK_PARAM_SIZE
	.align		4
.L_248:
        /*01a0*/ 	.byte	0x03, 0x19
        /*01a2*/ 	.short	0x001d


	//----- nvinfo : EIATTR_PARAM_CBANK
	.align		4
        /*01a4*/ 	.byte	0x04, 0x0a
        /*01a6*/ 	.short	(.L_250 - .L_249)
	.align		4
.L_249:
        /*01a8*/ 	.word	index@(.nv.constant0._ZN3cub18CUB_300001_SM_10006detail6reduce28DeviceReduceSingleTileKernelINS2_10policy_hubIijN4cuda3std3__44plusIiEEE10Policy1000EPiSC_iS9_iiNS7_10__identityEEEvT0_T1_T2_T3_T4_T6_)
        /*01ac*/ 	.short	0x0380
        /*01ae*/ 	.short	0x001d


	//----- nvinfo : EIATTR_SW_WAR
	.align		4
.L_250:
        /*01b0*/ 	.byte	0x04, 0x36
        /*01b2*/ 	.short	(.L_252 - .L_251)
.L_251:
        /*01b4*/ 	.word	0x00000008
.L_252:


//--------------------- .nv.info._ZN3cub18CUB_300001_SM_10006detail6reduce18DeviceReduceKernelINS2_10policy_hubIijN4cuda3std3__44plusIiEEE10Policy1000EPijS9_iNS7_10__identityEEEvT0_PT3_T1_NS0_13GridEvenShareISH_EET2_T4_ --------------------------
	.section	.nv.info._ZN3cub18CUB_300001_SM_10006detail6reduce18DeviceReduceKernelINS2_10policy_hubIijN4cuda3std3__44plusIiEEE10Policy1000EPijS9_iNS7_10__identityEEEvT0_PT3_T1_NS0_13GridEvenShareISH_EET2_T4_,"",@"SHT_CUDA_INFO"
	.sectionflags	@""
	.align	4


	//----- nvinfo : EIATTR_CUDA_API_VERSION
	.align		4
        /*0000*/ 	.byte	0x04, 0x37
        /*0002*/ 	.short	(.L_254 - .L_253)
.L_253:
        /*0004*/ 	.word	0x00000082


	//----- nvinfo : EIATTR_KPARAM_INFO
	.align		4
.L_254:
        /*0008*/ 	.byte	0x04, 0x17
        /*000a*/ 	.short	(.L_256 - .L_255)
.L_255:
        /*000c*/ 	.word	0x00000000
        /*0010*/ 	.short	0x0005
        /*0012*/ 	.short	0x003d
        /*0014*/ 	.byte	0x00, 0xf0, 0x05, 0x00


	//----- nvinfo : EIATTR_KPARAM_INFO
	.align		4
.L_256:
        /*0018*/ 	.byte	0x04, 0x17
        /*001a*/ 	.short	(.L_258 - .L_257)
.L_257:
        /*001c*/ 	.word	0x00000000
        /*0020*/ 	.short	0x0004
        /*0022*/ 	.short	0x003c
        /*0024*/ 	.byte	0x00, 0xf0, 0x05, 0x00


	//----- nvinfo : EIATTR_KPARAM_INFO
	.align		4
.L_258:
        /*0028*/ 	.byte	0x04, 0x17
        /*002a*/ 	.short	(.L_260 - .L_259)
.L_259:
        /*002c*/ 	.word	0x00000000
        /*0030*/ 	.short	0x0003
        /*0032*/ 	.short	0x0014
        /*0034*/ 	.byte	0x00, 0xf0, 0xa1, 0x00


	//----- nvinfo : EIATTR_KPARAM_INFO
	.align		4
.L_260:
        /*0038*/ 	.byte	0x04, 0x17
        /*003a*/ 	.short	(.L_262 - .L_261)
.L_261:
        /*003c*/ 	.word	0x00000000
        /*0040*/ 	.short	0x0002
        /*0042*/ 	.short	0x0010
        /*0044*/ 	.byte	0x00, 0xf0, 0x11, 0x00


	//----- nvinfo : EIATTR_KPARAM_INFO
	.align		4
.L_262:
        /*0048*/ 	.byte	0x04, 0x17
        /*004a*/ 	.short	(.L_264 - .L_263)
.L_263:
        /*004c*/ 	.word	0x00000000
        /*0050*/ 	.short	0x0001
        /*0052*/ 	.short	0x0008
        /*0054*/ 	.byte	0x00, 0xf5, 0x21, 0x00


	//----- nvinfo : EIATTR_KPARAM_INFO
	.align		4
.L_264:
        /*0058*/ 	.byte	0x04, 0x17
        /*005a*/ 	.short	(.L_266 - .L_265)
.L_265:
        /*005c*/ 	.word	0x00000000
        /*0060*/ 	.short	0x0000
        /*0062*/ 	.short	0x0000
        /*0064*/ 	.byte	0x00, 0xf5, 0x21, 0x00


	//----- nvinfo : EIATTR_SPARSE_MMA_MASK
	.align		4
.L_266:
        /*0068*/ 	.byte	0x03, 0x50
        /*006a*/ 	.short	0x0000


	//----- nvinfo : EIATTR_MAXREG_COUNT
	.align		4
        /*006c*/ 	.byte	0x03, 0x1b
        /*006e*/ 	.short	0x00ff


	//----- nvinfo : EIATTR_NUM_BARRIERS
	.align		4
        /*0070*/ 	.byte	0x02, 0x4c
        /*0072*/ 	.byte	0x01
	.zero		1


	//----- nvinfo : EIATTR_MERCURY_ISA_VERSION
	.align		4
        /*0074*/ 	.byte	0x03, 0x5f
        /*0076*/ 	.short	0x0101


	//----- nvinfo : EIATTR_COOP_GROUP_MASK_REGIDS
	.align		4
        /*0078*/ 	.byte	0x04, 0x29
        /*007a*/ 	.short	(.L_268 - .L_267)


	//   ....[0]....
.L_267:
        /*007c*/ 	.word	0xffffffff


	//   ....[1]....
        /*0080*/ 	.word	0xffffffff


	//   ....[2]....
        /*0084*/ 	.word	0xffffffff


	//   ....[3]....
        /*0088*/ 	.word	0xffffffff


	//   ....[4]....
        /*008c*/ 	.word	0xffffffff


	//   ....[5]....
        /*0090*/ 	.word	0xffffffff


	//   ....[6]....
        /*0094*/ 	.word	0xffffffff


	//   ....[7]....
        /*0098*/ 	.word	0xffffffff


	//   ....[8]....
        /*009c*/ 	.word	0xffffffff


	//   ....[9]....
        /*00a0*/ 	.word	0xffffffff


	//   ....[10]....
        /*00a4*/ 	.word	0xffffffff


	//   ....[11]....
        /*00a8*/ 	.word	0xffffffff


	//   ....[12]....
        /*00ac*/ 	.word	0xffffffff


	//   ....[13]....
        /*00b0*/ 	.word	0xffffffff


	//   ....[14]....
        /*00b4*/ 	.word	0xffffffff


	//   ....[15]....
        /*00b8*/ 	.word	0xffffffff


	//   ....[16]....
        /*00bc*/ 	.word	0xffffffff


	//   ....[17]....
        /*00c0*/ 	.word	0xffffffff


	//   ....[18]....
        /*00c4*/ 	.word	0xffffffff


	//   ....[19]....
        /*00c8*/ 	.word	0xffffffff


	//   ....[20]....
        /*00cc*/ 	.word	0xffffffff


	//   ....[21]....
        /*00d0*/ 	.word	0xffffffff


	//   ....[22]....
        /*00d4*/ 	.word	0xffffffff


	//   ....[23]....
        /*00d8*/ 	.word	0xffffffff


	//   ....[24]....
        /*00dc*/ 	.word	0xffffffff


	//   ....[25]....
        /*00e0*/ 	.word	0xffffffff


	//   ....[26]....
        /*00e4*/ 	.word	0xffffffff


	//   ....[27]....
        /*00e8*/ 	.word	0xffffffff


	//   ....[28]....
        /*00ec*/ 	.word	0xffffffff


	//   ....[29]....
        /*00f0*/ 	.word	0xffffffff


	//----- nvinfo : EIATTR_COOP_GROUP_INSTR_OFFSETS
	.align		4
.L_268:
        /*00f4*/ 	.byte	0x04, 0x28
        /*00f6*/ 	.short	(.L_270 - .L_269)


	//   ....[0]....
.L_269:
        /*00f8*/ 	.word	0x000004d0


	//   ....[1]....
        /*00fc*/ 	.word	0x00000530


	//   ....[2]....
        /*0100*/ 	.word	0x00000580


	//   ....[3]....
        /*0104*/ 	.word	0x000005f0


	//   ....[4]....
        /*0108*/ 	.word	0x00000650


	//   ....[5]....
        /*010c*/ 	.word	0x000007e0


	//   ....[6]....
        /*0110*/ 	.word	0x00000880


	//   ....[7]....
        /*0114*/ 	.word	0x00000900


	//   ....[8]....
        /*0118*/ 	.word	0x00000960


	//   ....[9]....
        /*011c*/ 	.word	0x000009a0


	//   ....[10]....
        /*0120*/ 	.word	0x00001250


	//   ....[11]....
        /*0124*/ 	.word	0x000012b0


	//   ....[12]....
        /*0128*/ 	.word	0x00001310


	//   ....[13]....
        /*012c*/ 	.word	0x00001370


	//   ....[14]....
        /*0130*/ 	.word	0x000013d0


	//   ....[15]....
        /*0134*/ 	.word	0x00001920


	//   ....[16]....
        /*0138*/ 	.word	0x00001980


	//   ....[17]....
        /*013c*/ 	.word	0x000019e0


	//   ....[18]....
        /*0140*/ 	.word	0x00001a40


	//   ....[19]....
        /*0144*/ 	.word	0x00001aa0


	//   ....[20]....
        /*0148*/ 	.word	0x00001c30


	//   ....[21]....
        /*014c*/ 	.word	0x00001cc0


	//   ....[22]....
        /*0150*/ 	.word	0x00001d30


	//   ....[23]....
        /*0154*/ 	.word	0x00001d80


	//   ....[24]....
        /*0158*/ 	.word	0x00001dd0


	//   ....[25]....
        /*015c*/ 	.word	0x00002860


	//   ....[26]....
        /*0160*/ 	.word	0x000028c0


	//   ....[27]....
        /*0164*/ 	.word	0x00002920


	//   ....[28]....
        /*0168*/ 	.word	0x00002980


	//   ....[29]....
        /*016c*/ 	.word	0x000029e0


	//----- nvinfo : EIATTR_VRC_CTA_INIT_COUNT
	.align		4
.L_270:
        /*0170*/ 	.byte	0x02, 0x4a
	.zero		1
	.zero		1


	//----- nvinfo : EIATTR_EXIT_INSTR_OFFSETS
	.align		4
        /*0174*/ 	.byte	0x04, 0x1c
        /*0176*/ 	.short	(.L_272 - .L_271)


	//   ....[0]....
.L_271:
        /*0178*/ 	.word	0x00002b00


	//   ....[1]....
        /*017c*/ 	.word	0x00002b40


	//----- nvinfo : EIATTR_MAX_THREADS
	.align		4
.L_272:
        /*0180*/ 	.byte	0x04, 0x05
        /*0182*/ 	.short	(.L_274 - .L_273)
.L_273:
        /*0184*/ 	.word	0x00000100
        /*0188*/ 	.word	0x00000001
        /*018c*/ 	.word	0x00000001


	//----- nvinfo : EIATTR_CRS_STACK_SIZE
	.align		4
.L_274:
        /*0190*/ 	.byte	0x04, 0x1e
        /*0192*/ 	.short	(.L_276 - .L_275)
.L_275:
        /*0194*/ 	.word	0x00000000


	//----- nvinfo : EIATTR_CBANK_PARAM_SIZE
	.align		4
.L_276:
        /*0198*/ 	.byte	0x03, 0x19
        /*019a*/ 	.short	0x003e


	//----- nvinfo : EIATTR_PARAM_CBANK
	.align		4
        /*019c*/ 	.byte	0x04, 0x0a
        /*019e*/ 	.short	(.L_278 - .L_277)
	.align		4
.L_277:
        /*01a0*/ 	.word	index@(.nv.constant0._ZN3cub18CUB_300001_SM_10006detail6reduce18DeviceReduceKernelINS2_10policy_hubIijN4cuda3std3__44plusIiEEE10Policy1000EPijS9_iNS7_10__identityEEEvT0_PT3_T1_NS0_13GridEvenShareISH_EET2_T4_)
        /*01a4*/ 	.short	0x0380
        /*01a6*/ 	.short	0x003e


	//----- nvinfo : EIATTR_SW_WAR
	.align		4
.L_278:
        /*01a8*/ 	.byte	0x04, 0x36
        /*01aa*/ 	.short	(.L_280 - .L_279)
.L_279:
        /*01ac*/ 	.word	0x00000008
.L_280:


//--------------------- .nv.info._ZN3cub18CUB_300001_SM_10006detail6reduce28DeviceReduceSingleTileKernelINS2_10policy_hubIijN4cuda3std3__44plusIiEEE10Policy1000EPiSC_jS9_iiNS7_10__identityEEEvT0_T1_T2_T3_T4_T6_ --------------------------
	.section	.nv.info._ZN3cub18CUB_300001_SM_10006detail6reduce28DeviceReduceSingleTileKernelINS2_10policy_hubIijN4cuda3std3__44plusIiEEE10Policy1000EPiSC_jS9_iiNS7_10__identityEEEvT0_T1_T2_T3_T4_T6_,"",@"SHT_CUDA_INFO"
	.sectionflags	@""
	.align	4


	//----- nvinfo : EIATTR_CUDA_API_VERSION
	.align		4
        /*0000*/ 	.byte	0x04, 0x37
        /*0002*/ 	.short	(.L_282 - .L_281)
.L_281:
        /*0004*/ 	.word	0x00000082


	//----- nvinfo : EIATTR_KPARAM_INFO
	.align		4
.L_282:
        /*0008*/ 	.byte	0x04, 0x17
        /*000a*/ 	.short	(.L_284 - .L_283)
.L_283:
        /*000c*/ 	.word	0x00000000
        /*0010*/ 	.short	0x0005
        /*0012*/ 	.short	0x001c
        /*0014*/ 	.byte	0x00, 0xf0, 0x05, 0x00


	//----- nvinfo : EIATTR_KPARAM_INFO
	.align		4
.L_284:
        /*0018*/ 	.byte	0x04, 0x17
        /*001a*/ 	.short	(.L_286 - .L_285)
.L_285:
        /*001c*/ 	.word	0x00000000
        /*0020*/ 	.short	0x0004
        /*0022*/ 	.short	0x0018
        /*0024*/ 	.byte	0x00, 0xf0, 0x11, 0x00


	//----- nvinfo : EIATTR_KPARAM_INFO
	.align		4
.L_286:
        /*0028*/ 	.byte	0x04, 0x17
        /*002a*/ 	.short	(.L_288 - .L_287)
.L_287:
        /*002c*/ 	.word	0x00000000
        /*0030*/ 	.short	0x0003
        /*0032*/ 	.short	0x0014
        /*0034*/ 	.byte	0x00, 0xf0, 0x05, 0x00


	//----- nvinfo : EIATTR_KPARAM_INFO
	.align		4
.L_288:
        /*0038*/ 	.byte	0x04, 0x17
        /*003a*/ 	.short	(.L_290 - .L_289)
.L_289:
        /*003c*/ 	.word	0x00000000
        /*0040*/ 	.short	0x0002
        /*0042*/ 	.short	0x0010
        /*0044*/ 	.byte	0x00, 0xf0, 0x11, 0x00


	//----- nvinfo : EIATTR_KPARAM_INFO
	.align		4
.L_290:
        /*0048*/ 	.byte	0x04, 0x17
        /*004a*/ 	.short	(.L_292 - .L_291)
.L_291:
        /*004c*/ 	.word	0x00000000
        /*0050*/ 	.short	0x0001
        /*0052*/ 	.short	0x0008
        /*0054*/ 	.byte	0x00, 0xf5, 0x21, 0x00


	//----- nvinfo : EIATTR_KPARAM_INFO
	.align		4
.L_292:
        /*0058*/ 	.byte	0x04, 0x17
        /*005a*/ 	.short	(.L_294 - .L_293)
.L_293:
        /*005c*/ 	.word	0x00000000
        /*0060*/ 	.short	0x0000
        /*0062*/ 	.short	0x0000
        /*0064*/ 	.byte	0x00, 0xf5, 0x21, 0x00


	//----- nvinfo : EIATTR_SPARSE_MMA_MASK
	.align		4
.L_294:
        /*0068*/ 	.byte	0x03, 0x50
        /*006a*/ 	.short	0x0000


	//----- nvinfo : EIATTR_MAXREG_COUNT
	.align		4
        /*006c*/ 	.byte	0x03, 0x1b
        /*006e*/ 	.short	0x00ff


	//----- nvinfo : EIATTR_NUM_BARRIERS
	.align		4
        /*0070*/ 	.byte	0x02, 0x4c
        /*0072*/ 	.byte	0x01
	.zero		1


	//----- nvinfo : EIATTR_MERCURY_ISA_VERSION
	.align		4
        /*0074*/ 	.byte	0x03, 0x5f
        /*0076*/ 	.short	0x0101


	//----- nvinfo : EIATTR_COOP_GROUP_MASK_REGIDS
	.align		4
        /*0078*/ 	.byte	0x04, 0x29
        /*007a*/ 	.short	(.L_296 - .L_295)


	//   ....[0]....
.L_295:
        /*007c*/ 	.word	0xffffffff


	//   ....[1]....
        /*0080*/ 	.word	0xffffffff


	//   ....[2]....
        /*0084*/ 	.word	0xffffffff


	//   ....[3]....
        /*0088*/ 	.word	0xffffffff


	//   ....[4]....
        /*008c*/ 	.word	0xffffffff


	//   ....[5]....
        /*0090*/ 	.word	0xffffffff


	//   ....[6]....
        /*0094*/ 	.word	0xffffffff


	//   ....[7]....
        /*0098*/ 	.word	0xffffffff


	//   ....[8]....
        /*009c*/ 	.word	0xffffffff


	//   ....[9]....
        /*00a0*/ 	.word	0xffffffff


	//   ....[10]....
        /*00a4*/ 	.word	0xffffffff


	//   ....[11]....
        /*00a8*/ 	.word	0xffffffff


	//   ....[12]....
        /*00ac*/ 	.word	0xffffffff


	//   ....[13]....
        /*00b0*/ 	.word	0xffffffff


	//   ....[14]....
        /*00b4*/ 	.word	0xffffffff


	//   ....[15]....
        /*00b8*/ 	.word	0xffffffff


	//   ....[16]....
        /*00bc*/ 	.word	0xffffffff


	//   ....[17]....
        /*00c0*/ 	.word	0xffffffff


	//   ....[18]....
        /*00c4*/ 	.word	0xffffffff


	//   ....[19]....
        /*00c8*/ 	.word	0xffffffff


	//   ....[20]....
        /*00cc*/ 	.word	0xffffffff


	//   ....[21]....
        /*00d0*/ 	.word	0xffffffff


	//   ....[22]....
        /*00d4*/ 	.word	0xffffffff


	//   ....[23]....
        /*00d8*/ 	.word	0xffffffff


	//   ....[24]....
        /*00dc*/ 	.word	0xffffffff


	//   ....[25]....
        /*00e0*/ 	.word	0xffffffff


	//   ....[26]....
        /*00e4*/ 	.word	0xffffffff


	//   ....[27]....
        /*00e8*/ 	.word	0xffffffff


	//   ....[28]....
        /*00ec*/ 	.word	0xffffffff


	//   ....[29]....
        /*00f0*/ 	.word	0xffffffff


	//----- nvinfo : EIATTR_COOP_GROUP_INSTR_OFFSETS
	.align		4
.L_296:
        /*00f4*/ 	.byte	0x04, 0x28
        /*00f6*/ 	.short	(.L_298 - .L_297)


	//   ....[0]....
.L_297:
        /*00f8*/ 	.word	0x00000840


	//   ....[1]....
        /*00fc*/ 	.word	0x000008a0


	//   ....[2]....
        /*0100*/ 	.word	0x00000900


	//   ....[3]....
        /*0104*/ 	.word	0x00000960


	//   ....[4]....
        /*0108*/ 	.word	0x000009c0


	//   ....[5]....
        /*010c*/ 	.word	0x00000b50


	//   ....[6]....
        /*0110*/ 	.word	0x00000bf0


	//   ....[7]....
        /*0114*/ 	.word	0x00000c60


	//   ....[8]....
        /*0118*/ 	.word	0x00000ca0


	//   ....[9]....
        /*011c*/ 	.word	0x00000cf0


	//   ....[10]....
        /*0120*/ 	.word	0x00001510


	//   ....[11]....
        /*0124*/ 	.word	0x00001570


	//   ....[12]....
        /*0128*/ 	.word	0x000015d0


	//   ....[13]....
        /*012c*/ 	.word	0x00001630


	//   ....[14]....
        /*0130*/ 	.word	0x00001690


	//   ....[15]....
        /*0134*/ 	.word	0x00001ee0


	//   ....[16]....
        /*0138*/ 	.word	0x00001f40


	//   ....[17]....
        /*013c*/ 	.word	0x00001fa0


	//   ....[18]....
        /*0140*/ 	.word	0x00002000


	//   ....[19]....
        /*0144*/ 	.word	0x00002060


	//   ....[20]....
        /*0148*/ 	.word	0x000021f0


	//   ....[21]....
        /*014c*/ 	.word	0x00002280


	//   ....[22]....
        /*0150*/ 	.word	0x000022d0


	//   ....[23]....
        /*0154*/ 	.word	0x00002350


	//   ....[24]....
        /*0158*/ 	.word	0x000023b0


	//   ....[25]....
        /*015c*/ 	.word	0x00002d30


	//   ....[26]....
        /*0160*/ 	.word	0x00002d90


	//   ....[27]....
        /*0164*/ 	.word	0x00002df0


	//   ....[28]....
        /*0168*/ 	.word	0x00002e50


	//   ....[29]....
        /*016c*/ 	.word	0x00002eb0


	//----- nvinfo : EIATTR_VRC_CTA_INIT_COUNT
	.align		4
.L_298:
        /*0170*/ 	.byte	0x02, 0x4a
	.zero		1
	.zero		1


	//----- nvinfo : EIATTR_EXIT_INSTR_OFFSETS
	.align		4
        /*0174*/ 	.byte	0x04, 0x1c
        /*0176*/ 	.short	(.L_300 - .L_299)


	//   ....[0]....
.L_299:
        /*0178*/ 	.word	0x00000080


	//   ....[1]....
        /*017c*/ 	.word	0x000000c0


	//   ....[2]....
        /*0180*/ 	.word	0x00002fd0


	//   ....[3]....
        /*0184*/ 	.word	0x00003020


	//----- nvinfo : EIATTR_MAX_THREADS
	.align		4
.L_300:
        /*0188*/ 	.byte	0x04, 0x05
        /*018a*/ 	.short	(.L_302 - .L_301)
.L_301:
        /*018c*/ 	.word	0x00000100
        /*0190*/ 	.word	0x00000001
        /*0194*/ 	.word	0x00000001


	//----- nvinfo : EIATTR_CRS_STACK_SIZE
	.align		4
.L_302:
        /*0198*/ 	.byte	0x04, 0x1e
        /*019a*/ 	.short	(.L_304 - .L_303)
.L_303:
        /*019c*/ 	.word	0x00000000


	//----- nvinfo : EIATTR_CBANK_PARAM_SIZE
	.align		4
.L_304:
        /*01a0*/ 	.byte	0x03, 0x19
        /*01a2*/ 	.short	0x001d


	//----- nvinfo : EIATTR_PARAM_CBANK
	.align		4
        /*01a4*/ 	.byte	0x04, 0x0a
        /*01a6*/ 	.short	(.L_306 - .L_305)
	.align		4
.L_305:
        /*01a8*/ 	.word	index@(.nv.constant0._ZN3cub18CUB_300001_SM_10006detail6reduce28DeviceReduceSingleTileKernelINS2_10policy_hubIijN4cuda3std3__44plusIiEEE10Policy1000EPiSC_jS9_iiNS7_10__identityEEEvT0_T1_T2_T3_T4_T6_)
        /*01ac*/ 	.short	0x0380
        /*01ae*/ 	.short	0x001d


	//----- nvinfo : EIATTR_SW_WAR
	.align		4
.L_306:
        /*01b0*/ 	.byte	0x04, 0x36
        /*01b2*/ 	.short	(.L_308 - .L_307)
.L_307:
        /*01b4*/ 	.word	0x00000008
.L_308:


//--------------------- .nv.info._ZN3cub18CUB_300001_SM_10006detail6reduce28DeviceReduceSingleTileKernelINS2_10policy_hubIfyN4cuda3std3__44plusIfEEE10Policy1000EPfSC_iS9_ffNS7_10__identityEEEvT0_T1_T2_T3_T4_T6_ --------------------------
	.section	.nv.info._ZN3cub18CUB_300001_SM_10006detail6reduce28DeviceReduceSingleTileKernelINS2_10policy_hubIfyN4cuda3std3__44plusIfEEE10Policy1000EPfSC_iS9_ffNS7_10__identityEEEvT0_T1_T2_T3_T4_T6_,"",@"SHT_CUDA_INFO"
	.sectionflags	@""
	.align	4


	//----- nvinfo : EIATTR_CUDA_API_VERSION
	.align		4
        /*0000*/ 	.byte	0x04, 0x37
        /*0002*/ 	.short	(.L_310 - .L_309)
.L_309:
        /*0004*/ 	.word	0x00000082


	//----- nvinfo : EIATTR_KPARAM_INFO
	.align		4
.L_310:
        /*0008*/ 	.byte	0x04, 0x17
        /*000a*/ 	.short	(.L_312 - .L_311)
.L_311:
        /*000c*/ 	.word	0x00000000
        /*0010*/ 	.short	0x0005
        /*0012*/ 	.short	0x001c
        /*0014*/ 	.byte	0x00, 0xf0, 0x05, 0x00


	//----- nvinfo : EIATTR_KPARAM_INFO
	.align		4
.L_312:
        /*0018*/ 	.byte	0x04, 0x17
        /*001a*/ 	.short	(.L_314 - .L_313)
.L_313:
        /*001c*/ 	.word	0x00000000
        /*0020*/ 	.short	0x0004
        /*0022*/ 	.short	0x0018
        /*0024*/ 	.byte	0x00, 0xf0, 0x11, 0x00


	//----- nvinfo : EIATTR_KPARAM_INFO
	.align		4
.L_314:
        /*0028*/ 	.byte	0x04, 0x17
        /*002a*/ 	.short	(.L_316 - .L_315)
.L_315:
        /*002c*/ 	.word	0x00000000
        /*0030*/ 	.short	0x0003
        /*0032*/ 	.short	0x0014
        /*0034*/ 	.byte	0x00, 0xf0, 0x05, 0x00


	//----- nvinfo : EIATTR_KPARAM_INFO
	.align		4
.L_316:
        /*0038*/ 	.byte	0x04, 0x17
        /*003a*/ 	.short	(.L_318 - .L_317)
.L_317:
        /*003c*/ 	.word	0x00000000
        /*0040*/ 	.short	0x0002
        /*0042*/ 	.short	0x0010
        /*0044*/ 	.byte	0x00, 0xf0, 0x11, 0x00


	//----- nvinfo : EIATTR_KPARAM_INFO
	.align		4
.L_318:
        /*0048*/ 	.byte	0x04, 0x17
        /*004a*/ 	.short	(.L_320 - .L_319)
.L_319:
        /*004c*/ 	.word	0x00000000
        /*0050*/ 	.short	0x0001
        /*0052*/ 	.short	0x0008
        /*0054*/ 	.byte	0x00, 0xf5, 0x21, 0x00


	//----- nvinfo : EIATTR_KPARAM_INFO
	.align		4
.L_320:
        /*0058*/ 	.byte	0x04, 0x17
        /*005a*/ 	.short	(.L_322 - .L_321)
.L_321:
        /*005c*/ 	.word	0x00000000
        /*0060*/ 	.short	0x0000
        /*0062*/ 	.short	0x0000
        /*0064*/ 	.byte	0x00, 0xf5, 0x21, 0x00


	//----- nvinfo : EIATTR_SPARSE_MMA_MASK
	.align		4
.L_322:
        /*0068*/ 	.byte	0x03, 0x50
        /*006a*/ 	.short	0x0000


	//----- nvinfo : EIATTR_MAXREG_COUNT
	.align		4
        /*006c*/ 	.byte	0x03, 0x1b
        /*006e*/ 	.short	0x00ff


	//----- nvinfo : EIATTR_NUM_BARRIERS
	.align		4
        /*0070*/ 	.byte	0x02, 0x4c
        /*0072*/ 	.byte	0x01
	.zero		1


	//----- nvinfo : EIATTR_MERCURY_ISA_VERSION
	.align		4
        /*0074*/ 	.byte	0x03, 0x5f
        /*0076*/ 	.short	0x0101


	//----- nvinfo : EIATTR_COOP_GROUP_MASK_REGIDS
	.align		4
        /*0078*/ 	.byte	0x04, 0x29
        /*007a*/ 	.short	(.L_324 - .L_323)


	//   ....[0]....
.L_323:
        /*007c*/ 	.word	0xffffffff


	//   ....[1]....
        /*0080*/ 	.word	0xffffffff


	//   ....[2]....
        /*0084*/ 	.word	0xffffffff


	//   ....[3]....
        /*0088*/ 	.word	0xffffffff


	//   ....[4]....
        /*008c*/ 	.word	0xffffffff


	//   ....[5]....
        /*0090*/ 	.word	0xffffffff


	//   ....[6]....
        /*0094*/ 	.word	0xffffffff


	//   ....[7]....
        /*0098*/ 	.word	0xffffffff


	//   ....[8]....
        /*009c*/ 	.word	0xffffffff


	//   ....[9]....
        /*00a0*/ 	.word	0xffffffff


	//   ....[10]....
        /*00a4*/ 	.word	0xffffffff


	//   ....[11]....
        /*00a8*/ 	.word	0xffffffff


	//   ....[12]....
        /*00ac*/ 	.word	0xffffffff


	//   ....[13]....
        /*00b0*/ 	.word	0xffffffff


	//   ....[14]....
        /*00b4*/ 	.word	0xffffffff


	//   ....[15]....
        /*00b8*/ 	.word	0xffffffff


	//   ....[16]....
        /*00bc*/ 	.word	0xffffffff


	//   ....[17]....
        /*00c0*/ 	.word	0xffffffff


	//   ....[18]....
        /*00c4*/ 	.word	0xffffffff


	//   ....[19]....
        /*00c8*/ 	.word	0xffffffff


	//   ....[20]....
        /*00cc*/ 	.word	0xffffffff


	//   ....[21]....
        /*00d0*/ 	.word	0xffffffff


	//   ....[22]....
        /*00d4*/ 	.word	0xffffffff


	//   ....[23]....
        /*00d8*/ 	.word	0xffffffff


	//   ....[24]....
        /*00dc*/ 	.word	0xffffffff


	//   ....[25]....
        /*00e0*/ 	.word	0xffffffff


	//   ....[26]....
        /*00e4*/ 	.word	0xffffffff


	//   ....[27]....
        /*00e8*/ 	.word	0xffffffff


	//   ....[28]....
        /*00ec*/ 	.word	0xffffffff


	//   ....[29]....
        /*00f0*/ 	.word	0xffffffff


	//----- nvinfo : EIATTR_COOP_GROUP_INSTR_OFFSETS
	.align		4
.L_324:
        /*00f4*/ 	.byte	0x04, 0x28
        /*00f6*/ 	.short	(.L_326 - .L_325)


	//   ....[0]....
.L_325:
        /*00f8*/ 	.word	0x00000980


	//   ....[1]....
        /*00fc*/ 	.word	0x000009e0


	//   ....[2]....
        /*0100*/ 	.word	0x00000a50


	//   ....[3]....
        /*0104*/ 	.word	0x00000aa0


	//   ....[4]....
        /*0108*/ 	.word	0x00000ad0


	//   ....[5]....
        /*010c*/ 	.word	0x00000c90


	//   ....[6]....
        /*0110*/ 	.word	0x00000d20


	//   ....[7]....
        /*0114*/ 	.word	0x00000d60


	//   ....[8]....
        /*0118*/ 	.word	0x00000db0


	//   ....[9]....
        /*011c*/ 	.word	0x00000df0


	//   ....[10]....
        /*0120*/ 	.word	0x00001c00


	//   ....[11]....
        /*0124*/ 	.word	0x00001c80


	//   ....[12]....
        /*0128*/ 	.word	0x00001cd0


	//   ....[13]....
        /*012c*/ 	.word	0x00001d10


	//   ....[14]....
        /*0130*/ 	.word	0x00001d40


	//   ....[15]....
        /*0134*/ 	.word	0x00002700


	//   ....[16]....
        /*0138*/ 	.word	0x00002760


	//   ....[17]....
        /*013c*/ 	.word	0x000027d0


	//   ....[18]....
        /*0140*/ 	.word	0x00002820


	//   ....[19]....
        /*0144*/ 	.word	0x00002850


	//   ....[20]....
        /*0148*/ 	.word	0x00002a10


	//   ....[21]....
        /*014c*/ 	.word	0x00002a90


	//   ....[22]....
        /*0150*/ 	.word	0x00002ad0


	//   ....[23]....
        /*0154*/ 	.word	0x00002b10


	//   ....[24]....
        /*0158*/ 	.word	0x00002b70


	//   ....[25]....
        /*015c*/ 	.word	0x00003b00


	//   ....[26]....
        /*0160*/ 	.word	0x00003b80


	//   ....[27]....
        /*0164*/ 	.word	0x00003bd0


	//   ....[28]....
        /*0168*/ 	.word	0x00003c10


	//   ....[29]....
        /*016c*/ 	.word	0x00003c40


	//----- nvinfo : EIATTR_VRC_CTA_INIT_COUNT
	.align		4
.L_326:
        /*0170*/ 	.byte	0x02, 0x4a
	.zero		1
	.zero		1


	//----- nvinfo : EIATTR_EXIT_INSTR_OFFSETS
	.align		4
        /*0174*/ 	.byte	0x04, 0x1c
        /*0176*/ 	.short	(.L_328 - .L_327)


	//   ....[0]....
.L_327:
        /*0178*/ 	.word	0x00000080


	//   ....[1]....
        /*017c*/ 	.word	0x000000c0


	//   ....[2]....
        /*0180*/ 	.word	0x00003d90


	//   ....[3]....
        /*0184*/ 	.word	0x00003de0


	//----- nvinfo : EIATTR_MAX_THREADS
	.align		4
.L_328:
        /*0188*/ 	.byte	0x04, 0x05
        /*018a*/ 	.short	(.L_330 - .L_329)
.L_329:
        /*018c*/ 	.word	0x00000100
        /*0190*/ 	.word	0x00000001
        /*0194*/ 	.word	0x00000001


	//----- nvinfo : EIATTR_CRS_STACK_SIZE
	.align		4
.L_330:
        /*0198*/ 	.byte	0x04, 0x1e
        /*019a*/ 	.short	(.L_332 - .L_331)
.L_331:
        /*019c*/ 	.word	0x00000000


	//----- nvinfo : EIATTR_CBANK_PARAM_SIZE
	.align		4
.L_332:
        /*01a0*/ 	.byte	0x03, 0x19
        /*01a2*/ 	.short	0x001d


	//----- nvinfo : EIATTR_PARAM_CBANK
	.align		4
        /*01a4*/ 	.byte	0x04, 0x0a
        /*01a6*/ 	.short	(.L_334 - .L_333)
	.align		4
.L_333:
        /*01a8*/ 	.word	index@(.nv.constant0._ZN3cub18CUB_300001_SM_10006detail6reduce28DeviceReduceSingleTileKernelINS2_10policy_hubIfyN4cuda3std3__44plusIfEEE10Policy1000EPfSC_iS9_ffNS7_10__identityEEEvT0_T1_T2_T3_T4_T6_)
        /*01ac*/ 	.short	0x0380
        /*01ae*/ 	.short	0x001d


	//----- nvinfo : EIATTR_SW_WAR
	.align		4
.L_334:
        /*01b0*/ 	.byte	0x04, 0x36
        /*01b2*/ 	.short	(.L_336 - .L_335)
.L_335:
        /*01b4*/ 	.word	0x00000008
.L_336:


//--------------------- .nv.info._ZN3cub18CUB_300001_SM_10006detail6reduce18DeviceReduceKernelINS2_10policy_hubIfyN4cuda3std3__44plusIfEEE10Policy1000EPfyS9_fNS7_10__identityEEEvT0_PT3_T1_NS0_13GridEvenShareISH_EET2_T4_ --------------------------
	.section	.nv.info._ZN3cub18CUB_300001_SM_10006detail6reduce18DeviceReduceKernelINS2_10policy_hubIfyN4cuda3std3__44plusIfEEE10Policy1000EPfyS9_fNS7_10__identityEEEvT0_PT3_T1_NS0_13GridEvenShareISH_EET2_T4_,"",@"SHT_CUDA_INFO"
	.sectionflags	@""
	.align	4


	//----- nvinfo : EIATTR_CUDA_API_VERSION
	.align		4
        /*0000*/ 	.byte	0x04, 0x37
        /*0002*/ 	.short	(.L_338 - .L_337)
.L_337:
        /*0004*/ 	.word	0x00000082


	//----- nvinfo : EIATTR_KPARAM_INFO
	.align		4
.L_338:
        /*0008*/ 	.byte	0x04, 0x17
        /*000a*/ 	.short	(.L_340 - .L_339)
.L_339:
        /*000c*/ 	.word	0x00000000
        /*0010*/ 	.short	0x0005
        /*0012*/ 	.short	0x0061
        /*0014*/ 	.byte	0x00, 0xf0, 0x05, 0x00


	//----- nvinfo : EIATTR_KPARAM_INFO
	.align		4
.L_340:
        /*0018*/ 	.byte	0x04, 0x17
        /*001a*/ 	.short	(.L_342 - .L_341)
.L_341:
        /*001c*/ 	.word	0x00000000
        /*0020*/ 	.short	0x0004
        /*0022*/ 	.short	0x0060
        /*0024*/ 	.byte	0x00, 0xf0, 0x05, 0x00


	//----- nvinfo : EIATTR_KPARAM_INFO
	.align		4
.L_342:
        /*0028*/ 	.byte	0x04, 0x17
        /*002a*/ 	.short	(.L_344 - .L_343)
.L_343:
        /*002c*/ 	.word	0x00000000
        /*0030*/ 	.short	0x0003
        /*0032*/ 	.short	0x0018
        /*0034*/ 	.byte	0x00, 0xf0, 0x21, 0x01


	//----- nvinfo : EIATTR_KPARAM_INFO
	.align		4
.L_344:
        /*0038*/ 	.byte	0x04, 0x17
        /*003a*/ 	.short	(.L_346 - .L_345)
.L_345:
        /*003c*/ 	.word	0x00000000
        /*0040*/ 	.short	0x0002
        /*0042*/ 	.short	0x0010
        /*0044*/ 	.byte	0x00, 0xf0, 0x21, 0x00


	//----- nvinfo : EIATTR_KPARAM_INFO
	.align		4
.L_346:
        /*0048*/ 	.byte	0x04, 0x17
        /*004a*/ 	.short	(.L_348 - .L_347)
.L_347:
        /*004c*/ 	.word	0x00000000
        /*0050*/ 	.short	0x0001
        /*0052*/ 	.short	0x0008
        /*0054*/ 	.byte	0x00, 0xf5, 0x21, 0x00


	//----- nvinfo : EIATTR_KPARAM_INFO
	.align		4
.L_348:
        /*0058*/ 	.byte	0x04, 0x17
        /*005a*/ 	.short	(.L_350 - .L_349)
.L_349:
        /*005c*/ 	.word	0x00000000
        /*0060*/ 	.short	0x0000
        /*0062*/ 	.short	0x0000
        /*0064*/ 	.byte	0x00, 0xf5, 0x21, 0x00


	//----- nvinfo : EIATTR_SPARSE_MMA_MASK
	.align		4
.L_350:
        /*0068*/ 	.byte	0x03, 0x50
        /*006a*/ 	.short	0x0000


	//----- nvinfo : EIATTR_MAXREG_COUNT
	.align		4
        /*006c*/ 	.byte	0x03, 0x1b
        /*006e*/ 	.short	0x00ff


	//----- nvinfo : EIATTR_NUM_BARRIERS
	.align		4
        /*0070*/ 	.byte	0x02, 0x4c
        /*0072*/ 	.byte	0x01
	.zero		1


	//----- nvinfo : EIATTR_MERCURY_ISA_VERSION
	.align		4
        /*0074*/ 	.byte	0x03, 0x5f
        /*0076*/ 	.short	0x0101


	//----- nvinfo : EIATTR_COOP_GROUP_MASK_REGIDS
	.align		4
        /*0078*/ 	.byte	0x04, 0x29
        /*007a*/ 	.short	(.L_352 - .L_351)


	//   ....[0]....
.L_351:
        /*007c*/ 	.word	0xffffffff


	//   ....[1]....
        /*0080*/ 	.word	0xffffffff


	//   ....[2]....
        /*0084*/ 	.word	0xffffffff


	//   ....[3]....
        /*0088*/ 	.word	0xffffffff


	//   ....[4]....
        /*008c*/ 	.word	0xffffffff


	//   ....[5]....
        /*0090*/ 	.word	0xffffffff


	//   ....[6]....
        /*0094*/ 	.word	0xffffffff


	//   ....[7]....
        /*0098*/ 	.word	0xffffffff


	//   ....[8]....
        /*009c*/ 	.word	0xffffffff


	//   ....[9]....
        /*00a0*/ 	.word	0xffffffff


	//   ....[10]....
        /*00a4*/ 	.word	0xffffffff


	//   ....[11]....
        /*00a8*/ 	.word	0xffffffff


	//   ....[12]....
        /*00ac*/ 	.word	0xffffffff


	//   ....[13]....
        /*00b0*/ 	.word	0xffffffff


	//   ....[14]....
        /*00b4*/ 	.word	0xffffffff


	//   ....[15]....
        /*00b8*/ 	.word	0xffffffff


	//   ....[16]....
        /*00bc*/ 	.word	0xffffffff


	//   ....[17]....
        /*00c0*/ 	.word	0xffffffff


	//   ....[18]....
        /*00c4*/ 	.word	0xffffffff


	//   ....[19]....
        /*00c8*/ 	.word	0xffffffff


	//   ....[20]....
        /*00cc*/ 	.word	0xffffffff


	//   ....[21]....
        /*00d0*/ 	.word	0xffffffff


	//   ....[22]....
        /*00d4*/ 	.word	0xffffffff


	//   ....[23]....
        /*00d8*/ 	.word	0xffffffff


	//   ....[24]....
        /*00dc*/ 	.word	0xffffffff


	//   ....[25]....
        /*00e0*/ 	.word	0xffffffff


	//   ....[26]....
        /*00e4*/ 	.word	0xffffffff


	//   ....[27]....
        /*00e8*/ 	.word	0xffffffff


	//   ....[28]....
        /*00ec*/ 	.word	0xffffffff


	//   ....[29]....
        /*00f0*/ 	.word	0xffffffff


	//----- nvinfo : EIATTR_COOP_GROUP_INSTR_OFFSETS
	.align		4
.L_352:
        /*00f4*/ 	.byte	0x04, 0x28
        /*00f6*/ 	.short	(.L_354 - .L_353)


	//   ....[0]....
.L_353:
        /*00f8*/ 	.word	0x00000b10


	//   ....[1]....
        /*00fc*/ 	.word	0x00000b70


	//   ....[2]....
        /*0100*/ 	.word	0x00000be0


	//   ....[3]....
        /*0104*/ 	.word	0x00000c30


	//   ....[4]....
        /*0108*/ 	.word	0x00000c60


	//   ....[5]....
        /*010c*/ 	.word	0x00000e20


	//   ....[6]....
        /*0110*/ 	.word	0x00000eb0


	//   ....[7]....
        /*0114*/ 	.word	0x00000f00


	//   ....[8]....
        /*0118*/ 	.word	0x00000f40


	//   ....[9]....
        /*011c*/ 	.word	0x00000f80


	//   ....[10]....
        /*0120*/ 	.word	0x00001f60


	//   ....[11]....
        /*0124*/ 	.word	0x00001fe0


	//   ....[12]....
        /*0128*/ 	.word	0x00002030


	//   ....[13]....
        /*012c*/ 	.word	0x00002070


	//   ....[14]....
        /*0130*/ 	.word	0x000020a0


	//   ....[15]....
        /*0134*/ 	.word	0x00002c70


	//   ....[16]....
        /*0138*/ 	.word	0x00002cd0


	//   ....[17]....
        /*013c*/ 	.word	0x00002d40


	//   ....[18]....
        /*0140*/ 	.word	0x00002d90


	//   ....[19]....
        /*0144*/ 	.word	0x00002dc0


	//   ....[20]....
        /*0148*/ 	.word	0x00002f80


	//   ....[21]....
        /*014c*/ 	.word	0x00003000


	//   ....[22]....
        /*0150*/ 	.word	0x00003050


	//   ....[23]....
        /*0154*/ 	.word	0x00003090


	//   ....[24]....
        /*0158*/ 	.word	0x000030d0


	//   ....[25]....
        /*015c*/ 	.word	0x00004250


	//   ....[26]....
        /*0160*/ 	.word	0x000042d0


	//   ....[27]....
        /*0164*/ 	.word	0x00004320


	//   ....[28]....
        /*0168*/ 	.word	0x00004360


	//   ....[29]....
        /*016c*/ 	.word	0x00004390


	//----- nvinfo : EIATTR_VRC_CTA_INIT_COUNT
	.align		4
.L_354:
        /*0170*/ 	.byte	0x02, 0x4a
	.zero		1
	.zero		1


	//----- nvinfo : EIATTR_EXIT_INSTR_OFFSETS
	.align		4
        /*0174*/ 	.byte	0x04, 0x1c
        /*0176*/ 	.short	(.L_356 - .L_355)


	//   ....[0]....
.L_355:
        /*0178*/ 	.word	0x000044e0


	//   ....[1]....
        /*017c*/ 	.word	0x00004540


	//----- nvinfo : EIATTR_MAX_THREADS
	.align		4
.L_356:
        /*0180*/ 	.byte	0x04, 0x05
        /*0182*/ 	.short	(.L_358 - .L_357)
.L_357:
        /*0184*/ 	.word	0x00000100
        /*0188*/ 	.word	0x00000001
        /*018c*/ 	.word	0x00000001


	//----- nvinfo : EIATTR_CRS_STACK_SIZE
	.align		4
.L_358:
        /*0190*/ 	.byte	0x04, 0x1e
        /*0192*/ 	.short	(.L_360 - .L_359)
.L_359:
        /*0194*/ 	.word	0x00000000


	//----- nvinfo : EIATTR_CBANK_PARAM_SIZE
	.align		4
.L_360:
        /*0198*/ 	.byte	0x03, 0x19
        /*019a*/ 	.short	0x0062


	//----- nvinfo : EIATTR_PARAM_CBANK
	.align		4
        /*019c*/ 	.byte	0x04, 0x0a
        /*019e*/ 	.short	(.L_362 - .L_361)
	.align		4
.L_361:
        /*01a0*/ 	.word	index@(.nv.constant0._ZN3cub18CUB_300001_SM_10006detail6reduce18DeviceReduceKernelINS2_10policy_hubIfyN4cuda3std3__44plusIfEEE10Policy1000EPfyS9_fNS7_10__identityEEEvT0_PT3_T1_NS0_13GridEvenShareISH_EET2_T4_)
        /*01a4*/ 	.short	0x0380
        /*01a6*/ 	.short	0x0062


	//----- nvinfo : EIATTR_SW_WAR
	.align		4
.L_362:
        /*01a8*/ 	.byte	0x04, 0x36
        /*01aa*/ 	.short	(.L_364 - .L_363)
.L_363:
        /*01ac*/ 	.word	0x00000008
.L_364:


//--------------------- .nv.info._ZN3cub18CUB_300001_SM_10006detail6reduce28DeviceReduceSingleTileKernelINS2_10policy_hubIfyN4cuda3std3__44plusIfEEE10Policy1000EPfSC_yS9_ffNS7_10__identityEEEvT0_T1_T2_T3_T4_T6_ --------------------------
	.section	.nv.info._ZN3cub18CUB_300001_SM_10006detail6reduce28DeviceReduceSingleTileKernelINS2_10policy_hubIfyN4cuda3std3__44plusIfEEE10Policy1000EPfSC_yS9_ffNS7_10__identityEEEvT0_T1_T2_T3_T4_T6_,"",@"SHT_CUDA_INFO"
	.sectionflags	@""
	.align	4


	//----- nvinfo : EIATTR_CUDA_API_VERSION
	.align		4
        /*0000*/ 	.byte	0x04, 0x37
        /*0002*/ 	.short	(.L_366 - .L_365)
.L_365:
        /*0004*/ 	.word	0x00000082


	//----- nvinfo : EIATTR_KPARAM_INFO
	.align		4
.L_366:
        /*0008*/ 	.byte	0x04, 0x17
        /*000a*/ 	.short	(.L_368 - .L_367)
.L_367:
        /*000c*/ 	.word	0x00000000
        /*0010*/ 	.short	0x0005
        /*0012*/ 	.short	0x0020
        /*0014*/ 	.byte	0x00, 0xf0, 0x05, 0x00


	//----- nvinfo : EIATTR_KPARAM_INFO
	.align		4
.L_368:
        /*0018*/ 	.byte	0x04, 0x17
        /*001a*/ 	.short	(.L_370 - .L_369)
.L_369:
        /*001c*/ 	.word	0x00000000
        /*0020*/ 	.short	0x0004
        /*0022*/ 	.short	0x001c
        /*0024*/ 	.byte	0x00, 0xf0, 0x11, 0x00


	//----- nvinfo : EIATTR_KPARAM_INFO
	.align		4
.L_370:
        /*0028*/ 	.byte	0x04, 0x17
        /*002a*/ 	.short	(.L_372 - .L_371)
.L_371:
        /*002c*/ 	.word	0x00000000
        /*0030*/ 	.short	0x0003
        /*0032*/ 	.short	0x0018
        /*0034*/ 	.byte	0x00, 0xf0, 0x05, 0x00


	//----- nvinfo : EIATTR_KPARAM_INFO
	.align		4
.L_372:
        /*0038*/ 	.byte	0x04, 0x17
        /*003a*/ 	.short	(.L_374 - .L_373)
.L_373:
        /*003c*/ 	.word	0x00000000
        /*0040*/ 	.short	0x0002
        /*0042*/ 	.short	0x0010
        /*0044*/ 	.byte	0x00, 0xf0, 0x21, 0x00


	//----- nvinfo : EIATTR_KPARAM_INFO
	.align		4
.L_374:
        /*0048*/ 	.byte	0x04, 0x17
        /*004a*/ 	.short	(.L_376 - .L_375)
.L_375:
        /*004c*/ 	.word	0x00000000
        /*0050*/ 	.short	0x0001
        /*0052*/ 	.short	0x0008
        /*0054*/ 	.byte	0x00, 0xf5, 0x21, 0x00


	//----- nvinfo : EIATTR_KPARAM_INFO
	.align		4
.L_376:
        /*0058*/ 	.byte	0x04, 0x17
        /*005a*/ 	.short	(.L_378 - .L_377)
.L_377:
        /*005c*/ 	.word	0x00000000
        /*0060*/ 	.short	0x0000
        /*0062*/ 	.short	0x0000
        /*0064*/ 	.byte	0x00, 0xf5, 0x21, 0x00


	//----- nvinfo : EIATTR_SPARSE_MMA_MASK
	.align		4
.L_378:
        /*0068*/ 	.byte	0x03, 0x50
        /*006a*/ 	.short	0x0000


	//----- nvinfo : EIATTR_MAXREG_COUNT
	.align		4
        /*006c*/ 	.byte	0x03, 0x1b
        /*006e*/ 	.short	0x00ff


	//----- nvinfo : EIATTR_NUM_BARRIERS
	.align		4
        /*0070*/ 	.byte	0x02, 0x4c
        /*0072*/ 	.byte	0x01
	.zero		1


	//----- nvinfo : EIATTR_MERCURY_ISA_VERSION
	.align		4
        /*0074*/ 	.byte	0x03, 0x5f
        /*0076*/ 	.short	0x0101


	//----- nvinfo : EIATTR_COOP_GROUP_MASK_REGIDS
	.align		4
        /*0078*/ 	.byte	0x04, 0x29
        /*007a*/ 	.short	(.L_380 - .L_379)


	//   ....[0]....
.L_379:
        /*007c*/ 	.word	0xffffffff


	//   ....[1]....
        /*0080*/ 	.word	0xffffffff


	//   ....[2]....
        /*0084*/ 	.word	0xffffffff


	//   ....[3]....
        /*0088*/ 	.word	0xffffffff


	//   ....[4]....
        /*008c*/ 	.word	0xffffffff


	//   ....[5]....
        /*0090*/ 	.word	0xffffffff


	//   ....[6]....
        /*0094*/ 	.word	0xffffffff


	//   ....[7]....
        /*0098*/ 	.word	0xffffffff


	//   ....[8]....
        /*009c*/ 	.word	0xffffffff


	//   ....[9]....
        /*00a0*/ 	.word	0xffffffff


	//   ....[10]....
        /*00a4*/ 	.word	0xffffffff


	//   ....[11]....
        /*00a8*/ 	.word	0xffffffff


	//   ....[12]....
        /*00ac*/ 	.word	0xffffffff


	//   ....[13]....
        /*00b0*/ 	.word	0xffffffff


	//   ....[14]....
        /*00b4*/ 	.word	0xffffffff


	//   ....[15]....
        /*00b8*/ 	.word	0xffffffff


	//   ....[16]....
        /*00bc*/ 	.word	0xffffffff


	//   ....[17]....
        /*00c0*/ 	.word	0xffffffff


	//   ....[18]....
        /*00c4*/ 	.word	0xffffffff


	//   ....[19]....
        /*00c8*/ 	.word	0xffffffff


	//   ....[20]....
        /*00cc*/ 	.word	0xffffffff


	//   ....[21]....
        /*00d0*/ 	.word	0xffffffff


	//   ....[22]....
        /*00d4*/ 	.word	0xffffffff


	//   ....[23]....
        /*00d8*/ 	.word	0xffffffff


	//   ....[24]....
        /*00dc*/ 	.word	0xffffffff


	//   ....[25]....
        /*00e0*/ 	.word	0xffffffff


	//   ....[26]....
        /*00e4*/ 	.word	0xffffffff


	//   ....[27]....
        /*00e8*/ 	.word	0xffffffff


	//   ....[28]....
        /*00ec*/ 	.word	0xffffffff


	//   ....[29]....
        /*00f0*/ 	.word	0xffffffff


	//----- nvinfo : EIATTR_COOP_GROUP_INSTR_OFFSETS
	.align		4
.L_380:
        /*00f4*/ 	.byte	0x04, 0x28
        /*00f6*/ 	.short	(.L_382 - .L_381)


	//   ....[0]....
.L_381:
        /*00f8*/ 	.word	0x000009c0


	//   ....[1]....
        /*00fc*/ 	.word	0x00000a20


	//   ....[2]....
        /*0100*/ 	.word	0x00000a90


	//   ....[3]....
        /*0104*/ 	.word	0x00000ae0


	//   ....[4]....
        /*0108*/ 	.word	0x00000b10


	//   ....[5]....
        /*010c*/ 	.word	0x00000cd0


	//   ....[6]....
        /*0110*/ 	.word	0x00000d60


	//   ....[7]....
        /*0114*/ 	.word	0x00000db0


	//   ....[8]....
        /*0118*/ 	.word	0x00000df0


	//   ....[9]....
        /*011c*/ 	.word	0x00000e30


	//   ....[10]....
        /*0120*/ 	.word	0x00001c70


	//   ....[11]....
        /*0124*/ 	.word	0x00001cf0


	//   ....[12]....
        /*0128*/ 	.word	0x00001d40


	//   ....[13]....
        /*012c*/ 	.word	0x00001d80


	//   ....[14]....
        /*0130*/ 	.word	0x00001db0


	//   ....[15]....
        /*0134*/ 	.word	0x00002780


	//   ....[16]....
        /*0138*/ 	.word	0x000027e0


	//   ....[17]....
        /*013c*/ 	.word	0x00002850


	//   ....[18]....
        /*0140*/ 	.word	0x000028a0


	//   ....[19]....
        /*0144*/ 	.word	0x000028d0


	//   ....[20]....
        /*0148*/ 	.word	0x00002a90


	//   ....[21]....
        /*014c*/ 	.word	0x00002b10


	//   ....[22]....
        /*0150*/ 	.word	0x00002b50


	//   ....[23]....
        /*0154*/ 	.word	0x00002b90


	//   ....[24]....
        /*0158*/ 	.word	0x00002bf0


	//   ....[25]....
        /*015c*/ 	.word	0x00003ba0


	//   ....[26]....
        /*0160*/ 	.word	0x00003c20


	//   ....[27]....
        /*0164*/ 	.word	0x00003c70


	//   ....[28]....
        /*0168*/ 	.word	0x00003cb0


	//   ....[29]....
        /*016c*/ 	.word	0x00003ce0


	//----- nvinfo : EIATTR_VRC_CTA_INIT_COUNT
	.align		4
.L_382:
        /*0170*/ 	.byte	0x02, 0x4a
	.zero		1
	.zero		1


	//----- nvinfo : EIATTR_EXIT_INSTR_OFFSETS
	.align		4
        /*0174*/ 	.byte	0x04, 0x1c
        /*0176*/ 	.short	(.L_384 - .L_383)


	//   ....[0]....
.L_383:
        /*0178*/ 	.word	0x000000a0


	//   ....[1]....
        /*017c*/ 	.word	0x000000e0


	//   ....[2]....
        /*0180*/ 	.word	0x00003e20


	//   ....[3]....
        /*0184*/ 	.word	0x00003e70


	//----- nvinfo : EIATTR_MAX_THREADS
	.align		4
.L_384:
        /*0188*/ 	.byte	0x04, 0x05
        /*018a*/ 	.short	(.L_386 - .L_385)
.L_385:
        /*018c*/ 	.word	0x00000100
        /*0190*/ 	.word	0x00000001
        /*0194*/ 	.word	0x00000001


	//----- nvinfo : EIATTR_CRS_STACK_SIZE
	.align		4
.L_386:
        /*0198*/ 	.byte	0x04, 0x1e
        /*019a*/ 	.short	(.L_388 - .L_387)
.L_387:
        /*019c*/ 	.word	0x00000000


	//----- nvinfo : EIATTR_CBANK_PARAM_SIZE
	.align		4
.L_388:
        /*01a0*/ 	.byte	0x03, 0x19
        /*01a2*/ 	.short	0x0021


	//----- nvinfo : EIATTR_PARAM_CBANK
	.align		4
        /*01a4*/ 	.byte	0x04, 0x0a
        /*01a6*/ 	.short	(.L_390 - .L_389)
	.align		4
.L_389:
        /*01a8*/ 	.word	index@(.nv.constant0._ZN3cub18CUB_300001_SM_10006detail6reduce28DeviceReduceSingleTileKernelINS2_10policy_hubIfyN4cuda3std3__44plusIfEEE10Policy1000EPfSC_yS9_ffNS7_10__identityEEEvT0_T1_T2_T3_T4_T6_)
        /*01ac*/ 	.short	0x0380
        /*01ae*/ 	.short	0x0021


	//----- nvinfo : EIATTR_SW_WAR
	.align		4
.L_390:
        /*01b0*/ 	.byte	0x04, 0x36
        /*01b2*/ 	.short	(.L_392 - .L_391)
.L_391:
        /*01b4*/ 	.word	0x00000008
.L_392:


//--------------------- .nv.info._ZN3cub18CUB_300001_SM_10006detail6reduce28DeviceReduceSingleTileKernelINS2_10policy_hubIfjN4cuda3std3__44plusIfEEE10Policy1000EPfSC_iS9_ffNS7_10__identityEEEvT0_T1_T2_T3_T4_T6_ --------------------------
	.section	.nv.info._ZN3cub18CUB_300001_SM_10006detail6reduce28DeviceReduceSingleTileKernelINS2_10policy_hubIfjN4cuda3std3__44plusIfEEE10Policy1000EPfSC_iS9_ffNS7_10__identityEEEvT0_T1_T2_T3_T4_T6_,"",@"SHT_CUDA_INFO"
	.sectionflags	@""
	.align	4


	//----- nvinfo : EIATTR_CUDA_API_VERSION
	.align		4
        /*0000*/ 	.byte	0x04, 0x37
        /*0002*/ 	.short	(.L_394 - .L_393)
.L_393:
        /*0004*/ 	.word	0x00000082


	//----- nvinfo : EIATTR_KPARAM_INFO
	.align		4
.L_394:
        /*0008*/ 	.byte	0x04, 0x17
        /*000a*/ 	.short	(.L_396 - .L_395)
.L_395:
        /*000c*/ 	.word	0x00000000
        /*0010*/ 	.short	0x0005
        /*0012*/ 	.short	0x001c
        /*0014*/ 	.byte	0x00, 0xf0, 0x05, 0x00


	//----- nvinfo : EIATTR_KPARAM_INFO
	.align		4
.L_396:
        /*0018*/ 	.byte	0x04, 0x17
        /*001a*/ 	.short	(.L_398 - .L_397)
.L_397:
        /*001c*/ 	.word	0x00000000
        /*0020*/ 	.short	0x0004
        /*0022*/ 	.short	0x0018
        /*0024*/ 	.byte	0x00, 0xf0, 0x11, 0x00


	//----- nvinfo : EIATTR_KPARAM_INFO
	.align		4
.L_398:
        /*0028*/ 	.byte	0x04, 0x17
        /*002a*/ 	.short	(.L_400 - .L_399)
.L_399:
        /*002c*/ 	.word	0x00000000
        /*0030*/ 	.short	0x0003
        /*0032*/ 	.short	0x0014
        /*0034*/ 	.byte	0x00, 0xf0, 0x05, 0x00


	//----- nvinfo : EIATTR_KPARAM_INFO
	.align		4
.L_400:
        /*0038*/ 	.byte	0x04, 0x17
        /*003a*/ 	.short	(.L_402 - .L_401)
.L_401:
        /*003c*/ 	.word	0x00000000
        /*0040*/ 	.short	0x0002
        /*0042*/ 	.short	0x0010
        /*0044*/ 	.byte	0x00, 0xf0, 0x11, 0x00


	//----- nvinfo : EIATTR_KPARAM_INFO
	.align		4
.L_402:
        /*0048*/ 	.byte	0x04, 0x17
        /*004a*/ 	.short	(.L_404 - .L_403)
.L_403:
        /*004c*/ 	.word	0x00000000
        /*0050*/ 	.short	0x0001
        /*0052*/ 	.short	0x0008
        /*0054*/ 	.byte	0x00, 0xf5, 0x21, 0x00


	//----- nvinfo : EIATTR_KPARAM_INFO
	.align		4
.L_404:
        /*0058*/ 	.byte	0x04, 0x17
        /*005a*/ 	.short	(.L_406 - .L_405)
.L_405:
        /*005c*/ 	.word	0x00000000
        /*0060*/ 	.short	0x0000
        /*0062*/ 	.short	0x0000
        /*0064*/ 	.byte	0x00, 0xf5, 0x21, 0x00


	//----- nvinfo : EIATTR_SPARSE_MMA_MASK
	.align		4
.L_406:
        /*0068*/ 	.byte	0x03, 0x50
        /*006a*/ 	.short	0x0000


	//----- nvinfo : EIATTR_MAXREG_COUNT
	.align		4
        /*006c*/ 	.byte	0x03, 0x1b
        /*006e*/ 	.short	0x0080


	//----- nvinfo : EIATTR_NUM_BARRIERS
	.align		4
        /*0070*/ 	.byte	0x02, 0x4c
        /*0072*/ 	.byte	0x01
	.zero		1


	//----- nvinfo : EIATTR_MERCURY_ISA_VERSION
	.align		4
        /*0074*/ 	.byte	0x03, 0x5f
        /*0076*/ 	.short	0x0101


	//----- nvinfo : EIATTR_UNUSED_LOAD_BYTE_OFFSET
	.align		4
        /*0078*/ 	.byte	0x04, 0x44
        /*007a*/ 	.short	(.L_408 - .L_407)


	//   ....[0]....
.L_407:
        /*007c*/ 	.word	0x00000b70
        /*0080*/ 	.word	0x0000fff0


	//   ....[1]....
        /*0084*/ 	.word	0x00000f80
        /*0088*/ 	.word	0x0000fff0


	//   ....[2]....
        /*008c*/ 	.word	0x00002010
        /*0090*/ 	.word	0x0000fff0


	//   ....[3]....
        /*0094*/ 	.word	0x00002bb0
        /*0098*/ 	.word	0x0000fff0


	//   ....[4]....
        /*009c*/ 	.word	0x00002fc0
        /*00a0*/ 	.word	0x0000fff0


	//   ....[5]....
        /*00a4*/ 	.word	0x00004140
        /*00a8*/ 	.word	0x0000fff0


	//----- nvinfo : EIATTR_COOP_GROUP_MASK_REGIDS
	.align		4
.L_408:
        /*00ac*/ 	.byte	0x04, 0x29
        /*00ae*/ 	.short	(.L_410 - .L_409)


	//   ....[0]....
.L_409:
        /*00b0*/ 	.word	0xffffffff


	//   ....[1]....
        /*00b4*/ 	.word	0xffffffff


	//   ....[2]....
        /*00b8*/ 	.word	0xffffffff


	//   ....[3]....
        /*00bc*/ 	.word	0xffffffff


	//   ....[4]....
        /*00c0*/ 	.word	0xffffffff


	//   ....[5]....
        /*00c4*/ 	.word	0xffffffff


	//   ....[6]....
        /*00c8*/ 	.word	0xffffffff


	//   ....[7]....
        /*00cc*/ 	.word	0xffffffff


	//   ....[8]....
        /*00d0*/ 	.word	0xffffffff


	//   ....[9]....
        /*00d4*/ 	.word	0xffffffff


	//   ....[10]....
        /*00d8*/ 	.word	0xffffffff


	//   ....[11]....
        /*00dc*/ 	.word	0xffffffff


	//   ....[12]....
        /*00e0*/ 	.word	0xffffffff


	//   ....[13]....
        /*00e4*/ 	.word	0xffffffff


	//   ....[14]....
        /*00e8*/ 	.word	0xffffffff


	//   ....[15]....
        /*00ec*/ 	.word	0xffffffff


	//   ....[16]....
        /*00f0*/ 	.word	0xffffffff


	//   ....[17]....
        /*00f4*/ 	.word	0xffffffff


	//   ....[18]....
        /*00f8*/ 	.word	0xffffffff


	//   ....[19]....
        /*00fc*/ 	.word	0xffffffff


	//   ....[20]....
        /*0100*/ 	.word	0xffffffff


	//   ....[21]....
        /*0104*/ 	.word	0xffffffff


	//   ....[22]....
        /*0108*/ 	.word	0xffffffff


	//   ....[23]....
        /*010c*/ 	.word	0xffffffff


	//   ....[24]....
        /*0110*/ 	.word	0xffffffff


	//   ....[25]....
        /*0114*/ 	.word	0xffffffff


	//   ....[26]....
        /*0118*/ 	.word	0xffffffff


	//   ....[27]....
        /*011c*/ 	.word	0xffffffff


	//   ....[28]....
        /*0120*/ 	.word	0xffffffff


	//   ....[29]....
        /*0124*/ 	.word	0xffffffff


	//----- nvinfo : EIATTR_COOP_GROUP_INSTR_OFFSETS
	.align		4
.L_410:
        /*0128*/ 	.byte	0x04, 0x28
        /*012a*/ 	.short	(.L_412 - .L_411)


	//   ....[0]....
.L_411:
        /*012c*/ 	.word	0x00000980


	//   ....[1]....
        /*0130*/ 	.word	0x000009e0


	//   ....[2]....
        /*0134*/ 	.word	0x00000a50


	//   ....[3]....
        /*0138*/ 	.word	0x00000aa0


	//   ....[4]....
        /*013c*/ 	.word	0x00000ad0


	//   ....[5]....
        /*0140*/ 	.word	0x00000d20


	//   ....[6]....
        /*0144*/ 	.word	0x00000db0


	//   ....[7]....
        /*0148*/ 	.word	0x00000df0


	//   ....[8]....
        /*014c*/ 	.word	0x00000e40


	//   ....[9]....
        /*0150*/ 	.word	0x00000e80


	//   ....[10]....
        /*0154*/ 	.word	0x00001e30


	//   ....[11]....
        /*0158*/ 	.word	0x00001eb0


	//   ....[12]....
        /*015c*/ 	.word	0x00001f00


	//   ....[13]....
        /*0160*/ 	.word	0x00001f40


	//   ....[14]....
        /*0164*/ 	.word	0x00001f70


	//   ....[15]....
        /*0168*/ 	.word	0x000029c0


	//   ....[16]....
        /*016c*/ 	.word	0x00002a20


	//   ....[17]....
        /*0170*/ 	.word	0x00002a90


	//   ....[18]....
        /*0174*/ 	.word	0x00002ae0


	//   ....[19]....
        /*0178*/ 	.word	0x00002b10


	//   ....[20]....
        /*017c*/ 	.word	0x00002d60


	//   ....[21]....
        /*0180*/ 	.word	0x00002de0


	//   ....[22]....
        /*0184*/ 	.word	0x00002e20


	//   ....[23]....
        /*0188*/ 	.word	0x00002e60


	//   ....[24]....
        /*018c*/ 	.word	0x00002ec0


	//   ....[25]....
        /*0190*/ 	.word	0x00003f60


	//   ....[26]....
        /*0194*/ 	.word	0x00003fe0


	//   ....[27]....
        /*0198*/ 	.word	0x00004030


	//   ....[28]....
        /*019c*/ 	.word	0x00004070


	//   ....[29]....
        /*01a0*/ 	.word	0x000040a0


	//----- nvinfo : EIATTR_VRC_CTA_INIT_COUNT
	.align		4
.L_412:
        /*01a4*/ 	.byte	0x02, 0x4a
	.zero		1
	.zero		1


	//----- nvinfo : EIATTR_EXIT_INSTR_OFFSETS
	.align		4
        /*01a8*/ 	.byte	0x04, 0x1c
        /*01aa*/ 	.short	(.L_414 - .L_413)


	//   ....[0]....
.L_413:
        /*01ac*/ 	.word	0x00000080


	//   ....[1]....
        /*01b0*/ 	.word	0x000000c0


	//   ....[2]....
        /*01b4*/ 	.word	0x00004280


	//   ....[3]....
        /*01b8*/ 	.word	0x000042d0


	//----- nvinfo : EIATTR_MAX_THREADS
	.align		4
.L_414:
        /*01bc*/ 	.byte	0x04, 0x05
        /*01be*/ 	.short	(.L_416 - .L_415)
.L_415:
        /*01c0*/ 	.word	0x00000200
        /*01c4*/ 	.word	0x00000001
        /*01c8*/ 	.word	0x00000001


	//----- nvinfo : EIATTR_CRS_STACK_SIZE
	.align		4
.L_416:
        /*01cc*/ 	.byte	0x04, 0x1e
        /*01ce*/ 	.short	(.L_418 - .L_417)
.L_417:
        /*01d0*/ 	.word	0x00000000


	//----- nvinfo : EIATTR_CBANK_PARAM_SIZE
	.align		4
.L_418:
        /*01d4*/ 	.byte	0x03, 0x19
        /*01d6*/ 	.short	0x001d


	//----- nvinfo : EIATTR_PARAM_CBANK
	.align		4
        /*01d8*/ 	.byte	0x04, 0x0a
        /*01da*/ 	.short	(.L_420 - .L_419)
	.align		4
.L_419:
        /*01dc*/ 	.word	index@(.nv.constant0._ZN3cub18CUB_300001_SM_10006detail6reduce28DeviceReduceSingleTileKernelINS2_10policy_hubIfjN4cuda3std3__44plusIfEEE10Policy1000EPfSC_iS9_ffNS7_10__identityEEEvT0_T1_T2_T3_T4_T6_)
        /*01e0*/ 	.short	0x0380
        /*01e2*/ 	.short	0x001d


	//----- nvinfo : EIATTR_SW_WAR
	.align		4
.L_420:
        /*01e4*/ 	.byte	0x04, 0x36
        /*01e6*/ 	.short	(.L_422 - .L_421)
.L_421:
        /*01e8*/ 	.word	0x00000008
.L_422:


//--------------------- .nv.info._ZN3cub18CUB_300001_SM_10006detail6reduce18DeviceReduceKernelINS2_10policy_hubIfjN4cuda3std3__44plusIfEEE10Policy1000EPfjS9_fNS7_10__identityEEEvT0_PT3_T1_NS0_13GridEvenShareISH_EET2_T4_ --------------------------
	.section	.nv.info._ZN3cub18CUB_300001_SM_10006detail6reduce18DeviceReduceKernelINS2_10policy_hubIfjN4cuda3std3__44plusIfEEE10Policy1000EPfjS9_fNS7_10__identityEEEvT0_PT3_T1_NS0_13GridEvenShareISH_EET2_T4_,"",@"SHT_CUDA_INFO"
	.sectionflags	@""
	.align	4


	//----- nvinfo : EIATTR_CUDA_API_VERSION
	.align		4
        /*0000*/ 	.byte	0x04, 0x37
        /*0002*/ 	.short	(.L_424 - .L_423)
.L_423:
        /*0004*/ 	.word	0x00000082


	//----- nvinfo : EIATTR_KPARAM_INFO
	.align		4
.L_424:
        /*0008*/ 	.byte	0x04, 0x17
        /*000a*/ 	.short	(.L_426 - .L_425)
.L_425:
        /*000c*/ 	.word	0x00000000
        /*0010*/ 	.short	0x0005
        /*0012*/ 	.short	0x003d
        /*0014*/ 	.byte	0x00, 0xf0, 0x05, 0x00


	//----- nvinfo : EIATTR_KPARAM_INFO
	.align		4
.L_426:
        /*0018*/ 	.byte	0x04, 0x17
        /*001a*/ 	.short	(.L_428 - .L_427)
.L_427:
        /*001c*/ 	.word	0x00000000
        /*0020*/ 	.short	0x0004
        /*0022*/ 	.short	0x003c
        /*0024*/ 	.byte	0x00, 0xf0, 0x05, 0x00


	//----- nvinfo : EIATTR_KPARAM_INFO
	.align		4
.L_428:
        /*0028*/ 	.byte	0x04, 0x17
        /*002a*/ 	.short	(.L_430 - .L_429)
.L_429:
        /*002c*/ 	.word	0x00000000
        /*0030*/ 	.short	0x0003
        /*0032*/ 	.short	0x0014
        /*0034*/ 	.byte	0x00, 0xf0, 0xa1, 0x00


	//----- nvinfo : EIATTR_KPARAM_INFO
	.align		4
.L_430:
        /*0038*/ 	.byte	0x04, 0x17
        /*003a*/ 	.short	(.L_432 - .L_431)
.L_431:
        /*003c*/ 	.word	0x00000000
        /*0040*/ 	.short	0x0002
        /*0042*/ 	.short	0x0010
        /*0044*/ 	.byte	0x00, 0xf0, 0x11, 0x00


	//----- nvinfo : EIATTR_KPARAM_INFO
	.align		4
.L_432:
        /*0048*/ 	.byte	0x04, 0x17
        /*004a*/ 	.short	(.L_434 - .L_433)
.L_433:
        /*004c*/ 	.word	0x00000000
        /*0050*/ 	.short	0x0001
        /*0052*/ 	.short	0x0008
        /*0054*/ 	.byte	0x00, 0xf5, 0x21, 0x00


	//----- nvinfo : EIATTR_KPARAM_INFO
	.align		4
.L_434:
        /*0058*/ 	.byte	0x04, 0x17
        /*005a*/ 	.short	(.L_436 - .L_435)
.L_435:
        /*005c*/ 	.word	0x00000000
        /*0060*/ 	.short	0x0000
        /*0062*/ 	.short	0x0000
        /*0064*/ 	.byte	0x00, 0xf5, 0x21, 0x00


	//----- nvinfo : EIATTR_SPARSE_MMA_MASK
	.align		4
.L_436:
        /*0068*/ 	.byte	0x03, 0x50
        /*006a*/ 	.short	0x0000


	//----- nvinfo : EIATTR_MAXREG_COUNT
	.align		4
        /*006c*/ 	.byte	0x03, 0x1b
        /*006e*/ 	.short	0x0080


	//----- nvinfo : EIATTR_NUM_BARRIERS
	.align		4
        /*0070*/ 	.byte	0x02, 0x4c
        /*0072*/ 	.byte	0x01
	.zero		1


	//----- nvinfo : EIATTR_MERCURY_ISA_VERSION
	.align		4
        /*0074*/ 	.byte	0x03, 0x5f
        /*0076*/ 	.short	0x0101


	//----- nvinfo : EIATTR_UNUSED_LOAD_BYTE_OFFSET
	.align		4
        /*0078*/ 	.byte	0x04, 0x44
        /*007a*/ 	.short	(.L_438 - .L_437)


	//   ....[0]....
.L_437:
        /*007c*/ 	.word	0x000006f0
        /*0080*/ 	.word	0x0000fff0


	//   ....[1]....
        /*0084*/ 	.word	0x00000b00
        /*0088*/ 	.word	0x0000fff0


	//   ....[2]....
        /*008c*/ 	.word	0x00001710
        /*0090*/ 	.word	0x0000fff0


	//   ....[3]....
        /*0094*/ 	.word	0x00001ea0
        /*0098*/ 	.word	0x0000fff0


	//   ....[4]....
        /*009c*/ 	.word	0x000022b0
        /*00a0*/ 	.word	0x0000fff0


	//   ....[5]....
        /*00a4*/ 	.word	0x00003000
        /*00a8*/ 	.word	0x0000fff0


	//----- nvinfo : EIATTR_COOP_GROUP_MASK_REGIDS
	.align		4
.L_438:
        /*00ac*/ 	.byte	0x04, 0x29
        /*00ae*/ 	.short	(.L_440 - .L_439)


	//   ....[0]....
.L_439:
        /*00b0*/ 	.word	0xffffffff


	//   ....[1]....
        /*00b4*/ 	.word	0xffffffff


	//   ....[2]....
        /*00b8*/ 	.word	0xffffffff


	//   ....[3]....
        /*00bc*/ 	.word	0xffffffff


	//   ....[4]....
        /*00c0*/ 	.word	0xffffffff


	//   ....[5]....
        /*00c4*/ 	.word	0xffffffff


	//   ....[6]....
        /*00c8*/ 	.word	0xffffffff


	//   ....[7]....
        /*00cc*/ 	.word	0xffffffff


	//   ....[8]....
        /*00d0*/ 	.word	0xffffffff


	//   ....[9]....
        /*00d4*/ 	.word	0xffffffff


	//   ....[10]....
        /*00d8*/ 	.word	0xffffffff


	//   ....[11]....
        /*00dc*/ 	.word	0xffffffff


	//   ....[12]....
        /*00e0*/ 	.word	0xffffffff


	//   ....[13]....
        /*00e4*/ 	.word	0xffffffff


	//   ....[14]....
        /*00e8*/ 	.word	0xffffffff


	//   ....[15]....
        /*00ec*/ 	.word	0xffffffff


	//   ....[16]....
        /*00f0*/ 	.word	0xffffffff


	//   ....[17]....
        /*00f4*/ 	.word	0xffffffff


	//   ....[18]....
        /*00f8*/ 	.word	0xffffffff


	//   ....[19]....
        /*00fc*/ 	.word	0xffffffff


	//   ....[20]....
        /*0100*/ 	.word	0xffffffff


	//   ....[21]....
        /*0104*/ 	.word	0xffffffff


	//   ....[22]....
        /*0108*/ 	.word	0xffffffff


	//   ....[23]....
        /*010c*/ 	.word	0xffffffff


	//   ....[24]....
        /*0110*/ 	.word	0xffffffff


	//   ....[25]....
        /*0114*/ 	.word	0xffffffff


	//   ....[26]....
        /*0118*/ 	.word	0xffffffff


	//   ....[27]....
        /*011c*/ 	.word	0xffffffff


	//   ....[28]....
        /*0120*/ 	.word	0xffffffff


	//   ....[29]....
        /*0124*/ 	.word	0xffffffff


	//----- nvinfo : EIATTR_COOP_GROUP_INSTR_OFFSETS
	.align		4
.L_440:
        /*0128*/ 	.byte	0x04, 0x28
        /*012a*/ 	.short	(.L_442 - .L_441)


	//   ....[0]....
.L_441:
        /*012c*/ 	.word	0x00000500


	//   ....[1]....
        /*0130*/ 	.word	0x00000560


	//   ....[2]....
        /*0134*/ 	.word	0x000005d0


	//   ....[3]....
        /*0138*/ 	.word	0x00000620


	//   ....[4]....
        /*013c*/ 	.word	0x00000650


	//   ....[5]....
        /*0140*/ 	.word	0x000008a0


	//   ....[6]....
        /*0144*/ 	.word	0x00000920


	//   ....[7]....
        /*0148*/ 	.word	0x00000960


	//   ....[8]....
        /*014c*/ 	.word	0x000009a0


	//   ....[9]....
        /*0150*/ 	.word	0x00000a00


	//   ....[10]....
        /*0154*/ 	.word	0x00001530


	//   ....[11]....
        /*0158*/ 	.word	0x000015b0


	//   ....[12]....
        /*015c*/ 	.word	0x00001600


	//   ....[13]....
        /*0160*/ 	.word	0x00001640


	//   ....[14]....
        /*0164*/ 	.word	0x00001670


	//   ....[15]....
        /*0168*/ 	.word	0x00001cb0


	//   ....[16]....
        /*016c*/ 	.word	0x00001d10


	//   ....[17]....
        /*0170*/ 	.word	0x00001d80


	//   ....[18]....
        /*0174*/ 	.word	0x00001dd0


	//   ....[19]....
        /*0178*/ 	.word	0x00001e00


	//   ....[20]....
        /*017c*/ 	.word	0x00002050


	//   ....[21]....
        /*0180*/ 	.word	0x000020d0


	//   ....[22]....
        /*0184*/ 	.word	0x00002110


	//   ....[23]....
        /*0188*/ 	.word	0x00002160


	//   ....[24]....
        /*018c*/ 	.word	0x000021b0


	//   ....[25]....
        /*0190*/ 	.word	0x00002e20


	//   ....[26]....
        /*0194*/ 	.word	0x00002ea0


	//   ....[27]....
        /*0198*/ 	.word	0x00002ef0


	//   ....[28]....
        /*019c*/ 	.word	0x00002f30


	//   ....[29]....
        /*01a0*/ 	.word	0x00002f60


	//----- nvinfo : EIATTR_VRC_CTA_INIT_COUNT
	.align		4
.L_442:
        /*01a4*/ 	.byte	0x02, 0x4a
	.zero		1
	.zero		1


	//----- nvinfo : EIATTR_EXIT_INSTR_OFFSETS
	.align		4
        /*01a8*/ 	.byte	0x04, 0x1c
        /*01aa*/ 	.short	(.L_444 - .L_443)


	//   ....[0]....
.L_443:
        /*01ac*/ 	.word	0x00003140


	//   ....[1]....
        /*01b0*/ 	.word	0x00003180


	//----- nvinfo : EIATTR_MAX_THREADS
	.align		4
.L_444:
        /*01b4*/ 	.byte	0x04, 0x05
        /*01b6*/ 	.short	(.L_446 - .L_445)
.L_445:
        /*01b8*/ 	.word	0x00000200
        /*01bc*/ 	.word	0x00000001
        /*01c0*/ 	.word	0x00000001


	//----- nvinfo : EIATTR_CRS_STACK_SIZE
	.align		4
.L_446:
        /*01c4*/ 	.byte	0x04, 0x1e
        /*01c6*/ 	.short	(.L_448 - .L_447)
.L_447:
        /*01c8*/ 	.word	0x00000000


	//----- nvinfo : EIATTR_CBANK_PARAM_SIZE
	.align		4
.L_448:
        /*01cc*/ 	.byte	0x03, 0x19
        /*01ce*/ 	.short	0x003e


	//----- nvinfo : EIATTR_PARAM_CBANK
	.align		4
        /*01d0*/ 	.byte	0x04, 0x0a
        /*01d2*/ 	.short	(.L_450 - .L_449)
	.align		4
.L_449:
        /*01d4*/ 	.word	index@(.nv.constant0._ZN3cub18CUB_300001_SM_10006detail6reduce18DeviceReduceKernelINS2_10policy_hubIfjN4cuda3std3__44plusIfEEE10Policy1000EPfjS9_fNS7_10__identityEEEvT0_PT3_T1_NS0_13GridEvenShareISH_EET2_T4_)
        /*01d8*/ 	.short	0x0380
        /*01da*/ 	.short	0x003e


	//----- nvinfo : EIATTR_SW_WAR
	.align		4
.L_450:
        /*01dc*/ 	.byte	0x04, 0x36
        /*01de*/ 	.short	(.L_452 - .L_451)
.L_451:
        /*01e0*/ 	.word	0x00000008
.L_452:


//--------------------- .nv.info._ZN3cub18CUB_300001_SM_10006detail6reduce28DeviceReduceSingleTileKernelINS2_10policy_hubIfjN4cuda3std3__44plusIfEEE10Policy1000EPfSC_jS9_ffNS7_10__identityEEEvT0_T1_T2_T3_T4_T6_ --------------------------
	.section	.nv.info._ZN3cub18CUB_300001_SM_10006detail6reduce28DeviceReduceSingleTileKernelINS2_10policy_hubIfjN4cuda3std3__44plusIfEEE10Policy1000EPfSC_jS9_ffNS7_10__identityEEEvT0_T1_T2_T3_T4_T6_,"",@"SHT_CUDA_INFO"
	.sectionflags	@""
	.align	4


	//----- nvinfo : EIATTR_CUDA_API_VERSION
	.align		4
        /*0000*/ 	.byte	0x04, 0x37
        /*0002*/ 	.short	(.L_454 - .L_453)
.L_453:
        /*0004*/ 	.word	0x00000082


	//----- nvinfo : EIATTR_KPARAM_INFO
	.align		4
.L_454:
        /*0008*/ 	.byte	0x04, 0x17
        /*000a*/ 	.short	(.L_456 - .L_455)
.L_455:
        /*000c*/ 	.word	0x00000000
        /*0010*/ 	.short	0x0005
        /*0012*/ 	.short	0x001c
        /*0014*/ 	.byte	0x00, 0xf0, 0x05, 0x00


	//----- nvinfo : EIATTR_KPARAM_INFO
	.align		4
.L_456:
        /*0018*/ 	.byte	0x04, 0x17
        /*001a*/ 	.short	(.L_458 - .L_457)
.L_457:
        /*001c*/ 	.word	0x00000000
        /*0020*/ 	.short	0x0004
        /*0022*/ 	.short	0x0018
        /*0024*/ 	.byte	0x00, 0xf0, 0x11, 0x00


	//----- nvinfo : EIATTR_KPARAM_INFO
	.align		4
.L_458:
        /*0028*/ 	.byte	0x04, 0x17
        /*002a*/ 	.short	(.L_460 - .L_459)
.L_459:
        /*002c*/ 	.word	0x00000000
        /*0030*/ 	.short	0x0003
        /*0032*/ 	.short	0x0014
        /*0034*/ 	.byte	0x00, 0xf0, 0x05, 0x00


	//----- nvinfo : EIATTR_KPARAM_INFO
	.align		4
.L_460:
        /*0038*/ 	.byte	0x04, 0x17
        /*003a*/ 	.short	(.L_462 - .L_461)
.L_461:
        /*003c*/ 	.word	0x00000000
        /*0040*/ 	.short	0x0002
        /*0042*/ 	.short	0x0010
        /*0044*/ 	.byte	0x00, 0xf0, 0x11, 0x00


	//----- nvinfo : EIATTR_KPARAM_INFO
	.align		4
.L_462:
        /*0048*/ 	.byte	0x04, 0x17
        /*004a*/ 	.short	(.L_464 - .L_463)
.L_463:
        /*004c*/ 	.word	0x00000000
        /*0050*/ 	.short	0x0001
        /*0052*/ 	.short	0x0008
        /*0054*/ 	.byte	0x00, 0xf5, 0x21, 0x00


	//----- nvinfo : EIATTR_KPARAM_INFO
	.align		4
.L_464:
        /*0058*/ 	.byte	0x04, 0x17
        /*005a*/ 	.short	(.L_466 - .L_465)
.L_465:
        /*005c*/ 	.word	0x00000000
        /*0060*/ 	.short	0x0000
        /*0062*/ 	.short	0x0000
        /*0064*/ 	.byte	0x00, 0xf5, 0x21, 0x00


	//----- nvinfo : EIATTR_SPARSE_MMA_MASK
	.align		4
.L_466:
        /*0068*/ 	.byte	0x03, 0x50
        /*006a*/ 	.short	0x0000


	//----- nvinfo : EIATTR_MAXREG_COUNT
	.align		4
        /*006c*/ 	.byte	0x03, 0x1b
        /*006e*/ 	.short	0x0080


	//----- nvinfo : EIATTR_NUM_BARRIERS
	.align		4
        /*0070*/ 	.byte	0x02, 0x4c
        /*0072*/ 	.byte	0x01
	.zero		1


	//----- nvinfo : EIATTR_MERCURY_ISA_VERSION
	.align		4
        /*0074*/ 	.byte	0x03, 0x5f
        /*0076*/ 	.short	0x0101


	//----- nvinfo : EIATTR_UNUSED_LOAD_BYTE_OFFSET
	.align		4
        /*0078*/ 	.byte	0x04, 0x44
        /*007a*/ 	.short	(.L_468 - .L_467)


	//   ....[0]....
.L_467:
        /*007c*/ 	.word	0x00000b10
        /*0080*/ 	.word	0x0000fff0


	//   ....[1]....
        /*0084*/ 	.word	0x00000f20
        /*0088*/ 	.word	0x0000fff0


	//   ....[2]....
        /*008c*/ 	.word	0x00001a80
        /*0090*/ 	.word	0x0000fff0


	//   ....[3]....
        /*0094*/ 	.word	0x000025c0
        /*0098*/ 	.word	0x0000fff0


	//   ....[4]....
        /*009c*/ 	.word	0x000029d0
        /*00a0*/ 	.word	0x0000fff0


	//   ....[5]....
        /*00a4*/ 	.word	0x00003650
        /*00a8*/ 	.word	0x0000fff0


	//----- nvinfo : EIATTR_COOP_GROUP_MASK_REGIDS
	.align		4
.L_468:
        /*00ac*/ 	.byte	0x04, 0x29
        /*00ae*/ 	.short	(.L_470 - .L_469)


	//   ....[0]....
.L_469:
        /*00b0*/ 	.word	0xffffffff


	//   ....[1]....
        /*00b4*/ 	.word	0xffffffff


	//   ....[2]....
        /*00b8*/ 	.word	0xffffffff


	//   ....[3]....
        /*00bc*/ 	.word	0xffffffff


	//   ....[4]....
        /*00c0*/ 	.word	0xffffffff


	//   ....[5]....
        /*00c4*/ 	.word	0xffffffff


	//   ....[6]....
        /*00c8*/ 	.word	0xffffffff


	//   ....[7]....
        /*00cc*/ 	.word	0xffffffff


	//   ....[8]....
        /*00d0*/ 	.word	0xffffffff


	//   ....[9]....
        /*00d4*/ 	.word	0xffffffff


	//   ....[10]....
        /*00d8*/ 	.word	0xffffffff


	//   ....[11]....
        /*00dc*/ 	.word	0xffffffff


	//   ....[12]....
        /*00e0*/ 	.word	0xffffffff


	//   ....[13]....
        /*00e4*/ 	.word	0xffffffff


	//   ....[14]....
        /*00e8*/ 	.word	0xffffffff


	//   ....[15]....
        /*00ec*/ 	.word	0xffffffff


	//   ....[16]....
        /*00f0*/ 	.word	0xffffffff


	//   ....[17]....
        /*00f4*/ 	.word	0xffffffff


	//   ....[18]....
        /*00f8*/ 	.word	0xffffffff


	//   ....[19]....
        /*00fc*/ 	.word	0xffffffff


	//   ....[20]....
        /*0100*/ 	.word	0xffffffff


	//   ....[21]....
        /*0104*/ 	.word	0xffffffff


	//   ....[22]....
        /*0108*/ 	.word	0xffffffff


	//   ....[23]....
        /*010c*/ 	.word	0xffffffff


	//   ....[24]....
        /*0110*/ 	.word	0xffffffff


	//   ....[25]....
        /*0114*/ 	.word	0xffffffff


	//   ....[26]....
        /*0118*/ 	.word	0xffffffff


	//   ....[27]....
        /*011c*/ 	.word	0xffffffff


	//   ....[28]....
        /*0120*/ 	.word	0xffffffff


	//   ....[29]....
        /*0124*/ 	.word	0xffffffff


	//----- nvinfo : EIATTR_COOP_GROUP_INSTR_OFFSETS
	.align		4
.L_470:
        /*0128*/ 	.byte	0x04, 0x28
        /*012a*/ 	.short	(.L_472 - .L_471)


	//   ....[0]....
.L_471:
        /*012c*/ 	.word	0x00000920


	//   ....[1]....
        /*0130*/ 	.word	0x00000980


	//   ....[2]....
        /*0134*/ 	.word	0x000009f0


	//   ....[3]....
        /*0138*/ 	.word	0x00000a40


	//   ....[4]....
        /*013c*/ 	.word	0x00000a70


	//   ....[5]....
        /*0140*/ 	.word	0x00000cc0


	//   ....[6]....
        /*0144*/ 	.word	0x00000d50


	//   ....[7]....
        /*0148*/ 	.word	0x00000da0


	//   ....[8]....
        /*014c*/ 	.word	0x00000de0


	//   ....[9]....
        /*0150*/ 	.word	0x00000e20


	//   ....[10]....
        /*0154*/ 	.word	0x000018a0


	//   ....[11]....
        /*0158*/ 	.word	0x00001920


	//   ....[12]....
        /*015c*/ 	.word	0x00001970


	//   ....[13]....
        /*0160*/ 	.word	0x000019b0


	//   ....[14]....
        /*0164*/ 	.word	0x000019e0


	//   ....[15]....
        /*0168*/ 	.word	0x000023d0


	//   ....[16]....
        /*016c*/ 	.word	0x00002430


	//   ....[17]....
        /*0170*/ 	.word	0x000024a0


	//   ....[18]....
        /*0174*/ 	.word	0x000024f0


	//   ....[19]....
        /*0178*/ 	.word	0x00002520


	//   ....[20]....
        /*017c*/ 	.word	0x00002770


	//   ....[21]....
        /*0180*/ 	.word	0x000027e0


	//   ....[22]....
        /*0184*/ 	.word	0x00002830


	//   ....[23]....
        /*0188*/ 	.word	0x00002880


	//   ....[24]....
        /*018c*/ 	.word	0x000028c0


	//   ....[25]....
        /*0190*/ 	.word	0x00003470


	//   ....[26]....
        /*0194*/ 	.word	0x000034f0


	//   ....[27]....
        /*0198*/ 	.word	0x00003540


	//   ....[28]....
        /*019c*/ 	.word	0x00003580


	//   ....[29]....
        /*01a0*/ 	.word	0x000035b0


	//----- nvinfo : EIATTR_VRC_CTA_INIT_COUNT
	.align		4
.L_472:
        /*01a4*/ 	.byte	0x02, 0x4a
	.zero		1
	.zero		1


	//----- nvinfo : EIATTR_EXIT_INSTR_OFFSETS
	.align		4
        /*01a8*/ 	.byte	0x04, 0x1c
        /*01aa*/ 	.short	(.L_474 - .L_473)


	//   ....[0]....
.L_473:
        /*01ac*/ 	.word	0x00000080


	//   ....[1]....
        /*01b0*/ 	.word	0x000000c0


	//   ....[2]....
        /*01b4*/ 	.word	0x00003790


	//   ....[3]....
        /*01b8*/ 	.word	0x000037e0


	//----- nvinfo : EIATTR_MAX_THREADS
	.align		4
.L_474:
        /*01bc*/ 	.byte	0x04, 0x05
        /*01be*/ 	.short	(.L_476 - .L_475)
.L_475:
        /*01c0*/ 	.word	0x00000200
        /*01c4*/ 	.word	0x00000001
        /*01c8*/ 	.word	0x00000001


	//----- nvinfo : EIATTR_CRS_STACK_SIZE
	.align		4
.L_476:
        /*01cc*/ 	.byte	0x04, 0x1e
        /*01ce*/ 	.short	(.L_478 - .L_477)
.L_477:
        /*01d0*/ 	.word	0x00000000


	//----- nvinfo : EIATTR_CBANK_PARAM_SIZE
	.align		4
.L_478:
        /*01d4*/ 	.byte	0x03, 0x19
        /*01d6*/ 	.short	0x001d


	//----- nvinfo : EIATTR_PARAM_CBANK
	.align		4
        /*01d8*/ 	.byte	0x04, 0x0a
        /*01da*/ 	.short	(.L_480 - .L_479)
	.align		4
.L_479:
        /*01dc*/ 	.word	index@(.nv.constant0._ZN3cub18CUB_300001_SM_10006detail6reduce28DeviceReduceSingleTileKernelINS2_10policy_hubIfjN4cuda3std3__44plusIfEEE10Policy1000EPfSC_jS9_ffNS7_10__identityEEEvT0_T1_T2_T3_T4_T6_)
        /*01e0*/ 	.short	0x0380
        /*01e2*/ 	.short	0x001d


	//----- nvinfo : EIATTR_SW_WAR
	.align		4
.L_480:
        /*01e4*/ 	.byte	0x04, 0x36
        /*01e6*/ 	.short	(.L_482 - .L_481)
.L_481:
        /*01e8*/ 	.word	0x00000008
.L_482:


//--------------------- .nv.info._ZN3cub18CUB_300001_SM_10006detail11EmptyKernelIvEEvv --------------------------
	.section	.nv.info._ZN3cub18CUB_300001_SM_10006detail11EmptyKernelIvEEvv,"",@"SHT_CUDA_INFO"
	.sectionflags	@""
	.align	4


	//----- nvinfo : EIATTR_CUDA_API_VERSION
	.align		4
        /*0000*/ 	.byte	0x04, 0x37
        /*0002*/ 	.short	(.L_484 - .L_483)
.L_483:
        /*0004*/ 	.word	0x00000082


	//----- nvinfo : EIATTR_SPARSE_MMA_MASK
	.align		4
.L_484:
        /*0008*/ 	.byte	0x03, 0x50
        /*000a*/ 	.short	0x0000


	//----- nvinfo : EIATTR_MAXREG_COUNT
	.align		4
        /*000c*/ 	.byte	0x03, 0x1b
        /*000e*/ 	.short	0x00ff


	//----- nvinfo : EIATTR_MERCURY_ISA_VERSION
	.align		4
        /*0010*/ 	.byte	0x03, 0x5f
        /*0012*/ 	.short	0x0101


	//----- nvinfo : EIATTR_VRC_CTA_INIT_COUNT
	.align		4
        /*0014*/ 	.byte	0x02, 0x4a
	.zero		1
	.zero		1


	//----- nvinfo : EIATTR_EXIT_INSTR_OFFSETS
	.align		4
        /*0018*/ 	.byte	0x04, 0x1c
        /*001a*/ 	.short	(.L_486 - .L_485)


	//   ....[0]....
.L_485:
        /*001c*/ 	.word	0x00000010


	//----- nvinfo : EIATTR_SW_WAR
	.align		4
.L_486:
        /*0020*/ 	.byte	0x04, 0x36
        /*0022*/ 	.short	(.L_488 - .L_487)
.L_487:
        /*0024*/ 	.word	0x00000008
.L_488:


//--------------------- .nv.info._Z20computeMetricsKernelPiS_S_S_S_S_i --------------------------
	.section	.nv.info._Z20computeMetricsKernelPiS_S_S_S_S_i,"",@"SHT_CUDA_INFO"
	.sectionflags	@""
	.align	4


	//----- nvinfo : EIATTR_CUDA_API_VERSION
	.align		4
        /*0000*/ 	.byte	0x04, 0x37
        /*0002*/ 	.short	(.L_490 - .L_489)
.L_489:
        /*0004*/ 	.word	0x00000082


	//----- nvinfo : EIATTR_KPARAM_INFO
	.align		4
.L_490:
        /*0008*/ 	.byte	0x04, 0x17
        /*000a*/ 	.short	(.L_492 - .L_491)
.L_491:
        /*000c*/ 	.word	0x00000000
        /*0010*/ 	.short	0x0006
        /*0012*/ 	.short	0x0030
        /*0014*/ 	.byte	0x00, 0xf0, 0x11, 0x00


	//----- nvinfo : EIATTR_KPARAM_INFO
	.align		4
.L_492:
        /*0018*/ 	.byte	0x04, 0x17
        /*001a*/ 	.short	(.L_494 - .L_493)
.L_493:
        /*001c*/ 	.word	0x00000000
        /*0020*/ 	.short	0x0005
        /*0022*/ 	.short	0x0028
        /*0024*/ 	.byte	0x00, 0xf5, 0x21, 0x00


	//----- nvinfo : EIATTR_KPARAM_INFO
	.align		4
.L_494:
        /*0028*/ 	.byte	0x04, 0x17
        /*002a*/ 	.short	(.L_496 - .L_495)
.L_495:
        /*002c*/ 	.word	0x00000000
        /*0030*/ 	.short	0x0004
        /*0032*/ 	.short	0x0020
        /*0034*/ 	.byte	0x00, 0xf5, 0x21, 0x00


	//----- nvinfo : EIATTR_KPARAM_INFO
	.align		4
.L_496:
        /*0038*/ 	.byte	0x04, 0x17
        /*003a*/ 	.short	(.L_498 - .L_497)
.L_497:
        /*003c*/ 	.word	0x00000000
        /*0040*/ 	.short	0x0003
        /*0042*/ 	.short	0x0018
        /*0044*/ 	.byte	0x00, 0xf5, 0x21, 0x00


	//----- nvinfo : EIATTR_KPARAM_INFO
	.align		4
.L_498:
        /*0048*/ 	.byte	0x04, 0x17
        /*004a*/ 	.short	(.L_500 - .L_499)
.L_499:
        /*004c*/ 	.word	0x00000000
        /*0050*/ 	.short	0x0002
        /*0052*/ 	.short	0x0010
        /*0054*/ 	.byte	0x00, 0xf5, 0x21, 0x00


	//----- nvinfo : EIATTR_KPARAM_INFO
	.align		4
.L_500:
        /*0058*/ 	.byte	0x04, 0x17
        /*005a*/ 	.short	(.L_502 - .L_501)
.L_501:
        /*005c*/ 	.word	0x00000000
        /*0060*/ 	.short	0x0001
        /*0062*/ 	.short	0x0008
        /*0064*/ 	.byte	0x00, 0xf5, 0x21, 0x00


	//----- nvinfo : EIATTR_KPARAM_INFO
	.align		4
.L_502:
        /*0068*/ 	.byte	0x04, 0x17
        /*006a*/ 	.short	(.L_504 - .L_503)
.L_503:
        /*006c*/ 	.word	0x00000000
        /*0070*/ 	.short	0x0000
        /*0072*/ 	.short	0x0000
        /*0074*/ 	.byte	0x00, 0xf5, 0x21, 0x00


	//----- nvinfo : EIATTR_SPARSE_MMA_MASK
	.align		4
.L_504:
        /*0078*/ 	.byte	0x03, 0x50
        /*007a*/ 	.short	0x0000


	//----- nvinfo : EIATTR_MAXREG_COUNT
	.align		4
        /*007c*/ 	.byte	0x03, 0x1b
        /*007e*/ 	.short	0x00ff


	//----- nvinfo : EIATTR_MERCURY_ISA_VERSION
	.align		4
        /*0080*/ 	.byte	0x03, 0x5f
        /*0082*/ 	.short	0x0101


	//----- nvinfo : EIATTR_VRC_CTA_INIT_COUNT
	.align		4
        /*0084*/ 	.byte	0x02, 0x4a
	.zero		1
	.zero		1


	//----- nvinfo : EIATTR_EXIT_INSTR_OFFSETS
	.align		4
        /*0088*/ 	.byte	0x04, 0x1c
        /*008a*/ 	.short	(.L_506 - .L_505)


	//   ....[0]....
.L_505:
        /*008c*/ 	.word	0x00000070


	//   ....[1]....
        /*0090*/ 	.word	0x00000340


	//----- nvinfo : EIATTR_CRS_STACK_SIZE
	.align		4
.L_506:
        /*0094*/ 	.byte	0x04, 0x1e
        /*0096*/ 	.short	(.L_508 - .L_507)
.L_507:
        /*0098*/ 	.word	0x00000000


	//----- nvinfo : EIATTR_CBANK_PARAM_SIZE
	.align		4
.L_508:
        /*009c*/ 	.byte	0x03, 0x19
        /*009e*/ 	.short	0x0034


	//----- nvinfo : EIATTR_PARAM_CBANK
	.align		4
        /*00a0*/ 	.byte	0x04, 0x0a
        /*00a2*/ 	.short	(.L_510 - .L_509)
	.align		4
.L_509:
        /*00a4*/ 	.word	index@(.nv.constant0._Z20computeMetricsKernelPiS_S_S_S_S_i)
        /*00a8*/ 	.short	0x0380
        /*00aa*/ 	.short	0x0034


	//----- nvinfo : EIATTR_SW_WAR
	.align		4
.L_510:
        /*00ac*/ 	.byte	0x04, 0x36
        /*00ae*/ 	.short	(.L_512 - .L_511)
.L_511:
        /*00b0*/ 	.word	0x00000008
.L_512:


//--------------------- .nv.info._Z14accuracyKernelPiS_S_i --------------------------
	.section	.nv.info._Z14accuracyKernelPiS_S_i,"",@"SHT_CUDA_INFO"
	.sectionflags	@""
	.align	4


	//----- nvinfo : EIATTR_CUDA_API_VERSION
	.align		4
        /*0000*/ 	.byte	0x04, 0x37
        /*0002*/ 	.short	(.L_514 - .L_513)
.L_513:
        /*0004*/ 	.word	0x00000082


	//----- nvinfo : EIATTR_KPARAM_INFO
	.align		4
.L_514:
        /*0008*/ 	.byte	0x04, 0x17
        /*000a*/ 	.short	(.L_516 - .L_515)
.L_515:
        /*000c*/ 	.word	0x00000000
        /*0010*/ 	.short	0x0003
        /*0012*/ 	.short	0x0018
        /*0014*/ 	.byte	0x00, 0xf0, 0x11, 0x00


	//----- nvinfo : EIATTR_KPARAM_INFO
	.align		4
.L_516:
        /*0018*/ 	.byte	0x04, 0x17
        /*001a*/ 	.short	(.L_518 - .L_517)
.L_517:
        /*001c*/ 	.word	0x00000000
        /*0020*/ 	.short	0x0002
        /*0022*/ 	.short	0x0010
        /*0024*/ 	.byte	0x00, 0xf5, 0x21, 0x00


	//----- nvinfo : EIATTR_KPARAM_INFO
	.align		4
.L_518:
        /*0028*/ 	.byte	0x04, 0x17
        /*002a*/ 	.short	(.L_520 - .L_519)
.L_519:
        /*002c*/ 	.word	0x00000000
        /*0030*/ 	.short	0x0001
        /*0032*/ 	.short	0x0008
        /*0034*/ 	.byte	0x00, 0xf5, 0x21, 0x00


	//----- nvinfo : EIATTR_KPARAM_INFO
	.align		4
.L_520:
        /*0038*/ 	.byte	0x04, 0x17
        /*003a*/ 	.short	(.L_522 - .L_521)
.L_521:
        /*003c*/ 	.word	0x00000000
        /*0040*/ 	.short	0x0000
        /*0042*/ 	.short	0x0000
        /*0044*/ 	.byte	0x00, 0xf5, 0x21, 0x00


	//----- nvinfo : EIATTR_SPARSE_MMA_MASK
	.align		4
.L_522:
        /*0048*/ 	.byte	0x03, 0x50
        /*004a*/ 	.short	0x0000


	//----- nvinfo : EIATTR_MAXREG_COUNT
	.align		4
        /*004c*/ 	.byte	0x03, 0x1b
        /*004e*/ 	.short	0x00ff


	//----- nvinfo : EIATTR_MERCURY_ISA_VERSION
	.align		4
        /*0050*/ 	.byte	0x03, 0x5f
        /*0052*/ 	.short	0x0101


	//----- nvinfo : EIATTR_VRC_CTA_INIT_COUNT
	.align		4
        /*0054*/ 	.byte	0x02, 0x4a
	.zero		1
	.zero		1


	//----- nvinfo : EIATTR_EXIT_INSTR_OFFSETS
	.align		4
        /*0058*/ 	.byte	0x04, 0x1c
        /*005a*/ 	.short	(.L_524 - .L_523)


	//   ....[0]....
.L_523:
        /*005c*/ 	.word	0x00000070


	//   ....[1]....
        /*0060*/ 	.word	0x00000140


	//----- nvinfo : EIATTR_CBANK_PARAM_SIZE
	.align		4
.L_524:
        /*0064*/ 	.byte	0x03, 0x19
        /*0066*/ 	.short	0x001c


	//----- nvinfo : EIATTR_PARAM_CBANK
	.align		4
        /*0068*/ 	.byte	0x04, 0x0a
        /*006a*/ 	.short	(.L_526 - .L_525)
	.align		4
.L_525:
        /*006c*/ 	.word	index@(.nv.constant0._Z14accuracyKernelPiS_S_i)
        /*0070*/ 	.short	0x0380
        /*0072*/ 	.short	0x001c


	//----- nvinfo : EIATTR_SW_WAR
	.align		4
.L_526:
        /*0074*/ 	.byte	0x04, 0x36
        /*0076*/ 	.short	(.L_528 - .L_527)
.L_527:
        /*0078*/ 	.word	0x00000008
.L_528:


//--------------------- .nv.info._Z8r2KernelPfS_S_S_fi --------------------------
	.section	.nv.info._Z8r2KernelPfS_S_S_fi,"",@"SHT_CUDA_INFO"
	.sectionflags	@""
	.align	4


	//----- nvinfo : EIATTR_CUDA_API_VERSION
	.align		4
        /*0000*/ 	.byte	0x04, 0x37
        /*0002*/ 	.short	(.L_530 - .L_529)
.L_529:
        /*0004*/ 	.word	0x00000082


	//----- nvinfo : EIATTR_KPARAM_INFO
	.align		4
.L_530:
        /*0008*/ 	.byte	0x04, 0x17
        /*000a*/ 	.short	(.L_532 - .L_531)
.L_531:
        /*000c*/ 	.word	0x00000000
        /*0010*/ 	.short	0x0005
        /*0012*/ 	.short	0x0024
        /*0014*/ 	.byte	0x00, 0xf0, 0x11, 0x00


	//----- nvinfo : EIATTR_KPARAM_INFO
	.align		4
.L_532:
        /*0018*/ 	.byte	0x04, 0x17
        /*001a*/ 	.short	(.L_534 - .L_533)
.L_533:
        /*001c*/ 	.word	0x00000000
        /*0020*/ 	.short	0x0004
        /*0022*/ 	.short	0x0020
        /*0024*/ 	.byte	0x00, 0xf0, 0x11, 0x00


	//----- nvinfo : EIATTR_KPARAM_INFO
	.align		4
.L_534:
        /*0028*/ 	.byte	0x04, 0x17
        /*002a*/ 	.short	(.L_536 - .L_535)
.L_535:
        /*002c*/ 	.word	0x00000000
        /*0030*/ 	.short	0x0003
        /*0032*/ 	.short	0x0018
        /*0034*/ 	.byte	0x00, 0xf5, 0x21, 0x00


	//----- nvinfo : EIATTR_KPARAM_INFO
	.align		4
.L_536:
        /*0038*/ 	.byte	0x04, 0x17
        /*003a*/ 	.short	(.L_538 - .L_537)
.L_537:
        /*003c*/ 	.word	0x00000000
        /*0040*/ 	.short	0x0002
        /*0042*/ 	.short	0x0010
        /*0044*/ 	.byte	0x00, 0xf5, 0x21, 0x00


	//----- nvinfo : EIATTR_KPARAM_INFO
	.align		4
.L_538:
        /*0048*/ 	.byte	0x04, 0x17
        /*004a*/ 	.short	(.L_540 - .L_539)
.L_539:
        /*004c*/ 	.word	0x00000000
        /*0050*/ 	.short	0x0001
        /*0052*/ 	.short	0x0008
        /*0054*/ 	.byte	0x00, 0xf5, 0x21, 0x00


	//----- nvinfo : EIATTR_KPARAM_INFO
	.align		4
.L_540:
        /*0058*/ 	.byte	0x04, 0x17
        /*005a*/ 	.short	(.L_542 - .L_541)
.L_541:
        /*005c*/ 	.word	0x00000000
        /*0060*/ 	.short	0x0000
        /*0062*/ 	.short	0x0000
        /*0064*/ 	.byte	0x00, 0xf5, 0x21, 0x00


	//----- nvinfo : EIATTR_SPARSE_MMA_MASK
	.align		4
.L_542:
        /*0068*/ 	.byte	0x03, 0x50
        /*006a*/ 	.short	0x0000


	//----- nvinfo : EIATTR_MAXREG_COUNT
	.align		4
        /*006c*/ 	.byte	0x03, 0x1b
        /*006e*/ 	.short	0x00ff


	//----- nvinfo : EIATTR_MERCURY_ISA_VERSION
	.align		4
        /*0070*/ 	.byte	0x03, 0x5f
        /*0072*/ 	.short	0x0101


	//----- nvinfo : EIATTR_VRC_CTA_INIT_COUNT
	.align		4
        /*0074*/ 	.byte	0x02, 0x4a
	.zero		1
	.zero		1


	//----- nvinfo : EIATTR_EXIT_INSTR_OFFSETS
	.align		4
        /*0078*/ 	.byte	0x04, 0x1c
        /*007a*/ 	.short	(.L_544 - .L_543)


	//   ....[0]....
.L_543:
        /*007c*/ 	.word	0x00000070


	//   ....[1]....
        /*0080*/ 	.word	0x000001b0


	//----- nvinfo : EIATTR_CBANK_PARAM_SIZE
	.align		4
.L_544:
        /*0084*/ 	.byte	0x03, 0x19
        /*0086*/ 	.short	0x0028


	//----- nvinfo : EIATTR_PARAM_CBANK
	.align		4
        /*0088*/ 	.byte	0x04, 0x0a
        /*008a*/ 	.short	(.L_546 - .L_545)
	.align		4
.L_545:
        /*008c*/ 	.word	index@(.nv.constant0._Z8r2KernelPfS_S_S_fi)
        /*0090*/ 	.short	0x0380
        /*0092*/ 	.short	0x0028


	//----- nvinfo : EIATTR_SW_WAR
	.align		4
.L_546:
        /*0094*/ 	.byte	0x04, 0x36
        /*0096*/ 	.short	(.L_548 - .L_547)
.L_547:
        /*0098*/ 	.word	0x00000008
.L_548:


//--------------------- .nv.callgraph             --------------------------
	.section	.nv.callgraph,"",@"SHT_CUDA_CALLGRAPH"
	.align	4
	.sectionentsize	8
	.align		4
        /*0000*/ 	.word	0x00000000
	.align		4
        /*0004*/ 	.word	0xffffffff
	.align		4
        /*0008*/ 	.word	0x00000000
	.align		4
        /*000c*/ 	.word	0xfffffffe
	.align		4
        /*0010*/ 	.word	0x00000000
	.align		4
        /*0014*/ 	.word	0xfffffffd
	.align		4
        /*0018*/ 	.word	0x00000000
	.align		4
        /*001c*/ 	.word	0xfffffffc


//--------------------- .nv.constant4             --------------------------
	.section	.nv.constant4,"a",@progbits
	.align	8
	.align		8
.nv.constant4:
        /*0000*/ 	.dword	_ZN34_INTERNAL_b131dba7_4_k_cu_2c8c5f294cuda3std3__436_GLOBAL__N__b131dba7_4_k_cu_2c8c5f296ignoreE
	.align		8
        /*0008*/ 	.dword	_ZN34_INTERNAL_b131dba7_4_k_cu_2c8c5f294cuda3std3__45__cpo5beginE
	.align		8
        /*0010*/ 	.dword	_ZN34_INTERNAL_b131dba7_4_k_cu_2c8c5f294cuda3std3__45__cpo3endE
	.align		8
        /*0018*/ 	.dword	_ZN34_INTERNAL_b131dba7_4_k_cu_2c8c5f294cuda3std3__45__cpo6cbeginE
	.align		8
        /*0020*/ 	.dword	_ZN34_INTERNAL_b131dba7_4_k_cu_2c8c5f294cuda3std3__45__cpo4cendE
	.align		8
        /*0028*/ 	.dword	_ZN34_INTERNAL_b131dba7_4_k_cu_2c8c5f294cuda3std3__45__cpo6rbeginE
	.align		8
        /*0030*/ 	.dword	_ZN34_INTERNAL_b131dba7_4_k_cu_2c8c5f294cuda3std3__45__cpo4rendE
	.align		8
        /*0038*/ 	.dword	_ZN34_INTERNAL_b131dba7_4_k_cu_2c8c5f294cuda3std3__45__cpo7crbeginE
	.align		8
        /*0040*/ 	.dword	_ZN34_INTERNAL_b131dba7_4_k_cu_2c8c5f294cuda3std3__45__cpo5crendE
	.align		8
        /*0048*/ 	.dword	_ZN34_INTERNAL_b131dba7_4_k_cu_2c8c5f294cuda3std3__419piecewise_constructE
	.align		8
        /*0050*/ 	.dword	_ZN34_INTERNAL_b131dba7_4_k_cu_2c8c5f294cuda3std3__48in_placeE
	.align		8
        /*0058*/ 	.dword	_ZN34_INTERNAL_b131dba7_4_k_cu_2c8c5f294cuda3std3__420unreachable_sentinelE
	.align		8
        /*0060*/ 	.dword	_ZN34_INTERNAL_b131dba7_4_k_cu_2c8c5f294cuda3std3__47nulloptE
	.align		8
        /*0068*/ 	.dword	_ZN34_INTERNAL_b131dba7_4_k_cu_2c8c5f294cuda3std3__48unexpectE
	.align		8
        /*0070*/ 	.dword	_ZN34_INTERNAL_b131dba7_4_k_cu_2c8c5f294cuda3std6ranges3__45__cpo4swapE
	.align		8
        /*0078*/ 	.dword	_ZN34_INTERNAL_b131dba7_4_k_cu_2c8c5f294cuda3std6ranges3__45__cpo9iter_moveE
	.align		8
        /*0080*/ 	.dword	_ZN34_INTERNAL_b131dba7_4_k_cu_2c8c5f294cuda3std6ranges3__45__cpo7advanceE
	.align		8
        /*0088*/ 	.dword	_ZN34_INTERNAL_b131dba7_4_k_cu_2c8c5f294cuda3std6ranges3__45__cpo5beginE
	.align		8
        /*0090*/ 	.dword	_ZN34_INTERNAL_b131dba7_4_k_cu_2c8c5f294cuda3std6ranges3__45__cpo3endE
	.align		8
        /*0098*/ 	.dword	_ZN34_INTERNAL_b131dba7_4_k_cu_2c8c5f294cuda3std6ranges3__45__cpo6cbeginE
	.align		8
        /*00a0*/ 	.dword	_ZN34_INTERNAL_b131dba7_4_k_cu_2c8c5f294cuda3std6ranges3__45__cpo4cendE
	.align		8
        /*00a8*/ 	.dword	_ZN34_INTERNAL_b131dba7_4_k_cu_2c8c5f294cuda3std6ranges3__45__cpo9iter_swapE
	.align		8
        /*00b0*/ 	.dword	_ZN34_INTERNAL_b131dba7_4_k_cu_2c8c5f294cuda3std6ranges3__45__cpo4nextE
	.align		8
        /*00b8*/ 	.dword	_ZN34_INTERNAL_b131dba7_4_k_cu_2c8c5f294cuda3std6ranges3__45__cpo4prevE
	.align		8
        /*00c0*/ 	.dword	_ZN34_INTERNAL_b131dba7_4_k_cu_2c8c5f294cuda3std6ranges3__45__cpo4dataE
	.align		8
        /*00c8*/ 	.dword	_ZN34_INTERNAL_b131dba7_4_k_cu_2c8c5f294cuda3std6ranges3__45__cpo5cdataE
	.align		8
        /*00d0*/ 	.dword	_ZN34_INTERNAL_b131dba7_4_k_cu_2c8c5f294cuda3std6ranges3__45__cpo4sizeE
	.align		8
        /*00d8*/ 	.dword	_ZN34_INTERNAL_b131dba7_4_k_cu_2c8c5f294cuda3std6ranges3__45__cpo5ssizeE
	.align		8
        /*00e0*/ 	.dword	_ZN34_INTERNAL_b131dba7_4_k_cu_2c8c5f294cuda3std6ranges3__45__cpo8distanceE
	.align		8
        /*00e8*/ 	.dword	_ZN34_INTERNAL_b131dba7_4_k_cu_2c8c5f296thrust24THRUST_300001_SM_1000_NS8cuda_cub3parE
	.align		8
        /*00f0*/ 	.dword	_ZN34_INTERNAL_b131dba7_4_k_cu_2c8c5f296thrust24THRUST_300001_SM_1000_NS8cuda_cub10par_nosyncE
	.align		8
        /*00f8*/ 	.dword	_ZN34_INTERNAL_b131dba7_4_k_cu_2c8c5f296thrust24THRUST_300001_SM_1000_NS6system6detail10sequential3seqE
	.align		8
        /*0100*/ 	.dword	_ZN34_INTERNAL_b131dba7_4_k_cu_2c8c5f296thrust24THRUST_300001_SM_1000_NS6system3cpp3parE
	.align		8
        /*0108*/ 	.dword	_ZN34_INTERNAL_b131dba7_4_k_cu_2c8c5f296thrust24THRUST_300001_SM_1000_NS12placeholders2_1E
	.align		8
        /*0110*/ 	.dword	_ZN34_INTERNAL_b131dba7_4_k_cu_2c8c5f296thrust24THRUST_300001_SM_1000_NS12placeholders2_2E
	.align		8
        /*0118*/ 	.dword	_ZN34_INTERNAL_b131dba7_4_k_cu_2c8c5f296thrust24THRUST_300001_SM_1000_NS12placeholders2_3E
	.align		8
        /*0120*/ 	.dword	_ZN34_INTERNAL_b131dba7_4_k_cu_2c8c5f296thrust24THRUST_300001_SM_1000_NS12placeholders2_4E
	.align		8
        /*0128*/ 	.dword	_ZN34_INTERNAL_b131dba7_4_k_cu_2c8c5f296thrust24THRUST_300001_SM_1000_NS12placeholders2_5E
	.align		8
        /*0130*/ 	.dword	_ZN34_INTERNAL_b131dba7_4_k_cu_2c8c5f296thrust24THRUST_300001_SM_1000_NS12placeholders2_6E
	.align		8
        /*0138*/ 	.dword	_ZN34_INTERNAL_b131dba7_4_k_cu_2c8c5f296thrust24THRUST_300001_SM_1000_NS12placeholders2_7E
	.align		8
        /*0140*/ 	.dword	_ZN34_INTERNAL_b131dba7_4_k_cu_2c8c5f296thrust24THRUST_300001_SM_1000_NS12placeholders2_8E
	.align		8
        /*0148*/ 	.dword	_ZN34_INTERNAL_b131dba7_4_k_cu_2c8c5f296thrust24THRUST_300001_SM_1000_NS12placeholders2_9E
	.align		8
        /*0150*/ 	.dword	_ZN34_INTERNAL_b131dba7_4_k_cu_2c8c5f296thrust24THRUST_300001_SM_1000_NS12placeholders3_10E
	.align		8
        /*0158*/ 	.dword	_ZN34_INTERNAL_b131dba7_4_k_cu_2c8c5f296thrust24THRUST_300001_SM_1000_NS3seqE
	.align		8
        /*0160*/ 	.dword	_ZN34_INTERNAL_b131dba7_4_k_cu_2c8c5f296thrust24THRUST_300001_SM_1000_NS6deviceE


//--------------------- .text._ZN3cub18CUB_300001_SM_10006detail6reduce28DeviceReduceSingleTileKernelINS2_10policy_hubIiyN4cuda3std3__44plusIiEEE10Policy1000EPiSC_iS9_iiNS7_10__identityEEEvT0_T1_T2_T3_T4_T6_ --------------------------
	.section	.text._ZN3cub18CUB_300001_SM_10006detail6reduce28DeviceReduceSingleTileKernelINS2_10policy_hubIiyN4cuda3std3__44plusIiEEE10Policy1000EPiSC_iS9_iiNS7_10__identityEEEvT0_T1_T2_T3_T4_T6_,"ax",@progbits
	.align	128
        .global         _ZN3cub18CUB_300001_SM_10006detail6reduce28DeviceReduceSingleTileKernelINS2_10policy_hubIiyN4cuda3std3__44plusIiEEE10Policy1000EPiSC_iS9_iiNS7_10__identityEEEvT0_T1_T2_T3_T4_T6_
        .type           _ZN3cub18CUB_300001_SM_10006detail6reduce28DeviceReduceSingleTileKernelINS2_10policy_hubIiyN4cuda3std3__44plusIiEEE10Policy1000EPiSC_iS9_iiNS7_10__identityEEEvT0_T1_T2_T3_T4_T6_,@function
        .size           _ZN3cub18CUB_300001_SM_10006detail6reduce28DeviceReduceSingleTileKernelINS2_10policy_hubIiyN4cuda3std3__44plusIiEEE10Policy1000EPiSC_iS9_iiNS7_10__identityEEEvT0_T1_T2_T3_T4_T6_,(.L_x_638 - _ZN3cub18CUB_300001_SM_10006detail6reduce28DeviceReduceSingleTileKernelINS2_10policy_hubIiyN4cuda3std3__44plusIiEEE10Policy1000EPiSC_iS9_iiNS7_10__identityEEEvT0_T1_T2_T3_T4_T6_)
        .other          _ZN3cub18CUB_300001_SM_10006detail6reduce28DeviceReduceSingleTileKernelINS2_10policy_hubIiyN4cuda3std3__44plusIiEEE10Policy1000EPiSC_iS9_iiNS7_10__identityEEEvT0_T1_T2_T3_T4_T6_,@"STO_CUDA_ENTRY STV_DEFAULT"
_ZN3cub18CUB_300001_SM_10006detail6reduce28DeviceReduceSingleTileKernelINS2_10policy_hubIiyN4cuda3std3__44plusIiEEE10Policy1000EPiSC_iS9_iiNS7_10__identityEEEvT0_T1_T2_T3_T4_T6_:
.text._ZN3cub18CUB_300001_SM_10006detail6reduce28DeviceReduceSingleTileKernelINS2_10policy_hubIiyN4cuda3std3__44plusIiEEE10Policy1000EPiSC_iS9_iiNS7_10__identityEEEvT0_T1_T2_T3_T4_T6_:
[----:B------:R-:W-:Y:S01]  /*0000*/  LDC R1, c[0x0][0x37c] ;  /* 0x0000df00ff017b82 */ /* 0x000fe20000000800 */
[----:B------:R-:W0:Y:S01]  /*0010*/  LDCU UR4, c[0x0][0x390] ;  /* 0x00007200ff0477ac */ /* 0x000e220008000800 */
[----:B------:R-:W1:Y:S01]  /*0020*/  LDCU.64 UR6, c[0x0][0x358] ;  /* 0x00006b00ff0677ac */ /* 0x000e620008000a00 */
[----:B0-----:R-:W-:-:S05]  /*0030*/  IMAD.U32 R20, RZ, RZ, UR4 ;  /* 0x00000004ff147e24 */ /* 0x001fca000f8e00ff */
[----:B------:R-:W-:-:S13]  /*0040*/  ISETP.NE.AND P0, PT, R20, RZ, PT ;  /* 0x000000ff1400720c */ /* 0x000fda0003f05270 */
[----:B-1----:R-:W-:Y:S05]  /*0050*/  @P0 BRA `(.L_x_0) ;  /* 0x00000000001c0947 */ /* 0x002fea0003800000 */
[----:B------:R-:W0:Y:S02]  /*0060*/  S2R R0, SR_TID.X ;  /* 0x0000000000007919 */ /* 0x000e240000002100 */
[----:B0-----:R-:W-:-:S13]  /*0070*/  ISETP.NE.AND P0, PT, R0, RZ, PT ;  /* 0x000000ff0000720c */ /* 0x001fda0003f05270 */
[----:B------:R-:W-:Y:S05]  /*0080*/  @P0 EXIT ;  /* 0x000000000000094d */ /* 0x000fea0003800000 */
[----:B------:R-:W0:Y:S08]  /*0090*/  LDC R5, c[0x0][0x398] ;  /* 0x0000e600ff057b82 */ /* 0x000e300000000800 */
[----:B------:R-:W0:Y:S02]  /*00a0*/  LDC.64 R2, c[0x0][0x388] ;  /* 0x0000e200ff027b82 */ /* 0x000e240000000a00 */
[----:B0-----:R-:W-:Y:S01]  /*00b0*/  STG.E desc[UR6][R2.64], R5 ;  /* 0x0000000502007986 */ /* 0x001fe2000c101906 */
[----:B------:R-:W-:Y:S05]  /*00c0*/  EXIT ;  /* 0x000000000000794d */ /* 0x000fea0003800000 */
.L_x_0:
[----:B------:R-:W0:Y:S01]  /*00d0*/  LDCU UR4, c[0x0][0x380] ;  /* 0x00007000ff0477ac */ /* 0x000e220008000800 */
[----:B------:R-:W-:Y:S01]  /*00e0*/  BSSY.RECONVERGENT B0, `(.L_x_1) ;  /* 0x0000385000007945 */ /* 0x000fe20003800200 */
[----:B0-----:R-:W-:-:S09]  /*00f0*/  ULOP3.LUT UP0, URZ, UR4, 0xf, URZ, 0xc0, !UPT ;  /* 0x0000000f04ff7892 */ /* 0x001fd2000f80c0ff */
[----:B------:R-:W-:Y:S05]  /*0100*/  BRA.U UP0, `(.L_x_2) ;  /* 0x0000001900d87547 */ /* 0x000fea000b800000 */
[----:B------:R-:W-:-:S13]  /*0110*/  ISETP.GT.AND P0, PT, R20, 0xfff, PT ;  /* 0x00000fff1400780c */ /* 0x000fda0003f04270 */
[----:B------:R-:W-:Y:S05]  /*0120*/  @P0 BRA `(.L_x_3) ;  /* 0x0000000c008c0947 */ /* 0x000fea0003800000 */
[----:B------:R-:W0:Y:S01]  /*0130*/  S2R R9, SR_TID.X ;  /* 0x0000000000097919 */ /* 0x000e220000002100 */
[----:B------:R-:W-:Y:S01]  /*0140*/  BSSY.RECONVERGENT B1, `(.L_x_4) ;  /* 0x0000009000017945 */ /* 0x000fe20003800200 */
[----:B------:R-:W-:Y:S01]  /*0150*/  IMAD.MOV.U32 R0, RZ, RZ, RZ ;  /* 0x000000ffff007224 */ /* 0x000fe200078e00ff */
[----:B0-----:R-:W-:Y:S01]  /*0160*/  ISETP.GE.AND P0, PT, R9, R20, PT ;  /* 0x000000140900720c */ /* 0x001fe20003f06270 */
[----:B------:R-:W-:-:S12]  /*0170*/  IMAD.MOV.U32 R11, RZ, RZ, R9 ;  /* 0x000000ffff0b7224 */ /* 0x000fd800078e0009 */
[----:B------:R-:W-:Y:S05]  /*0180*/  @P0 BRA `(.L_x_5) ;  /* 0x0000000000100947 */ /* 0x000fea0003800000 */
[----:B------:R-:W0:Y:S02]  /*0190*/  LDC.64 R2, c[0x0][0x380] ;  /* 0x0000e000ff027b82 */ /* 0x000e240000000a00 */
[----:B0-----:R-:W-:-:S05]  /*01a0*/  IMAD.WIDE.U32 R2, R9, 0x4, R2 ;  /* 0x0000000409027825 */ /* 0x001fca00078e0002 */
[----:B------:R0:W5:Y:S01]  /*01b0*/  LDG.E.CONSTANT R0, desc[UR6][R2.64] ;  /* 0x0000000602007981 */ /* 0x000162000c1e9900 */
[----:B------:R-:W-:-:S07]  /*01c0*/  VIADD R11, R9, 0x100 ;  /* 0x00000100090b7836 */ /* 0x000fce0000000000 */
.L_x_5:
[----:B------:R-:W-:Y:S05]  /*01d0*/  BSYNC.RECONVERGENT B1 ;  /* 0x0000000000017941 */ /* 0x000fea0003800200 */
.L_x_4:
[----:B------:R-:W-:Y:S01]  /*01e0*/  ISETP.GE.AND P0, PT, R11, R20, PT ;  /* 0x000000140b00720c */ /* 0x000fe20003f06270 */
[----:B------:R-:W-:-:S12]  /*01f0*/  BSSY.RECONVERGENT B1, `(.L_x_6) ;  /* 0x0000066000017945 */ /* 0x000fd80003800200 */
[----:B------:R-:W-:Y:S05]  /*0200*/  @P0 BRA `(.L_x_7) ;  /* 0x0000000400900947 */ /* 0x000fea0003800000 */
[----:B0-----:R-:W-:Y:S01]  /*0210*/  LOP3.LUT R3, RZ, R11, RZ, 0x33, !PT ;  /* 0x0000000bff037212 */ /* 0x001fe200078e33ff */
[----:B------:R-:W-:Y:S04]  /*0220*/  BSSY.RECONVERGENT B2, `(.L_x_8) ;  /* 0x0000015000027945 */ /* 0x000fe80003800200 */
[----:B------:R-:W-:-:S05]  /*0230*/  IMAD.IADD R4, R3, 0x1, R20 ;  /* 0x0000000103047824 */ /* 0x000fca00078e0214 */
[C---:B------:R-:W-:Y:S02]  /*0240*/  LOP3.LUT R2, R4.reuse, 0x300, RZ, 0xc0, !PT ;  /* 0x0000030004027812 */ /* 0x040fe400078ec0ff */
[----:B------:R-:W-:Y:S02]  /*0250*/  ISETP.GE.U32.AND P1, PT, R4, 0x300, PT ;  /* 0x000003000400780c */ /* 0x000fe40003f26070 */
[----:B------:R-:W-:-:S13]  /*0260*/  ISETP.NE.AND P0, PT, R2, 0x300, PT ;  /* 0x000003000200780c */ /* 0x000fda0003f05270 */
[----:B------:R-:W-:Y:S05]  /*0270*/  @!P0 BRA `(.L_x_9) ;  /* 0x00000000003c8947 */ /* 0x000fea0003800000 */
[----:B------:R-:W0:Y:S01]  /*0280*/  LDC.64 R2, c[0x0][0x380] ;  /* 0x0000e000ff027b82 */ /* 0x000e220000000a00 */
[----:B------:R-:W-:-:S04]  /*0290*/  LEA.HI R4, R4, 0x1, RZ, 0x18 ;  /* 0x0000000104047811 */ /* 0x000fc800078fc0ff */
[----:B------:R-:W-:-:S05]  /*02a0*/  LOP3.LUT R4, R4, 0x3, RZ, 0xc0, !PT ;  /* 0x0000000304047812 */ /* 0x000fca00078ec0ff */
[----:B------:R-:W-:Y:S02]  /*02b0*/  IMAD.MOV R4, RZ, RZ, -R4 ;  /* 0x000000ffff047224 */ /* 0x000fe400078e0a04 */
[----:B0-----:R-:W-:-:S04]  /*02c0*/  IMAD.WIDE.U32 R2, R11, 0x4, R2 ;  /* 0x000000040b027825 */ /* 0x001fc800078e0002 */
[----:B------:R-:W-:-:S07]  /*02d0*/  IMAD.MOV.U32 R5, RZ, RZ, R3 ;  /* 0x000000ffff057224 */ /* 0x000fce00078e0003 */
.L_x_10:
[----:B------:R-:W-:-:S06]  /*02e0*/  IMAD.MOV.U32 R3, RZ, RZ, R5 ;  /* 0x000000ffff037224 */ /* 0x000fcc00078e0005 */
[----:B------:R0:W2:Y:S01]  /*02f0*/  LDG.E.CONSTANT R3, desc[UR6][R2.64] ;  /* 0x0000000602037981 */ /* 0x0000a2000c1e9900 */
[----:B------:R-:W-:Y:S02]  /*0300*/  VIADD R4, R4, 0x1 ;  /* 0x0000000104047836 */ /* 0x000fe40000000000 */
[----:B------:R-:W-:-:S03]  /*0310*/  VIADD R11, R11, 0x100 ;  /* 0x000001000b0b7836 */ /* 0x000fc60000000000 */
[----:B------:R-:W-:Y:S02]  /*0320*/  ISETP.NE.AND P0, PT, R4, RZ, PT ;  /* 0x000000ff0400720c */ /* 0x000fe40003f05270 */
[----:B0-----:R-:W-:-:S05]  /*0330*/  IADD3 R2, P2, PT, R2, 0x400, RZ ;  /* 0x0000040002027810 */ /* 0x001fca0007f5e0ff */
[----:B------:R-:W-:Y:S02]  /*0340*/  IMAD.X R5, RZ, RZ, R5, P2 ;  /* 0x000000ffff057224 */ /* 0x000fe400010e0605 */
[----:B--2--5:R-:W-:-:S04]  /*0350*/  IMAD.IADD R0, R3, 0x1, R0 ;  /* 0x0000000103007824 */ /* 0x024fc800078e0200 */
[----:B------:R-:W-:Y:S05]  /*0360*/  @P0 BRA `(.L_x_10) ;  /* 0xfffffffc00dc0947 */ /* 0x000fea000383ffff */
.L_x_9:
[----:B------:R-:W-:Y:S05]  /*0370*/  BSYNC.RECONVERGENT B2 ;  /* 0x0000000000027941 */ /* 0x000fea0003800200 */
.L_x_8:
[----:B------:R-:W-:Y:S05]  /*0380*/  @!P1 BRA `(.L_x_7) ;  /* 0x0000000400309947 */ /* 0x000fea0003800000 */
[----:B------:R-:W-:Y:S01]  /*0390*/  IMAD.IADD R2, R20, 0x1, -R11 ;  /* 0x0000000114027824 */ /* 0x000fe200078e0a0b */
[----:B------:R-:W-:Y:S01]  /*03a0*/  BSSY.RECONVERGENT B2, `(.L_x_11) ;  /* 0x0000029000027945 */ /* 0x000fe20003800200 */
[----:B------:R-:W-:-:S03]  /*03b0*/  PLOP3.LUT P0, PT, PT, PT, PT, 0x80, 0x8 ;  /* 0x000000000008781c */ /* 0x000fc60003f0f070 */
[----:B------:R-:W-:-:S13]  /*03c0*/  ISETP.GT.AND P1, PT, R2, 0xc00, PT ;  /* 0x00000c000200780c */ /* 0x000fda0003f24270 */
[----:B------:R-:W-:Y:S05]  /*03d0*/  @!P1 BRA `(.L_x_12) ;  /* 0x0000000000949947 */ /* 0x000fea0003800000 */
[----:B------:R-:W-:Y:S01]  /*03e0*/  PLOP3.LUT P0, PT, PT, PT, PT, 0x8, 0x80 ;  /* 0x000000000080781c */ /* 0x000fe20003f0e170 */
[----:B------:R-:W-:-:S12]  /*03f0*/  VIADD R8, R20, 0xfffff400 ;  /* 0xfffff40014087836 */ /* 0x000fd80000000000 */
.L_x_13:
[----:B------:R-:W0:Y:S01]  /*0400*/  LDC.64 R4, c[0x0][0x380] ;  /* 0x0000e000ff047b82 */ /* 0x000e220000000a00 */
[C---:B------:R-:W-:Y:S02]  /*0410*/  VIADD R7, R11.reuse, 0x400 ;  /* 0x000004000b077836 */ /* 0x040fe40000000000 */
[C---:B------:R-:W-:Y:S02]  /*0420*/  VIADD R3, R11.reuse, 0x800 ;  /* 0x000008000b037836 */ /* 0x040fe40000000000 */
[----:B0-----:R-:W-:-:S05]  /*0430*/  IMAD.WIDE R22, R11, 0x4, R4 ;  /* 0x000000040b167825 */ /* 0x001fca00078e0204 */
[----:B------:R-:W2:Y:S01]  /*0440*/  LDG.E.CONSTANT R13, desc[UR6][R22.64] ;  /* 0x00000006160d7981 */ /* 0x000ea2000c1e9900 */
[----:B------:R-:W-:-:S03]  /*0450*/  IMAD.WIDE R6, R7, 0x4, R4 ;  /* 0x0000000407067825 */ /* 0x000fc600078e0204 */
[----:B------:R-:W2:Y:S04]  /*0460*/  LDG.E.CONSTANT R10, desc[UR6][R22.64+0x400] ;  /* 0x00040006160a7981 */ /* 0x000ea8000c1e9900 */
[----:B------:R-:W3:Y:S04]  /*0470*/  LDG.E.CONSTANT R12, desc[UR6][R22.64+0x800] ;  /* 0x00080006160c7981 */ /* 0x000ee8000c1e9900 */
[----:B------:R-:W3:Y:S01]  /*0480*/  LDG.E.CONSTANT R19, desc[UR6][R22.64+0xc00] ;  /* 0x000c000616137981 */ /* 0x000ee2000c1e9900 */
[----:B------:R-:W-:-:S03]  /*0490*/  IMAD.WIDE R2, R3, 0x4, R4 ;  /* 0x0000000403027825 */ /* 0x000fc600078e0204 */
[----:B------:R-:W4:Y:S04]  /*04a0*/  LDG.E.CONSTANT R16, desc[UR6][R6.64] ;  /* 0x0000000606107981 */ /* 0x000f28000c1e9900 */
[----:B------:R-:W4:Y:S01]  /*04b0*/  LDG.E.CONSTANT R15, desc[UR6][R6.64+0x400] ;  /* 0x00040006060f7981 */ /* 0x000f22000c1e9900 */
[----:B------:R-:W-:-:S03]  /*04c0*/  VIADD R25, R11, 0xc00 ;  /* 0x00000c000b197836 */ /* 0x000fc60000000000 */
[----:B------:R-:W4:Y:S04]  /*04d0*/  LDG.E.CONSTANT R14, desc[UR6][R6.64+0x800] ;  /* 0x00080006060e7981 */ /* 0x000f28000c1e9900 */
[----:B------:R-:W4:Y:S01]  /*04e0*/  LDG.E.CONSTANT R21, desc[UR6][R6.64+0xc00] ;  /* 0x000c000606157981 */ /* 0x000f22000c1e9900 */
[----:B------:R-:W-:-:S03]  /*04f0*/  IMAD.WIDE R4, R25, 0x4, R4 ;  /* 0x0000000419047825 */ /* 0x000fc600078e0204 */
[----:B------:R-:W4:Y:S04]  /*0500*/  LDG.E.CONSTANT R18, desc[UR6][R2.64] ;  /* 0x0000000602127981 */ /* 0x000f28000c1e9900 */
[----:B------:R-:W4:Y:S04]  /*0510*/  LDG.E.CONSTANT R17, desc[UR6][R2.64+0x400] ;  /* 0x0004000602117981 */ /* 0x000f28000c1e9900 */
[----:B------:R-:W4:Y:S04]  /*0520*/  LDG.E.CONSTANT R23, desc[UR6][R2.64+0x800] ;  /* 0x0008000602177981 */ /* 0x000f28000c1e9900 */
[----:B------:R-:W4:Y:S04]  /*0530*/  LDG.E.CONSTANT R24, desc[UR6][R2.64+0xc00] ;  /* 0x000c000602187981 */ /* 0x000f28000c1e9900 */
[----:B------:R-:W4:Y:S04]  /*0540*/  LDG.E.CONSTANT R25, desc[UR6][R4.64] ;  /* 0x0000000604197981 */ /* 0x000f28000c1e9900 */
[----:B------:R-:W4:Y:S04]  /*0550*/  LDG.E.CONSTANT R26, desc[UR6][R4.64+0x400] ;  /* 0x00040006041a7981 */ /* 0x000f28000c1e9900 */
[----:B------:R-:W4:Y:S04]  /*0560*/  LDG.E.CONSTANT R22, desc[UR6][R4.64+0x800] ;  /* 0x0008000604167981 */ /* 0x000f28000c1e9900 */
[----:B------:R-:W4:Y:S01]  /*0570*/  LDG.E.CONSTANT R27, desc[UR6][R4.64+0xc00] ;  /* 0x000c0006041b7981 */ /* 0x000f22000c1e9900 */
[----:B------:R-:W-:-:S05]  /*0580*/  VIADD R11, R11, 0x1000 ;  /* 0x000010000b0b7836 */ /* 0x000fca0000000000 */
[----:B------:R-:W-:Y:S02]  /*0590*/  ISETP.GE.AND P1, PT, R11, R8, PT ;  /* 0x000000080b00720c */ /* 0x000fe40003f26270 */
[----:B--2--5:R-:W-:-:S04]  /*05a0*/  IADD3 R10, PT, PT, R10, R13, R0 ;  /* 0x0000000d0a0a7210 */ /* 0x024fc80007ffe000 */
[----:B---3--:R-:W-:-:S04]  /*05b0*/  IADD3 R10, PT, PT, R19, R12, R10 ;  /* 0x0000000c130a7210 */ /* 0x008fc80007ffe00a */
[----:B----4-:R-:W-:-:S04]  /*05c0*/  IADD3 R10, PT, PT, R15, R16, R10 ;  /* 0x000000100f0a7210 */ /* 0x010fc80007ffe00a */
[----:B------:R-:W-:-:S04]  /*05d0*/  IADD3 R10, PT, PT, R21, R14, R10 ;  /* 0x0000000e150a7210 */ /* 0x000fc80007ffe00a */
[----:B------:R-:W-:-:S04]  /*05e0*/  IADD3 R10, PT, PT, R17, R18, R10 ;  /* 0x00000012110a7210 */ /* 0x000fc80007ffe00a */
[----:B------:R-:W-:-:S04]  /*05f0*/  IADD3 R10, PT, PT, R24, R23, R10 ;  /* 0x00000017180a7210 */ /* 0x000fc80007ffe00a */
[----:B------:R-:W-:-:S04]  /*0600*/  IADD3 R25, PT, PT, R26, R25, R10 ;  /* 0x000000191a197210 */ /* 0x000fc80007ffe00a */
[----:B------:R-:W-:Y:S01]  /*0610*/  IADD3 R0, PT, PT, R27, R22, R25 ;  /* 0x000000161b007210 */ /* 0x000fe20007ffe019 */
[----:B------:R-:W-:Y:S06]  /*0620*/  @!P1 BRA `(.L_x_13) ;  /* 0xfffffffc00749947 */ /* 0x000fec000383ffff */
.L_x_12:
[----:B------:R-:W-:Y:S05]  /*0630*/  BSYNC.RECONVERGENT B2 ;  /* 0x0000000000027941 */ /* 0x000fea0003800200 */
.L_x_11:
[----:B------:R-:W-:Y:S01]  /*0640*/  IMAD.IADD R2, R20, 0x1, -R11 ;  /* 0x0000000114027824 */ /* 0x000fe200078e0a0b */
[----:B------:R-:W-:Y:S04]  /*0650*/  BSSY.RECONVERGENT B2, `(.L_x_14) ;  /* 0x0000015000027945 */ /* 0x000fe80003800200 */
[----:B------:R-:W-:-:S13]  /*0660*/  ISETP.GT.AND P1, PT, R2, 0x400, PT ;  /* 0x000004000200780c */ /* 0x000fda0003f24270 */
[----:B------:R-:W-:Y:S05]  /*0670*/  @!P1 BRA `(.L_x_15) ;  /* 0x0000000000489947 */ /* 0x000fea0003800000 */
[----:B------:R-:W0:Y:S01]  /*0680*/  LDC.64 R4, c[0x0][0x380] ;  /* 0x0000e000ff047b82 */ /* 0x000e220000000a00 */
[C---:B------:R-:W-:Y:S02]  /*0690*/  VIADD R13, R11.reuse, 0x400 ;  /* 0x000004000b0d7836 */ /* 0x040fe40000000000 */
[----:B0-----:R-:W-:-:S05]  /*06a0*/  IMAD.WIDE R2, R11, 0x4, R4 ;  /* 0x000000040b027825 */ /* 0x001fca00078e0204 */
[----:B------:R-:W2:Y:S01]  /*06b0*/  LDG.E.CONSTANT R7, desc[UR6][R2.64] ;  /* 0x0000000602077981 */ /* 0x000ea2000c1e9900 */
[----:B------:R-:W-:-:S03]  /*06c0*/  IMAD.WIDE R4, R13, 0x4, R4 ;  /* 0x000000040d047825 */ /* 0x000fc600078e0204 */
[----:B------:R-:W2:Y:S04]  /*06d0*/  LDG.E.CONSTANT R6, desc[UR6][R2.64+0x400] ;  /* 0x0004000602067981 */ /* 0x000ea8000c1e9900 */
[----:B------:R-:W3:Y:S04]  /*06e0*/  LDG.E.CONSTANT R13, desc[UR6][R2.64+0x800] ;  /* 0x00080006020d7981 */ /* 0x000ee8000c1e9900 */
[----:B------:R-:W3:Y:S04]  /*06f0*/  LDG.E.CONSTANT R8, desc[UR6][R2.64+0xc00] ;  /* 0x000c000602087981 */ /* 0x000ee8000c1e9900 */
[----:B------:R-:W4:Y:S04]  /*0700*/  LDG.E.CONSTANT R15, desc[UR6][R4.64] ;  /* 0x00000006040f7981 */ /* 0x000f28000c1e9900 */
[----:B------:R-:W4:Y:S04]  /*0710*/  LDG.E.CONSTANT R10, desc[UR6][R4.64+0x400] ;  /* 0x00040006040a7981 */ /* 0x000f28000c1e9900 */
[----:B------:R-:W4:Y:S04]  /*0720*/  LDG.E.CONSTANT R17, desc[UR6][R4.64+0x800] ;  /* 0x0008000604117981 */ /* 0x000f28000c1e9900 */
[----:B------:R-:W4:Y:S01]  /*0730*/  LDG.E.CONSTANT R12, desc[UR6][R4.64+0xc00] ;  /* 0x000c0006040c7981 */ /* 0x000f22000c1e9900 */
[----:B------:R-:W-:Y:S01]  /*0740*/  PLOP3.LUT P0, PT, PT, PT, PT, 0x8, 0x80 ;  /* 0x000000000080781c */ /* 0x000fe20003f0e170 */
[----:B------:R-:W-:Y:S01]  /*0750*/  VIADD R11, R11, 0x800 ;  /* 0x000008000b0b7836 */ /* 0x000fe20000000000 */
[----:B--2--5:R-:W-:-:S04]  /*0760*/  IADD3 R6, PT, PT, R6, R7, R0 ;  /* 0x0000000706067210 */ /* 0x024fc80007ffe000 */
[----:B---3--:R-:W-:-:S04]  /*0770*/  IADD3 R6, PT, PT, R8, R13, R6 ;  /* 0x0000000d08067210 */ /* 0x008fc80007ffe006 */
[----:B----4-:R-:W-:-:S04]  /*0780*/  IADD3 R6, PT, PT, R10, R15, R6 ;  /* 0x0000000f0a067210 */ /* 0x010fc80007ffe006 */
[----:B------:R-:W-:-:S07]  /*0790*/  IADD3 R0, PT, PT, R12, R17, R6 ;  /* 0x000000110c007210 */ /* 0x000fce0007ffe006 */
.L_x_15:
[----:B------:R-:W-:Y:S05]  /*07a0*/  BSYNC.RECONVERGENT B2 ;  /* 0x0000000000027941 */ /* 0x000fea0003800200 */
.L_x_14:
[----:B------:R-:W-:-:S13]  /*07b0*/  ISETP.LT.OR P0, PT, R11, R20, P0 ;  /* 0x000000140b00720c */ /* 0x000fda0000701670 */
[----:B------:R-:W-:Y:S05]  /*07c0*/  @!P0 BRA `(.L_x_7) ;  /* 0x0000000000208947 */ /* 0x000fea0003800000 */
[----:B------:R-:W0:Y:S02]  /*07d0*/  LDC.64 R2, c[0x0][0x380] ;  /* 0x0000e000ff027b82 */ /* 0x000e240000000a00 */
[----:B0-----:R-:W-:-:S05]  /*07e0*/  IMAD.WIDE R2, R11, 0x4, R2 ;  /* 0x000000040b027825 */ /* 0x001fca00078e0202 */
[----:B------:R-:W2:Y:S04]  /*07f0*/  LDG.E.CONSTANT R5, desc[UR6][R2.64] ;  /* 0x0000000602057981 */ /* 0x000ea8000c1e9900 */
[----:B------:R-:W2:Y:S04]  /*0800*/  LDG.E.CONSTANT R4, desc[UR6][R2.64+0x400] ;  /* 0x0004000602047981 */ /* 0x000ea8000c1e9900 */
[----:B------:R-:W3:Y:S04]  /*0810*/  LDG.E.CONSTANT R7, desc[UR6][R2.64+0x800] ;  /* 0x0008000602077981 */ /* 0x000ee8000c1e9900 */
[----:B------:R-:W3:Y:S01]  /*0820*/  LDG.E.CONSTANT R6, desc[UR6][R2.64+0xc00] ;  /* 0x000c000602067981 */ /* 0x000ee2000c1e9900 */
[----:B--2--5:R-:W-:-:S04]  /*0830*/  IADD3 R0, PT, PT, R4, R5, R0 ;  /* 0x0000000504007210 */ /* 0x024fc80007ffe000 */
[----:B---3--:R-:W-:-:S07]  /*0840*/  IADD3 R0, PT, PT, R6, R7, R0 ;  /* 0x0000000706007210 */ /* 0x008fce0007ffe000 */
.L_x_7:
[----:B------:R-:W-:Y:S05]  /*0850*/  BSYNC.RECONVERGENT B1 ;  /* 0x0000000000017941 */ /* 0x000fea0003800200 */
.L_x_6:
[----:B------:R-:W-:-:S13]  /*0860*/  ISETP.GE.AND P0, PT, R20, 0x100, PT ;  /* 0x000001001400780c */ /* 0x000fda0003f06270 */
[----:B------:R-:W-:Y:S05]  /*0870*/  @!P0 BRA `(.L_x_16) ;  /* 0x0000000000ac8947 */ /* 0x000fea0003800000 */
[----:B------:R-:W1:Y:S01]  /*0880*/  S2R R6, SR_LANEID ;  /* 0x0000000000067919 */ /* 0x000e620000000000 */
[----:B0----5:R-:W0:Y:S01]  /*0890*/  SHFL.DOWN PT, R2, R0, 0x1, 0x1f ;  /* 0x08201f0000027f89 */ /* 0x021e2200000e0000 */
[C---:B-1----:R-:W-:Y:S02]  /*08a0*/  ISETP.GT.AND P0, PT, R6.reuse, 0x1e, PT ;  /* 0x0000001e0600780c */ /* 0x042fe40003f04270 */
[----:B------:R-:W-:Y:S02]  /*08b0*/  ISETP.NE.AND P1, PT, R6, RZ, PT ;  /* 0x000000ff0600720c */ /* 0x000fe40003f25270 */
[----:B0-----:R-:W-:Y:S02]  /*08c0*/  SEL R3, R2, RZ, !P0 ;  /* 0x000000ff02037207 */ /* 0x001fe40004000000 */
[----:B------:R-:W-:-:S03]  /*08d0*/  ISETP.GT.AND P0, PT, R6, 0x1d, PT ;  /* 0x0000001d0600780c */ /* 0x000fc60003f04270 */
[----:B------:R-:W-:-:S05]  /*08e0*/  IMAD.IADD R3, R3, 0x1, R0 ;  /* 0x0000000103037824 */ /* 0x000fca00078e0200 */
[----:B------:R-:W0:Y:S01]  /*08f0*/  SHFL.DOWN PT, R2, R3, 0x2, 0x1f ;  /* 0x08401f0003027f89 */ /* 0x000e2200000e0000 */
[----:B------:R-:W1:Y:S01]  /*0900*/  @!P1 S2R R7, SR_CgaCtaId ;  /* 0x0000000000079919 */ /* 0x000e620000008800 */
[----:B0-----:R-:W-:Y:S02]  /*0910*/  SEL R2, R2, RZ, !P0 ;  /* 0x000000ff02027207 */ /* 0x001fe40004000000 */
[----:B------:R-:W-:-:S03]  /*0920*/  ISETP.GT.AND P0, PT, R6, 0x1b, PT ;  /* 0x0000001b0600780c */ /* 0x000fc60003f04270 */
[----:B------:R-:W-:-:S05]  /*0930*/  IMAD.IADD R2, R3, 0x1, R2 ;  /* 0x0000000103027824 */ /* 0x000fca00078e0202 */
[----:B------:R-:W0:Y:S02]  /*0940*/  SHFL.DOWN PT, R4, R2, 0x4, 0x1f ;  /* 0x08801f0002047f89 */ /* 0x000e2400000e0000 */
[----:B0-----:R-:W-:Y:S02]  /*0950*/  SEL R5, R4, RZ, !P0 ;  /* 0x000000ff04057207 */ /* 0x001fe40004000000 */
[----:B------:R-:W-:Y:S02]  /*0960*/  ISETP.GT.AND P0, PT, R6, 0x17, PT ;  /* 0x000000170600780c */ /* 0x000fe40003f04270 */
[----:B------:R-:W-:Y:S01]  /*0970*/  @!P1 MOV R4, 0x400 ;  /* 0x0000040000049802 */ /* 0x000fe20000000f00 */
[----:B------:R-:W-:Y:S01]  /*0980*/  IMAD.IADD R5, R2, 0x1, R5 ;  /* 0x0000000102057824 */ /* 0x000fe200078e0205 */
[----:B------:R-:W-:Y:S02]  /*0990*/  @!P1 SHF.R.U32.HI R2, RZ, 0x3, R9 ;  /* 0x00000003ff029819 */ /* 0x000fe40000011609 */
[----:B-1----:R-:W-:-:S02]  /*09a0*/  @!P1 LEA R7, R7, R4, 0x18 ;  /* 0x0000000407079211 */ /* 0x002fc400078ec0ff */
[----:B------:R-:W0:Y:S01]  /*09b0*/  SHFL.DOWN PT, R0, R5, 0x8, 0x1f ;  /* 0x09001f0005007f89 */ /* 0x000e2200000e0000 */
[----:B------:R-:W-:-:S05]  /*09c0*/  @!P1 LOP3.LUT R2, R2, 0x7c, RZ, 0xc0, !PT ;  /* 0x0000007c02029812 */ /* 0x000fca00078ec0ff */
[----:B------:R-:W-:Y:S01]  /*09d0*/  @!P1 IMAD.IADD R2, R2, 0x1, R7 ;  /* 0x0000000102029824 */ /* 0x000fe200078e0207 */
[----:B0-----:R-:W-:Y:S02]  /*09e0*/  SEL R0, R0, RZ, !P0 ;  /* 0x000000ff00007207 */ /* 0x001fe40004000000 */
[----:B------:R-:W-:-:S03]  /*09f0*/  ISETP.GT.AND P0, PT, R6, 0xf, PT ;  /* 0x0000000f0600780c */ /* 0x000fc60003f04270 */
[----:B------:R-:W-:-:S05]  /*0a00*/  IMAD.IADD R0, R5, 0x1, R0 ;  /* 0x0000000105007824 */ /* 0x000fca00078e0200 */
[----:B------:R-:W0:Y:S02]  /*0a10*/  SHFL.DOWN PT, R3, R0, 0x10, 0x1f ;  /* 0x0a001f0000037f89 */ /* 0x000e2400000e0000 */
[----:B0-----:R-:W-:Y:S02]  /*0a20*/  SEL R3, R3, RZ, !P0 ;  /* 0x000000ff03037207 */ /* 0x001fe40004000000 */
[----:B------:R-:W-:-:S03]  /*0a30*/  ISETP.NE.AND P0, PT, R9, RZ, PT ;  /* 0x000000ff0900720c */ /* 0x000fc60003f05270 */
[----:B------:R-:W-:-:S05]  /*0a40*/  IMAD.IADD R3, R0, 0x1, R3 ;  /* 0x0000000100037824 */ /* 0x000fca00078e0203 */
[----:B------:R0:W-:Y:S01]  /*0a50*/  @!P1 STS [R2+0x8], R3 ;  /* 0x0000080302009388 */ /* 0x0001e20000000800 */
[----:B------:R-:W-:Y:S06]  /*0a60*/  BAR.SYNC.DEFER_BLOCKING 0x0 ;  /* 0x0000000000007b1d */ /* 0x000fec0000010000 */
[----:B------:R-:W-:Y:S05]  /*0a70*/  @P0 BRA `(.L_x_17) ;  /* 0x0000002c00ac0947 */ /* 0x000fea0003800000 */
[----:B------:R-:W1:Y:S01]  /*0a80*/  S2UR UR5, SR_CgaCtaId ;  /* 0x00000000000579c3 */ /* 0x000e620000008800 */
[----:B------:R-:W-:Y:S02]  /*0a90*/  UMOV UR4, 0x400 ;  /* 0x0000040000047882 */ /* 0x000fe40000000000 */
[----:B-1----:R-:W-:-:S09]  /*0aa0*/  ULEA UR4, UR5, UR4, 0x18 ;  /* 0x0000000405047291 */ /* 0x002fd2000f8ec0ff */
[----:B------:R-:W-:Y:S04]  /*0ab0*/  LDS R0, [UR4+0xc] ;  /* 0x00000c04ff007984 */ /* 0x000fe80008000800 */
[----:B------:R-:W1:Y:S04]  /*0ac0*/  LDS.128 R4, [UR4+0x10] ;  /* 0x00001004ff047984 */ /* 0x000e680008000c00 */
[----:B------:R-:W2:Y:S01]  /*0ad0*/  LDS.64 R8, [UR4+0x20] ;  /* 0x00002004ff087984 */ /* 0x000ea20008000a00 */
[----:B-1----:R-:W-:-:S04]  /*0ae0*/  IADD3 R0, PT, PT, R4, R0, R3 ;  /* 0x0000000004007210 */ /* 0x002fc80007ffe003 */
[----:B------:R-:W-:-:S04]  /*0af0*/  IADD3 R0, PT, PT, R6, R0, R5 ;  /* 0x0000000006007210 */ /* 0x000fc80007ffe005 */
[----:B--2---:R-:W-:-:S05]  /*0b00*/  IADD3 R0, PT, PT, R8, R0, R7 ;  /* 0x0000000008007210 */ /* 0x004fca0007ffe007 */
[----:B0-----:R-:W-:Y:S01]  /*0b10*/  IMAD.IADD R3, R0, 0x1, R9 ;  /* 0x0000000100037824 */ /* 0x001fe200078e0209 */
[----:B------:R-:W-:Y:S06]  /*0b20*/  BRA `(.L_x_17) ;  /* 0x0000002c00807947 */ /* 0x000fec0003800000 */
.L_x_16:
[----:B0-----:R-:W-:Y:S01]  /*0b30*/  LOP3.LUT R2, R9, 0x3e0, RZ, 0xc0, !PT ;  /* 0x000003e009027812 */ /* 0x001fe200078ec0ff */
[----:B------:R-:W0:Y:S03]  /*0b40*/  S2R R8, SR_LANEID ;  /* 0x0000000000087919 */ /* 0x000e260000000000 */
[----:B------:R-:W-:Y:S01]  /*0b50*/  LOP3.LUT R5, RZ, R2, RZ, 0x33, !PT ;  /* 0x00000002ff057212 */ /* 0x000fe200078e33ff */
[----:B------:R-:W-:-:S04]  /*0b60*/  VIADD R3, R2, 0x20 ;  /* 0x0000002002037836 */ /* 0x000fc80000000000 */
[----:B------:R-:W-:Y:S01]  /*0b70*/  IMAD.IADD R5, R5, 0x1, R20 ;  /* 0x0000000105057824 */ /* 0x000fe200078e0214 */
[----:B------:R-:W-:-:S04]  /*0b80*/  ISETP.GT.AND P0, PT, R3, R20, PT ;  /* 0x000000140300720c */ /* 0x000fc80003f04270 */
[----:B------:R-:W-:-:S05]  /*0b90*/  SEL R5, R5, 0x1f, P0 ;  /* 0x0000001f05057807 */ /* 0x000fca0000000000 */
[----:B-----5:R-:W1:Y:S01]  /*0ba0*/  SHFL.DOWN PT, R2, R0, 0x1, R5 ;  /* 0x0820000000027989 */ /* 0x020e6200000e0005 */
[CC--:B0-----:R-:W-:Y:S01]  /*0bb0*/  ISETP.GE.AND P0, PT, R8.reuse, R5.reuse, PT ;  /* 0x000000050800720c */ /* 0x0c1fe20003f06270 */
[C---:B------:R-:W-:Y:S01]  /*0bc0*/  VIADD R4, R8.reuse, 0x2 ;  /* 0x0000000208047836 */ /* 0x040fe20000000000 */
[C---:B------:R-:W-:Y:S01]  /*0bd0*/  ISETP.NE.AND P1, PT, R8.reuse, RZ, PT ;  /* 0x000000ff0800720c */ /* 0x040fe20003f25270 */
[----:B------:R-:W-:Y:S01]  /*0be0*/  VIADD R6, R8, 0x4 ;  /* 0x0000000408067836 */ /* 0x000fe20000000000 */
[----:B-1----:R-:W-:Y:S02]  /*0bf0*/  SEL R3, R2, RZ, !P0 ;  /* 0x000000ff02037207 */ /* 0x002fe40004000000 */
[----:B------:R-:W-:-:S03]  /*0c00*/  ISETP.GT.AND P0, PT, R4, R5, PT ;  /* 0x000000050400720c */ /* 0x000fc60003f04270 */
[----:B------:R-:W-:-:S06]  /*0c10*/  IMAD.IADD R2, R3, 0x1, R0 ;  /* 0x0000000103027824 */ /* 0x000fcc00078e0200 */
[----:B------:R-:W0:Y:S01]  /*0c20*/  @!P1 S2R R10, SR_CgaCtaId ;  /* 0x00000000000a9919 */ /* 0x000e220000008800 */
[----:B------:R-:W-:Y:S01]  /*0c30*/  @!P1 MOV R7, 0x400 ;  /* 0x0000040000079802 */ /* 0x000fe20000000f00 */
[----:B------:R-:W1:Y:S02]  /*0c40*/  SHFL.DOWN PT, R3, R2, 0x2, R5 ;  /* 0x0840000002037989 */ /* 0x000e6400000e0005 */
[----:B-1----:R-:W-:Y:S02]  /*0c50*/  SEL R3, R3, RZ, !P0 ;  /* 0x000000ff03037207 */ /* 0x002fe40004000000 */
[----:B------:R-:W-:Y:S02]  /*0c60*/  ISETP.GT.AND P0, PT, R6, R5, PT ;  /* 0x000000050600720c */ /* 0x000fe40003f04270 */
[----:B------:R-:W-:Y:S01]  /*0c70*/  @!P1 SHF.R.U32.HI R6, RZ, 0x3, R9 ;  /* 0x00000003ff069819 */ /* 0x000fe20000011609 */
[----:B------:R-:W-:Y:S01]  /*0c80*/  IMAD.IADD R4, R2, 0x1, R3 ;  /* 0x0000000102047824 */ /* 0x000fe200078e0203 */
[----:B0-----:R-:W-:Y:S01]  /*0c90*/  @!P1 LEA R7, R10, R7, 0x18 ;  /* 0x000000070a079211 */ /* 0x001fe200078ec0ff */
[----:B------:R-:W-:Y:S01]  /*0ca0*/  VIADD R2, R8, 0x8 ;  /* 0x0000000808027836 */ /* 0x000fe20000000000 */
[----:B------:R-:W-:-:S02]  /*0cb0*/  @!P1 LOP3.LUT R6, R6, 0x7c, RZ, 0xc0, !PT ;  /* 0x0000007c06069812 */ /* 0x000fc400078ec0ff */
[----:B------:R-:W0:Y:S03]  /*0cc0*/  SHFL.DOWN PT, R3, R4, 0x4, R5 ;  /* 0x0880000004037989 */ /* 0x000e2600000e0005 */
[----:B------:R-:W-:Y:S01]  /*0cd0*/  @!P1 IMAD.IADD R6, R6, 0x1, R7 ;  /* 0x0000000106069824 */ /* 0x000fe200078e0207 */
[----:B0-----:R-:W-:Y:S02]  /*0ce0*/  SEL R3, R3, RZ, !P0 ;  /* 0x000000ff03037207 */ /* 0x001fe40004000000 */
[----:B------:R-:W-:-:S03]  /*0cf0*/  ISETP.GT.AND P0, PT, R2, R5, PT ;  /* 0x000000050200720c */ /* 0x000fc60003f04270 */
[----:B------:R-:W-:Y:S02]  /*0d00*/  IMAD.IADD R0, R4, 0x1, R3 ;  /* 0x0000000104007824 */ /* 0x000fe400078e0203 */
[----:B------:R-:W-:-:S03]  /*0d10*/  VIADD R4, R8, 0x10 ;  /* 0x0000001008047836 */ /* 0x000fc60000000000 */
[----:B------:R-:W0:Y:S02]  /*0d20*/  SHFL.DOWN PT, R3, R0, 0x8, R5 ;  /* 0x0900000000037989 */ /* 0x000e2400000e0005 */
[----:B0-----:R-:W-:Y:S02]  /*0d30*/  SEL R3, R3, RZ, !P0 ;  /* 0x000000ff03037207 */ /* 0x001fe40004000000 */
[----:B------:R-:W-:-:S03]  /*0d40*/  ISETP.GT.AND P0, PT, R4, R5, PT ;  /* 0x000000050400720c */ /* 0x000fc60003f04270 */
[----:B------:R-:W-:-:S05]  /*0d50*/  IMAD.IADD R2, R0, 0x1, R3 ;  /* 0x0000000100027824 */ /* 0x000fca00078e0203 */
[----:B------:R-:W0:Y:S02]  /*0d60*/  SHFL.DOWN PT, R3, R2, 0x10, R5 ;  /* 0x0a00000002037989 */ /* 0x000e2400000e0005 */
[----:B0-----:R-:W-:Y:S02]  /*0d70*/  SEL R3, R3, RZ, !P0 ;  /* 0x000000ff03037207 */ /* 0x001fe40004000000 */
[----:B------:R-:W-:-:S03]  /*0d80*/  ISETP.NE.AND P0, PT, R9, RZ, PT ;  /* 0x000000ff0900720c */ /* 0x000fc60003f05270 */
[----:B------:R-:W-:-:S05]  /*0d90*/  IMAD.IADD R3, R2, 0x1, R3 ;  /* 0x0000000102037824 */ /* 0x000fca00078e0203 */
[----:B------:R4:W-:Y:S01]  /*0da0*/  @!P1 STS [R6+0x8], R3 ;  /* 0x0000080306009388 */ /* 0x0009e20000000800 */
[----:B------:R-:W-:Y:S06]  /*0db0*/  BAR.SYNC.DEFER_BLOCKING 0x0 ;  /* 0x0000000000007b1d */ /* 0x000fec0000010000 */
[----:B------:R-:W-:Y:S05]  /*0dc0*/  @P0 BRA `(.L_x_17) ;  /* 0x0000002800d80947 */ /* 0x000fea0003800000 */
[----:B------:R-:W0:Y:S01]  /*0dd0*/  S2UR UR5, SR_CgaCtaId ;  /* 0x00000000000579c3 */ /* 0x000e220000008800 */
[----:B------:R-:W-:Y:S01]  /*0de0*/  UMOV UR4, 0x400 ;  /* 0x0000040000047882 */ /* 0x000fe20000000000 */
[C---:B------:R-:W-:Y:S02]  /*0df0*/  ISETP.GT.AND P2, PT, R20.reuse, 0x40, PT ;  /* 0x000000401400780c */ /* 0x040fe40003f44270 */
[C---:B------:R-:W-:Y:S02]  /*0e00*/  ISETP.GT.AND P1, PT, R20.reuse, 0x20, PT ;  /* 0x000000201400780c */ /* 0x040fe40003f24270 */
[----:B------:R-:W-:Y:S01]  /*0e10*/  ISETP.GT.AND P3, PT, R20, 0x80, PT ;  /* 0x000000801400780c */ /* 0x000fe20003f64270 */
[----:B0-----:R-:W-:-:S09]  /*0e20*/  ULEA UR4, UR5, UR4, 0x18 ;  /* 0x0000000405047291 */ /* 0x001fd2000f8ec0ff */
[----:B----4-:R-:W0:Y:S04]  /*0e30*/  LDS.128 R4, [UR4+0x10] ;  /* 0x00001004ff047984 */ /* 0x010e280008000c00 */
[----:B------:R-:W1:Y:S04]  /*0e40*/  LDS R0, [UR4+0xc] ;  /* 0x00000c04ff007984 */ /* 0x000e680008000800 */
[----:B------:R-:W2:Y:S01]  /*0e50*/  LDS.64 R8, [UR4+0x20] ;  /* 0x00002004ff087984 */ /* 0x000ea20008000a00 */
[----:B0-----:R-:W-:Y:S02]  /*0e60*/  SEL R4, R4, RZ, P2 ;  /* 0x000000ff04047207 */ /* 0x001fe40001000000 */
[----:B------:R-:W-:-:S02]  /*0e70*/  ISETP.GT.AND P2, PT, R20, 0x60, PT ;  /* 0x000000601400780c */ /* 0x000fc40003f44270 */
[----:B-1----:R-:W-:Y:S02]  /*0e80*/  SEL R0, R0, RZ, P1 ;  /* 0x000000ff00007207 */ /* 0x002fe40000800000 */
[----:B------:R-:W-:Y:S02]  /*0e90*/  SEL R5, R5, RZ, P2 ;  /* 0x000000ff05057207 */ /* 0x000fe40001000000 */
[----:B------:R-:W-:Y:S02]  /*0ea0*/  IADD3 R0, PT, PT, R4, R0, R3 ;  /* 0x0000000004007210 */ /* 0x000fe40007ffe003 */
[----:B------:R-:W-:Y:S02]  /*0eb0*/  ISETP.GT.AND P1, PT, R20, 0xa0, PT ;  /* 0x000000a01400780c */ /* 0x000fe40003f24270 */
[----:B------:R-:W-:Y:S02]  /*0ec0*/  SEL R6, R6, RZ, P3 ;  /* 0x000000ff06067207 */ /* 0x000fe40001800000 */
[----:B------:R-:W-:-:S02]  /*0ed0*/  ISETP.GT.AND P2, PT, R20, 0xc0, PT ;  /* 0x000000c01400780c */ /* 0x000fc40003f44270 */
[----:B------:R-:W-:Y:S02]  /*0ee0*/  ISETP.GT.AND P3, PT, R20, 0xe0, PT ;  /* 0x000000e01400780c */ /* 0x000fe40003f64270 */
[----:B------:R-:W-:Y:S02]  /*0ef0*/  SEL R7, R7, RZ, P1 ;  /* 0x000000ff07077207 */ /* 0x000fe40000800000 */
[----:B------:R-:W-:Y:S02]  /*0f00*/  IADD3 R0, PT, PT, R6, R0, R5 ;  /* 0x0000000006007210 */ /* 0x000fe40007ffe005 */
[----:B--2---:R-:W-:Y:S02]  /*0f10*/  SEL R8, R8, RZ, P2 ;  /* 0x000000ff08087207 */ /* 0x004fe40001000000 */
[----:B------:R-:W-:Y:S02]  /*0f20*/  SEL R9, R9, RZ, P3 ;  /* 0x000000ff09097207 */ /* 0x000fe40001800000 */
[----:B------:R-:W-:-:S05]  /*0f30*/  IADD3 R0, PT, PT, R8, R0, R7 ;  /* 0x0000000008007210 */ /* 0x000fca0007ffe007 */
[----:B------:R-:W-:Y:S01]  /*0f40*/  IMAD.IADD R3, R0, 0x1, R9 ;  /* 0x0000000100037824 */ /* 0x000fe200078e0209 */
[----:B------:R-:W-:Y:S06]  /*0f50*/  BRA `(.L_x_17) ;  /* 0x0000002800747947 */ /* 0x000fec0003800000 */
.L_x_3:
[----:B------:R-:W0:Y:S01]  /*0f60*/  S2R R0, SR_TID.X ;  /* 0x0000000000007919 */ /* 0x000e220000002100 */
[----:B------:R-:W1:Y:S01]  /*0f70*/  LDC.64 R2, c[0x0][0x380] ;  /* 0x0000e000ff027b82 */ /* 0x000e620000000a00 */
[----:B0-----:R-:W-:-:S04]  /*0f80*/  IMAD.SHL.U32 R5, R0, 0x4, RZ ;  /* 0x0000000400057824 */ /* 0x001fc800078e00ff */
[----:B-1----:R-:W-:-:S05]  /*0f90*/  IMAD.WIDE.U32 R2, R5, 0x4, R2 ;  /* 0x0000000405027825 */ /* 0x002fca00078e0002 */
[----:B------:R-:W2:Y:S04]  /*0fa0*/  LDG.E.128.CONSTANT R4, desc[UR6][R2.64] ;  /* 0x0000000602047981 */ /* 0x000ea8000c1e9d00 */
[----:B------:R-:W3:Y:S04]  /*0fb0*/  LDG.E.128.CONSTANT R8, desc[UR6][R2.64+0x1000] ;  /* 0x0010000602087981 */ /* 0x000ee8000c1e9d00 */
[----:B------:R-:W4:Y:S04]  /*0fc0*/  LDG.E.128.CONSTANT R12, desc[UR6][R2.64+0x2000] ;  /* 0x00200006020c7981 */ /* 0x000f28000c1e9d00 */
[----:B------:R-:W5:Y:S01]  /*0fd0*/  LDG.E.128.CONSTANT R16, desc[UR6][R2.64+0x3000] ;  /* 0x0030000602107981 */ /* 0x000f62000c1e9d00 */
[----:B------:R-:W-:Y:S01]  /*0fe0*/  ISETP.GE.U32.AND P0, PT, R20, 0x2000, PT ;  /* 0x000020001400780c */ /* 0x000fe20003f06070 */
[----:B------:R-:W-:Y:S01]  /*0ff0*/  IMAD.MOV.U32 R23, RZ, RZ, 0x1000 ;  /* 0x00001000ff177424 */ /* 0x000fe200078e00ff */
[----:B--2---:R-:W-:-:S04]  /*1000*/  IADD3 R5, PT, PT, R6, R5, R4 ;  /* 0x0000000506057210 */ /* 0x004fc80007ffe004 */
[----:B---3--:R-:W-:-:S04]  /*1010*/  IADD3 R5, PT, PT, R8, R7, R5 ;  /* 0x0000000708057210 */ /* 0x008fc80007ffe005 */
[----:B------:R-:W-:-:S04]  /*1020*/  IADD3 R5, PT, PT, R10, R9, R5 ;  /* 0x000000090a057210 */ /* 0x000fc80007ffe005 */
[----:B----4-:R-:W-:-:S04]  /*1030*/  IADD3 R5, PT, PT, R12, R11, R5 ;  /* 0x0000000b0c057210 */ /* 0x010fc80007ffe005 */
[----:B------:R-:W-:-:S04]  /*1040*/  IADD3 R5, PT, PT, R14, R13, R5 ;  /* 0x0000000d0e057210 */ /* 0x000fc80007ffe005 */
[----:B-----5:R-:W-:-:S04]  /*1050*/  IADD3 R5, PT, PT, R16, R15, R5 ;  /* 0x0000000f10057210 */ /* 0x020fc80007ffe005 */
[----:B------:R-:W-:-:S05]  /*1060*/  IADD3 R5, PT, PT, R18, R17, R5 ;  /* 0x0000001112057210 */ /* 0x000fca0007ffe005 */
[----:B------:R-:W-:Y:S01]  /*1070*/  IMAD.IADD R21, R19, 0x1, R5 ;  /* 0x0000000113157824 */ /* 0x000fe200078e0205 */
[----:B------:R-:W-:Y:S06]  /*1080*/  @!P0 BRA `(.L_x_18) ;  /* 0x00000000005c8947 */ /* 0x000fec0003800000 */
[----:B------:R-:W0:Y:S01]  /*1090*/  LDC R24, c[0x0][0x390] ;  /* 0x0000e400ff187b82 */ /* 0x000e220000000800 */
[----:B------:R-:W-:Y:S02]  /*10a0*/  VIADD R22, R20, 0xfffff000 ;  /* 0xfffff00014167836 */ /* 0x000fe40000000000 */
[----:B------:R-:W-:-:S07]  /*10b0*/  IMAD.MOV.U32 R23, RZ, RZ, 0x1000 ;  /* 0x00001000ff177424 */ /* 0x000fce00078e00ff */
.L_x_20:
[----:B------:R-:W-:-:S05]  /*10c0*/  IMAD.WIDE R26, R23, 0x4, R2 ;  /* 0x00000004171a7825 */ /* 0x000fca00078e0202 */
[----:B------:R-:W2:Y:S04]  /*10d0*/  LDG.E.128.CONSTANT R12, desc[UR6][R26.64] ;  /* 0x000000061a0c7981 */ /* 0x000ea8000c1e9d00 */
[----:B------:R-:W3:Y:S04]  /*10e0*/  LDG.E.128.CONSTANT R16, desc[UR6][R26.64+0x1000] ;  /* 0x001000061a107981 */ /* 0x000ee8000c1e9d00 */
[----:B------:R-:W4:Y:S04]  /*10f0*/  LDG.E.128.CONSTANT R4, desc[UR6][R26.64+0x2000] ;  /* 0x002000061a047981 */ /* 0x000f28000c1e9d00 */
[----:B------:R-:W5:Y:S01]  /*1100*/  LDG.E.128.CONSTANT R8, desc[UR6][R26.64+0x3000] ;  /* 0x003000061a087981 */ /* 0x000f62000c1e9d00 */
[----:B0-----:R-:W-:Y:S01]  /*1110*/  IMAD.MOV.U32 R20, RZ, RZ, R24 ;  /* 0x000000ffff147224 */ /* 0x001fe200078e0018 */
[----:B--2---:R-:W-:-:S04]  /*1120*/  IADD3 R13, PT, PT, R13, R12, R21 ;  /* 0x0000000c0d0d7210 */ /* 0x004fc80007ffe015 */
[----:B------:R-:W-:-:S04]  /*1130*/  IADD3 R13, PT, PT, R15, R14, R13 ;  /* 0x0000000e0f0d7210 */ /* 0x000fc80007ffe00d */
[----:B---3--:R-:W-:-:S04]  /*1140*/  IADD3 R13, PT, PT, R17, R16, R13 ;  /* 0x00000010110d7210 */ /* 0x008fc80007ffe00d */
[----:B------:R-:W-:-:S04]  /*1150*/  IADD3 R13, PT, PT, R19, R18, R13 ;  /* 0x00000012130d7210 */ /* 0x000fc80007ffe00d */
[----:B----4-:R-:W-:Y:S01]  /*1160*/  IADD3 R13, PT, PT, R5, R4, R13 ;  /* 0x00000004050d7210 */ /* 0x010fe20007ffe00d */
[----:B------:R-:W-:-:S03]  /*1170*/  IMAD.IADD R4, R20, 0x1, -R23 ;  /* 0x0000000114047824 */ /* 0x000fc600078e0a17 */
[----:B------:R-:W-:Y:S02]  /*1180*/  IADD3 R13, PT, PT, R7, R6, R13 ;  /* 0x00000006070d7210 */ /* 0x000fe40007ffe00d */
[----:B------:R-:W-:Y:S02]  /*1190*/  ISETP.GE.AND P0, PT, R4, 0x1000, PT ;  /* 0x000010000400780c */ /* 0x000fe40003f06270 */
[----:B-----5:R-:W-:-:S04]  /*11a0*/  IADD3 R13, PT, PT, R9, R8, R13 ;  /* 0x00000008090d7210 */ /* 0x020fc80007ffe00d */
[----:B------:R-:W-:-:S07]  /*11b0*/  IADD3 R21, PT, PT, R11, R10, R13 ;  /* 0x0000000a0b157210 */ /* 0x000fce0007ffe00d */
[----:B------:R-:W-:Y:S05]  /*11c0*/  @!P0 BRA `(.L_x_19) ;  /* 0x0000000400fc8947 */ /* 0x000fea0003800000 */
[----:B------:R-:W-:-:S05]  /*11d0*/  VIADD R23, R23, 0x1000 ;  /* 0x0000100017177836 */ /* 0x000fca0000000000 */
[----:B------:R-:W-:-:S13]  /*11e0*/  ISETP.GT.AND P0, PT, R23, R22, PT ;  /* 0x000000161700720c */ /* 0x000fda0003f04270 */
[----:B------:R-:W-:Y:S05]  /*11f0*/  @!P0 BRA `(.L_x_20) ;  /* 0xfffffffc00b08947 */ /* 0x000fea000383ffff */
.L_x_18:
[----:B------:R-:W-:-:S13]  /*1200*/  ISETP.GE.AND P0, PT, R23, R20, PT ;  /* 0x000000141700720c */ /* 0x000fda0003f06270 */
[----:B------:R-:W-:Y:S05]  /*1210*/  @P0 BRA `(.L_x_19) ;  /* 0x0000000400e80947 */ /* 0x000fea0003800000 */
[----:B------:R-:W-:Y:S01]  /*1220*/  IMAD.IADD R9, R20, 0x1, -R23 ;  /* 0x0000000114097824 */ /* 0x000fe200078e0a17 */
[----:B------:R-:W-:Y:S04]  /*1230*/  BSSY.RECONVERGENT B1, `(.L_x_19) ;  /* 0x0000078000017945 */ /* 0x000fe80003800200 */
[----:B------:R-:W-:-:S13]  /*1240*/  ISETP.GE.AND P0, PT, R0, R9, PT ;  /* 0x000000090000720c */ /* 0x000fda0003f06270 */
[----:B------:R-:W-:Y:S05]  /*1250*/  @P0 BRA `(.L_x_21) ;  /* 0x0000000400d40947 */ /* 0x000fea0003800000 */
[----:B------:R-:W-:Y:S01]  /*1260*/  LOP3.LUT R2, RZ, R0, RZ, 0x33, !PT ;  /* 0x00000000ff027212 */ /* 0x000fe200078e33ff */
[----:B------:R-:W-:Y:S01]  /*1270*/  BSSY.RECONVERGENT B2, `(.L_x_22) ;  /* 0x0000015000027945 */ /* 0x000fe20003800200 */
[----:B------:R-:W-:Y:S02]  /*1280*/  IMAD.MOV.U32 R8, RZ, RZ, R0 ;  /* 0x000000ffff087224 */ /* 0x000fe400078e0000 */
[----:B------:R-:W-:-:S04]  /*1290*/  IADD3 R2, PT, PT, -R23, R20, R2 ;  /* 0x0000001417027210 */ /* 0x000fc80007ffe102 */
[C---:B------:R-:W-:Y:S02]  /*12a0*/  LOP3.LUT R3, R2.reuse, 0x300, RZ, 0xc0, !PT ;  /* 0x0000030002037812 */ /* 0x040fe400078ec0ff */
[----:B------:R-:W-:Y:S02]  /*12b0*/  ISETP.GE.U32.AND P1, PT, R2, 0x300, PT ;  /* 0x000003000200780c */ /* 0x000fe40003f26070 */
[----:B------:R-:W-:-:S13]  /*12c0*/  ISETP.NE.AND P0, PT, R3, 0x300, PT ;  /* 0x000003000300780c */ /* 0x000fda0003f05270 */
[----:B------:R-:W-:Y:S05]  /*12d0*/  @!P0 BRA `(.L_x_23) ;  /* 0x0000000000388947 */ /* 0x000fea0003800000 */
[----:B------:R-:W0:Y:S01]  /*12e0*/  LDC.64 R4, c[0x0][0x380] ;  /* 0x0000e000ff047b82 */ /* 0x000e220000000a00 */
[----:B------:R-:W-:Y:S01]  /*12f0*/  LEA.HI R2, R2, 0x1, RZ, 0x18 ;  /* 0x0000000102027811 */ /* 0x000fe200078fc0ff */
[----:B------:R-:W-:Y:S02]  /*1300*/  IMAD.IADD R7, R0, 0x1, R23 ;  /* 0x0000000100077824 */ /* 0x000fe400078e0217 */
[----:B------:R-:W-:Y:S01]  /*1310*/  IMAD.MOV.U32 R8, RZ, RZ, R0 ;  /* 0x000000ffff087224 */ /* 0x000fe200078e0000 */
[----:B------:R-:W-:-:S05]  /*1320*/  LOP3.LUT R2, R2, 0x3, RZ, 0xc0, !PT ;  /* 0x0000000302027812 */ /* 0x000fca00078ec0ff */
[----:B------:R-:W-:-:S07]  /*1330*/  IMAD.MOV R6, RZ, RZ, -R2 ;  /* 0x000000ffff067224 */ /* 0x000fce00078e0a02 */
.L_x_24:
[----:B0-----:R-:W-:-:S06]  /*1340*/  IMAD.WIDE.U32 R2, R7, 0x4, R4 ;  /* 0x0000000407027825 */ /* 0x001fcc00078e0004 */
[----:B------:R-:W2:Y:S01]  /*1350*/  LDG.E.CONSTANT R2, desc[UR6][R2.64] ;  /* 0x0000000602027981 */ /* 0x000ea2000c1e9900 */
[----:B------:R-:W-:Y:S02]  /*1360*/  VIADD R6, R6, 0x1 ;  /* 0x0000000106067836 */ /* 0x000fe40000000000 */
[----:B------:R-:W-:Y:S02]  /*1370*/  VIADD R8, R8, 0x100 ;  /* 0x0000010008087836 */ /* 0x000fe40000000000 */
[----:B------:R-:W-:Y:S01]  /*1380*/  VIADD R7, R7, 0x100 ;  /* 0x0000010007077836 */ /* 0x000fe20000000000 */
[----:B------:R-:W-:Y:S01]  /*1390*/  ISETP.NE.AND P0, PT, R6, RZ, PT ;  /* 0x000000ff0600720c */ /* 0x000fe20003f05270 */
[----:B--2---:R-:W-:-:S12]  /*13a0*/  IMAD.IADD R21, R2, 0x1, R21 ;  /* 0x0000000102157824 */ /* 0x004fd800078e0215 */
[----:B------:R-:W-:Y:S05]  /*13b0*/  @P0 BRA `(.L_x_24) ;  /* 0xfffffffc00e00947 */ /* 0x000fea000383ffff */
.L_x_23:
[----:B------:R-:W-:Y:S05]  /*13c0*/  BSYNC.RECONVERGENT B2 ;  /* 0x0000000000027941 */ /* 0x000fea0003800200 */
.L_x_22:
[----:B------:R-:W-:Y:S05]  /*13d0*/  @!P1 BRA `(.L_x_21) ;  /* 0x0000000400749947 */ /* 0x000fea0003800000 */
[----:B------:R-:W0:Y:S01]  /*13e0*/  LDCU.64 UR4, c[0x0][0x380] ;  /* 0x00007000ff0477ac */ /* 0x000e220008000a00 */
[----:B------:R-:W-:Y:S01]  /*13f0*/  IMAD.IADD R5, R9, 0x1, -R8 ;  /* 0x0000000109057824 */ /* 0x000fe200078e0a08 */
[C---:B------:R-:W-:Y:S01]  /*1400*/  IADD3 R3, P0, PT, R8.reuse, R23, RZ ;  /* 0x0000001708037210 */ /* 0x040fe20007f1e0ff */
[----:B------:R-:W-:Y:S01]  /*1410*/  BSSY.RECONVERGENT B2, `(.L_x_25) ;  /* 0x0000033000027945 */ /* 0x000fe20003800200 */
[----:B------:R-:W-:Y:S02]  /*1420*/  IMAD.IADD R23, R8, 0x1, R23 ;  /* 0x0000000108177824 */ /* 0x000fe400078e0217 */
[----:B------:R-:W-:Y:S01]  /*1430*/  ISETP.GT.AND P1, PT, R5, 0xc00, PT ;  /* 0x00000c000500780c */ /* 0x000fe20003f24270 */
[----:B------:R-:W-:Y:S01]  /*1440*/  IMAD.X R4, RZ, RZ, RZ, P0 ;  /* 0x000000ffff047224 */ /* 0x000fe200000e06ff */
[----:B0-----:R-:W-:-:S04]  /*1450*/  LEA R2, P0, R3, UR4, 0x2 ;  /* 0x0000000403027c11 */ /* 0x001fc8000f8010ff */
[----:B------:R-:W-:Y:S02]  /*1460*/  LEA.HI.X R3, R3, UR5, R4, 0x2, P0 ;  /* 0x0000000503037c11 */ /* 0x000fe400080f1404 */
[----:B------:R-:W-:-:S05]  /*1470*/  IADD3 R2, P0, PT, R2, 0x800, RZ ;  /* 0x0000080002027810 */ /* 0x000fca0007f1e0ff */
[----:B------:R-:W-:Y:S01]  /*1480*/  IMAD.X R3, RZ, RZ, R3, P0 ;  /* 0x000000ffff037224 */ /* 0x000fe200000e0603 */
[----:B------:R-:W-:Y:S01]  /*1490*/  PLOP3.LUT P0, PT, PT, PT, PT, 0x80, 0x8 ;  /* 0x000000000008781c */ /* 0x000fe20003f0f070 */
[----:B------:R-:W-:-:S12]  /*14a0*/  @!P1 BRA `(.L_x_26) ;  /* 0x0000000000a49947 */ /* 0x000fd80003800000 */
[----:B------:R-:W-:Y:S01]  /*14b0*/  PLOP3.LUT P0, PT, PT, PT, PT, 0x8, 0x80 ;  /* 0x000000000080781c */ /* 0x000fe20003f0e170 */
[----:B------:R-:W-:-:S12]  /*14c0*/  VIADD R11, R9, 0xfffff400 ;  /* 0xfffff400090b7836 */ /* 0x000fd80000000000 */
.L_x_27:
[----:B------:R-:W0:Y:S01]  /*14d0*/  LDC.64 R4, c[0x0][0x380] ;  /* 0x0000e000ff047b82 */ /* 0x000e220000000a00 */
[C---:B------:R-:W-:Y:S01]  /*14e0*/  VIADD R27, R23.reuse, 0x400 ;  /* 0x00000400171b7836 */ /* 0x040fe20000000000 */
[----:B------:R-:W2:Y:S01]  /*14f0*/  LDG.E.CONSTANT R12, desc[UR6][R2.64+-0x400] ;  /* 0xfffc0006020c7981 */ /* 0x000ea2000c1e9900 */
[----:B------:R-:W-:-:S03]  /*1500*/  VIADD R7, R23, 0x800 ;  /* 0x0000080017077836 */ /* 0x000fc60000000000 */
[----:B------:R-:W3:Y:S04]  /*1510*/  LDG.E.CONSTANT R18, desc[UR6][R2.64] ;  /* 0x0000000602127981 */ /* 0x000ee8000c1e9900 */
[----:B------:R-:W3:Y:S04]  /*1520*/  LDG.E.CONSTANT R17, desc[UR6][R2.64+0x400] ;  /* 0x0004000602117981 */ /* 0x000ee8000c1e9900 */
[----:B------:R-:W4:Y:S01]  /*1530*/  LDG.E.CONSTANT R15, desc[UR6][R2.64+0xc00] ;  /* 0x000c0006020f7981 */ /* 0x000f22000c1e9900 */
[----:B------:R-:W-:-:S03]  /*1540*/  VIADD R29, R23, 0xc00 ;  /* 0x00000c00171d7836 */ /* 0x000fc60000000000 */
[----:B------:R-:W5:Y:S04]  /*1550*/  LDG.E.CONSTANT R14, desc[UR6][R2.64+0x1000] ;  /* 0x00100006020e7981 */ /* 0x000f68000c1e9900 */
[----:B------:R-:W5:Y:S01]  /*1560*/  LDG.E.CONSTANT R13, desc[UR6][R2.64+0x1400] ;  /* 0x00140006020d7981 */ /* 0x000f62000c1e9900 */
[----:B0-----:R-:W-:-:S03]  /*1570*/  IMAD.WIDE.U32 R24, R23, 0x4, R4 ;  /* 0x0000000417187825 */ /* 0x001fc600078e0004 */
[----:B------:R-:W5:Y:S04]  /*1580*/  LDG.E.CONSTANT R19, desc[UR6][R2.64+0x1c00] ;  /* 0x001c000602137981 */ /* 0x000f68000c1e9900 */
[----:B------:R-:W2:Y:S01]  /*1590*/  LDG.E.CONSTANT R10, desc[UR6][R24.64] ;  /* 0x00000006180a7981 */ /* 0x000ea2000c1e9900 */
[----:B------:R-:W-:-:S03]  /*15a0*/  IMAD.WIDE.U32 R26, R27, 0x4, R4 ;  /* 0x000000041b1a7825 */ /* 0x000fc600078e0004 */
[----:B------:R-:W5:Y:S01]  /*15b0*/  LDG.E.CONSTANT R20, desc[UR6][R2.64+0x2400] ;  /* 0x0024000602147981 */ /* 0x000f62000c1e9900 */
[----:B------:R-:W-:-:S03]  /*15c0*/  IMAD.WIDE.U32 R6, R7, 0x4, R4 ;  /* 0x0000000407067825 */ /* 0x000fc600078e0004 */
[----:B------:R-:W4:Y:S01]  /*15d0*/  LDG.E.CONSTANT R16, desc[UR6][R26.64] ;  /* 0x000000061a107981 */ /* 0x000f22000c1e9900 */
[----:B------:R-:W-:-:S03]  /*15e0*/  IMAD.WIDE.U32 R4, R29, 0x4, R4 ;  /* 0x000000041d047825 */ /* 0x000fc600078e0004 */
[----:B------:R-:W5:Y:S04]  /*15f0*/  LDG.E.CONSTANT R6, desc[UR6][R6.64] ;  /* 0x0000000606067981 */ /* 0x000f68000c1e9900 */
[----:B------:R-:W5:Y:S04]  /*1600*/  LDG.E.CONSTANT R25, desc[UR6][R2.64+0x2000] ;  /* 0x0020000602197981 */ /* 0x000f68000c1e9900 */
[----:B------:R0:W5:Y:S04]  /*1610*/  LDG.E.CONSTANT R5, desc[UR6][R4.64] ;  /* 0x0000000604057981 */ /* 0x000168000c1e9900 */
[----:B------:R-:W5:Y:S04]  /*1620*/  LDG.E.CONSTANT R24, desc[UR6][R2.64+0x2c00] ;  /* 0x002c000602187981 */ /* 0x000f68000c1e9900 */
[----:B------:R-:W5:Y:S04]  /*1630*/  LDG.E.CONSTANT R27, desc[UR6][R2.64+0x3000] ;  /* 0x00300006021b7981 */ /* 0x000f68000c1e9900 */
[----:B------:R1:W5:Y:S01]  /*1640*/  LDG.E.CONSTANT R22, desc[UR6][R2.64+0x3400] ;  /* 0x0034000602167981 */ /* 0x000362000c1e9900 */
[----:B------:R-:W-:-:S05]  /*1650*/  VIADD R8, R8, 0x1000 ;  /* 0x0000100008087836 */ /* 0x000fca0000000000 */
[----:B------:R-:W-:Y:S02]  /*1660*/  ISETP.GE.AND P1, PT, R8, R11, PT ;  /* 0x0000000b0800720c */ /* 0x000fe40003f26270 */
[----:B0-----:R-:W-:Y:S01]  /*1670*/  IADD3 R4, P2, PT, R2, 0x4000, RZ ;  /* 0x0000400002047810 */ /* 0x001fe20007f5e0ff */
[----:B------:R-:W-:-:S04]  /*1680*/  VIADD R23, R23, 0x1000 ;  /* 0x0000100017177836 */ /* 0x000fc80000000000 */
[----:B-1----:R-:W-:Y:S02]  /*1690*/  IMAD.X R3, RZ, RZ, R3, P2 ;  /* 0x000000ffff037224 */ /* 0x002fe400010e0603 */
[----:B------:R-:W-:Y:S01]  /*16a0*/  IMAD.MOV.U32 R2, RZ, RZ, R4 ;  /* 0x000000ffff027224 */ /* 0x000fe200078e0004 */
[----:B--2---:R-:W-:-:S04]  /*16b0*/  IADD3 R10, PT, PT, R12, R10, R21 ;  /* 0x0000000a0c0a7210 */ /* 0x004fc80007ffe015 */
[----:B---3--:R-:W-:-:S04]  /*16c0*/  IADD3 R10, PT, PT, R17, R18, R10 ;  /* 0x00000012110a7210 */ /* 0x008fc80007ffe00a */
[----:B----4-:R-:W-:-:S04]  /*16d0*/  IADD3 R10, PT, PT, R15, R16, R10 ;  /* 0x000000100f0a7210 */ /* 0x010fc80007ffe00a */
[----:B-----5:R-:W-:-:S04]  /*16e0*/  IADD3 R10, PT, PT, R13, R14, R10 ;  /* 0x0000000e0d0a7210 */ /* 0x020fc80007ffe00a */
[----:B------:R-:W-:-:S04]  /*16f0*/  IADD3 R6, PT, PT, R19, R6, R10 ;  /* 0x0000000613067210 */ /* 0x000fc80007ffe00a */
[----:B------:R-:W-:-:S04]  /*1700*/  IADD3 R6, PT, PT, R20, R25, R6 ;  /* 0x0000001914067210 */ /* 0x000fc80007ffe006 */
[----:B------:R-:W-:-:S04]  /*1710*/  IADD3 R5, PT, PT, R24, R5, R6 ;  /* 0x0000000518057210 */ /* 0x000fc80007ffe006 */
[----:B------:R-:W-:Y:S01]  /*1720*/  IADD3 R21, PT, PT, R22, R27, R5 ;  /* 0x0000001b16157210 */ /* 0x000fe20007ffe005 */
[----:B------:R-:W-:Y:S06]  /*1730*/  @!P1 BRA `(.L_x_27) ;  /* 0xfffffffc00649947 */ /* 0x000fec000383ffff */
.L_x_26:
[----:B------:R-:W-:Y:S05]  /*1740*/  BSYNC.RECONVERGENT B2 ;  /* 0x0000000000027941 */ /* 0x000fea0003800200 */
.L_x_25:
[----:B------:R-:W-:Y:S01]  /*1750*/  IMAD.IADD R4, R9, 0x1, -R8 ;  /* 0x0000000109047824 */ /* 0x000fe200078e0a08 */
[----:B------:R-:W-:Y:S04]  /*1760*/  BSSY.RECONVERGENT B2, `(.L_x_28) ;  /* 0x000001a000027945 */ /* 0x000fe80003800200 */
[----:B------:R-:W-:-:S13]  /*1770*/  ISETP.GT.AND P1, PT, R4, 0x400, PT ;  /* 0x000004000400780c */ /* 0x000fda0003f24270 */
[----:B------:R-:W-:Y:S05]  /*1780*/  @!P1 BRA `(.L_x_29) ;  /* 0x00000000005c9947 */ /* 0x000fea0003800000 */
[----:B------:R-:W0:Y:S01]  /*1790*/  LDC.64 R6, c[0x0][0x380] ;  /* 0x0000e000ff067b82 */ /* 0x000e220000000a00 */
[C---:B------:R-:W-:Y:S01]  /*17a0*/  VIADD R11, R23.reuse, 0x400 ;  /* 0x00000400170b7836 */ /* 0x040fe20000000000 */
[----:B------:R-:W2:Y:S04]  /*17b0*/  LDG.E.CONSTANT R10, desc[UR6][R2.64+-0x400] ;  /* 0xfffc0006020a7981 */ /* 0x000ea8000c1e9900 */
[----:B------:R-:W3:Y:S04]  /*17c0*/  LDG.E.CONSTANT R12, desc[UR6][R2.64+0x400] ;  /* 0x00040006020c7981 */ /* 0x000ee8000c1e9900 */
[----:B------:R-:W4:Y:S04]  /*17d0*/  LDG.E.CONSTANT R13, desc[UR6][R2.64+0xc00] ;  /* 0x000c0006020d7981 */ /* 0x000f28000c1e9900 */
[----:B------:R-:W5:Y:S04]  /*17e0*/  LDG.E.CONSTANT R15, desc[UR6][R2.64+0x1000] ;  /* 0x00100006020f7981 */ /* 0x000f68000c1e9900 */
[----:B------:R1:W5:Y:S01]  /*17f0*/  LDG.E.CONSTANT R14, desc[UR6][R2.64+0x1400] ;  /* 0x00140006020e7981 */ /* 0x000362000c1e9900 */
[----:B0-----:R-:W-:-:S04]  /*1800*/  IMAD.WIDE.U32 R4, R23, 0x4, R6 ;  /* 0x0000000417047825 */ /* 0x001fc800078e0006 */
[----:B------:R-:W-:Y:S02]  /*1810*/  IMAD.WIDE.U32 R6, R11, 0x4, R6 ;  /* 0x000000040b067825 */ /* 0x000fe400078e0006 */
[----:B------:R-:W2:Y:S04]  /*1820*/  LDG.E.CONSTANT R4, desc[UR6][R4.64] ;  /* 0x0000000604047981 */ /* 0x000ea8000c1e9900 */
[----:B------:R-:W3:Y:S04]  /*1830*/  LDG.E.CONSTANT R11, desc[UR6][R2.64] ;  /* 0x00000006020b7981 */ /* 0x000ee8000c1e9900 */
[----:B------:R-:W4:Y:S01]  /*1840*/  LDG.E.CONSTANT R7, desc[UR6][R6.64] ;  /* 0x0000000606077981 */ /* 0x000f22000c1e9900 */
[----:B------:R-:W-:Y:S01]  /*1850*/  PLOP3.LUT P0, PT, PT, PT, PT, 0x8, 0x80 ;  /* 0x000000000080781c */ /* 0x000fe20003f0e170 */
[----:B------:R-:W-:-:S02]  /*1860*/  VIADD R8, R8, 0x800 ;  /* 0x0000080008087836 */ /* 0x000fc40000000000 */
[----:B------:R-:W-:Y:S01]  /*1870*/  VIADD R23, R23, 0x800 ;  /* 0x0000080017177836 */ /* 0x000fe20000000000 */
[----:B--2---:R-:W-:Y:S02]  /*1880*/  IADD3 R10, PT, PT, R10, R4, R21 ;  /* 0x000000040a0a7210 */ /* 0x004fe40007ffe015 */
[----:B------:R-:W-:Y:S02]  /*1890*/  IADD3 R4, P1, PT, R2, 0x2000, RZ ;  /* 0x0000200002047810 */ /* 0x000fe40007f3e0ff */
[----:B---3--:R-:W-:-:S03]  /*18a0*/  IADD3 R10, PT, PT, R12, R11, R10 ;  /* 0x0000000b0c0a7210 */ /* 0x008fc60007ffe00a */
[----:B------:R-:W-:Y:S01]  /*18b0*/  IMAD.X R5, RZ, RZ, R3, P1 ;  /* 0x000000ffff057224 */ /* 0x000fe200008e0603 */
[----:B----4-:R-:W-:Y:S01]  /*18c0*/  IADD3 R10, PT, PT, R13, R7, R10 ;  /* 0x000000070d0a7210 */ /* 0x010fe20007ffe00a */
[----:B-1----:R-:W-:Y:S02]  /*18d0*/  IMAD.MOV.U32 R2, RZ, RZ, R4 ;  /* 0x000000ffff027224 */ /* 0x002fe400078e0004 */
[----:B------:R-:W-:Y:S01]  /*18e0*/  IMAD.MOV.U32 R3, RZ, RZ, R5 ;  /* 0x000000ffff037224 */ /* 0x000fe200078e0005 */
[----:B-----5:R-:W-:-:S07]  /*18f0*/  IADD3 R21, PT, PT, R14, R15, R10 ;  /* 0x0000000f0e157210 */ /* 0x020fce0007ffe00a */
.L_x_29:
[----:B------:R-:W-:Y:S05]  /*1900*/  BSYNC.RECONVERGENT B2 ;  /* 0x0000000000027941 */ /* 0x000fea0003800200 */
.L_x_28:
[----:B------:R-:W-:-:S13]  /*1910*/  ISETP.LT.OR P0, PT, R8, R9, P0 ;  /* 0x000000090800720c */ /* 0x000fda0000701670 */
[----:B------:R-:W-:Y:S05]  /*1920*/  @!P0 BRA `(.L_x_21) ;  /* 0x0000000000208947 */ /* 0x000fea0003800000 */
[----:B------:R-:W0:Y:S01]  /*1930*/  LDC.64 R4, c[0x0][0x380] ;  /* 0x0000e000ff047b82 */ /* 0x000e220000000a00 */
[----:B------:R-:W2:Y:S04]  /*1940*/  LDG.E.CONSTANT R6, desc[UR6][R2.64+-0x400] ;  /* 0xfffc000602067981 */ /* 0x000ea8000c1e9900 */
[----:B------:R-:W3:Y:S04]  /*1950*/  LDG.E.CONSTANT R7, desc[UR6][R2.64] ;  /* 0x0000000602077981 */ /* 0x000ee8000c1e9900 */
[----:B------:R-:W3:Y:S01]  /*1960*/  LDG.E.CONSTANT R8, desc[UR6][R2.64+0x400] ;  /* 0x0004000602087981 */ /* 0x000ee2000c1e9900 */
[----:B0-----:R-:W-:-:S06]  /*1970*/  IMAD.WIDE.U32 R4, R23, 0x4, R4 ;  /* 0x0000000417047825 */ /* 0x001fcc00078e0004 */
[----:B------:R-:W2:Y:S02]  /*1980*/  LDG.E.CONSTANT R4, desc[UR6][R4.64] ;  /* 0x0000000604047981 */ /* 0x000ea4000c1e9900 */
[----:B--2---:R-:W-:-:S04]  /*1990*/  IADD3 R6, PT, PT, R6, R4, R21 ;  /* 0x0000000406067210 */ /* 0x004fc80007ffe015 */
[----:B---3--:R-:W-:-:S07]  /*19a0*/  IADD3 R21, PT, PT, R8, R7, R6 ;  /* 0x0000000708157210 */ /* 0x008fce0007ffe006 */
.L_x_21:
[----:B------:R-:W-:Y:S05]  /*19b0*/  BSYNC.RECONVERGENT B1 ;  /* 0x0000000000017941 */ /* 0x000fea0003800200 */
.L_x_19:
[----:B------:R-:W0:Y:S01]  /*19c0*/  S2R R8, SR_LANEID ;  /* 0x0000000000087919 */ /* 0x000e220000000000 */
[----:B------:R-:W1:Y:S01]  /*19d0*/  SHFL.DOWN PT, R2, R21, 0x1, 0x1f ;  /* 0x08201f0015027f89 */ /* 0x000e6200000e0000 */
[C---:B0-----:R-:W-:Y:S02]  /*19e0*/  ISETP.GT.AND P0, PT, R8.reuse, 0x1e, PT ;  /* 0x0000001e0800780c */ /* 0x041fe40003f04270 */
[----:B------:R-:W-:Y:S02]  /*19f0*/  ISETP.NE.AND P1, PT, R8, RZ, PT ;  /* 0x000000ff0800720c */ /* 0x000fe40003f25270 */
[----:B-1----:R-:W-:Y:S02]  /*1a00*/  SEL R2, R2, RZ, !P0 ;  /* 0x000000ff02027207 */ /* 0x002fe40004000000 */
[----:B------:R-:W-:-:S03]  /*1a10*/  ISETP.GT.AND P0, PT, R8, 0x1d, PT ;  /* 0x0000001d0800780c */ /* 0x000fc60003f04270 */
[----:B------:R-:W-:-:S05]  /*1a20*/  IMAD.IADD R2, R2, 0x1, R21 ;  /* 0x0000000102027824 */ /* 0x000fca00078e0215 */
[----:B------:R-:W0:Y:S01]  /*1a30*/  SHFL.DOWN PT, R3, R2, 0x2, 0x1f ;  /* 0x08401f0002037f89 */ /* 0x000e2200000e0000 */
[----:B------:R-:W-:Y:S01]  /*1a40*/  @!P1 MOV R6, 0x400 ;  /* 0x0000040000069802 */ /* 0x000fe20000000f00 */
[----:B------:R-:W1:Y:S01]  /*1a50*/  @!P1 S2R R7, SR_CgaCtaId ;  /* 0x0000000000079919 */ /* 0x000e620000008800 */
[----:B0-----:R-:W-:Y:S02]  /*1a60*/  SEL R3, R3, RZ, !P0 ;  /* 0x000000ff03037207 */ /* 0x001fe40004000000 */
[----:B------:R-:W-:-:S03]  /*1a70*/  ISETP.GT.AND P0, PT, R8, 0x1b, PT ;  /* 0x0000001b0800780c */ /* 0x000fc60003f04270 */
[----:B------:R-:W-:-:S05]  /*1a80*/  IMAD.IADD R3, R2, 0x1, R3 ;  /* 0x0000000102037824 */ /* 0x000fca00078e0203 */
[----:B------:R-:W0:Y:S01]  /*1a90*/  SHFL.DOWN PT, R4, R3, 0x4, 0x1f ;  /* 0x08801f0003047f89 */ /* 0x000e2200000e0000 */
[----:B-1----:R-:W-:Y:S02]  /*1aa0*/  @!P1 LEA R6, R7, R6, 0x18 ;  /* 0x0000000607069211 */ /* 0x002fe400078ec0ff */
[----:B0-----:R-:W-:Y:S02]  /*1ab0*/  SEL R4, R4, RZ, !P0 ;  /* 0x000000ff04047207 */ /* 0x001fe40004000000 */
[----:B------:R-:W-:-:S03]  /*1ac0*/  ISETP.GT.AND P0, PT, R8, 0x17, PT ;  /* 0x000000170800780c */ /* 0x000fc60003f04270 */
[----:B------:R-:W-:Y:S01]  /*1ad0*/  IMAD.IADD R4, R3, 0x1, R4 ;  /* 0x0000000103047824 */ /* 0x000fe200078e0204 */
[----:B------:R-:W-:-:S04]  /*1ae0*/  @!P1 SHF.R.U32.HI R3, RZ, 0x3, R0 ;  /* 0x00000003ff039819 */ /* 0x000fc80000011600 */
        /* <DEDUP_REMOVED lines=13> */
[----:B------:R-:W0:Y:S01]  /*1bc0*/  S2UR UR5, SR_CgaCtaId ;  /* 0x00000000000579c3 */ /* 0x000e220000008800 */
[----:B------:R-:W-:Y:S02]  /*1bd0*/  UMOV UR4, 0x400 ;  /* 0x0000040000047882 */ /* 0x000fe40000000000 */
[----:B0-----:R-:W-:-:S09]  /*1be0*/  ULEA UR4, UR5, UR4, 0x18 ;  /* 0x0000000405047291 */ /* 0x001fd2000f8ec0ff */
[----:B------:R-:W-:Y:S04]  /*1bf0*/  LDS R0, [UR4+0xc] ;  /* 0x00000c04ff007984 */ /* 0x000fe80008000800 */
[----:B---3--:R-:W0:Y:S04]  /*1c00*/  LDS.128 R4, [UR4+0x10] ;  /* 0x00001004ff047984 */ /* 0x008e280008000c00 */
[----:B------:R-:W1:Y:S01]  /*1c10*/  LDS.64 R8, [UR4+0x20] ;  /* 0x00002004ff087984 */ /* 0x000e620008000a00 */
[----:B0-----:R-:W-:-:S04]  /*1c20*/  IADD3 R0, PT, PT, R4, R0, R3 ;  /* 0x0000000004007210 */ /* 0x001fc80007ffe003 */
[----:B------:R-:W-:-:S04]  /*1c30*/  IADD3 R0, PT, PT, R6, R0, R5 ;  /* 0x0000000006007210 */ /* 0x000fc80007ffe005 */
[----:B-1----:R-:W-:-:S05]  /*1c40*/  IADD3 R0, PT, PT, R8, R0, R7 ;  /* 0x0000000008007210 */ /* 0x002fca0007ffe007 */
[----:B------:R-:W-:Y:S01]  /*1c50*/  IMAD.IADD R3, R0, 0x1, R9 ;  /* 0x0000000100037824 */ /* 0x000fe200078e0209 */
[----:B------:R-:W-:Y:S06]  /*1c60*/  BRA `(.L_x_17) ;  /* 0x0000001c00307947 */ /* 0x000fec0003800000 */
.L_x_2:
        /* <DEDUP_REMOVED lines=12> */
.L_x_32:
[----:B------:R-:W-:Y:S05]  /*1d30*/  BSYNC.RECONVERGENT B1 ;  /* 0x0000000000017941 */ /* 0x000fea0003800200 */
.L_x_31:
        /* <DEDUP_REMOVED lines=16> */
.L_x_37:
        /* <DEDUP_REMOVED lines=9> */
.L_x_36:
[----:B------:R-:W-:Y:S05]  /*1ed0*/  BSYNC.RECONVERGENT B2 ;  /* 0x0000000000027941 */ /* 0x000fea0003800200 */
.L_x_35:
        /* <DEDUP_REMOVED lines=8> */
.L_x_40:
        /* <DEDUP_REMOVED lines=35> */
.L_x_39:
[----:B------:R-:W-:Y:S05]  /*2190*/  BSYNC.RECONVERGENT B2 ;  /* 0x0000000000027941 */ /* 0x000fea0003800200 */
.L_x_38:
        /* <DEDUP_REMOVED lines=22> */
.L_x_42:
[----:B------:R-:W-:Y:S05]  /*2300*/  BSYNC.RECONVERGENT B2 ;  /* 0x0000000000027941 */ /* 0x000fea0003800200 */
.L_x_41:
        /* <DEDUP_REMOVED lines=10> */
.L_x_34:
[----:B------:R-:W-:Y:S05]  /*23b0*/  BSYNC.RECONVERGENT B1 ;  /* 0x0000000000017941 */ /* 0x000fea0003800200 */
.L_x_33:
        /* <DEDUP_REMOVED lines=38> */
[----:B------:R-:W0:Y:S04]  /*2620*/  LDS.128 R4, [UR4+0x10] ;  /* 0x00001004ff047984 */ /* 0x000e280008000c00 */
[----:B------:R-:W1:Y:S01]  /*2630*/  LDS.64 R8, [UR4+0x20] ;  /* 0x00002004ff087984 */ /* 0x000e620008000a00 */
[----:B0-----:R-:W-:-:S04]  /*2640*/  IADD3 R0, PT, PT, R4, R0, R3 ;  /* 0x0000000004007210 */ /* 0x001fc80007ffe003 */
[----:B------:R-:W-:-:S04]  /*2650*/  IADD3 R0, PT, PT, R6, R0, R5 ;  /* 0x0000000006007210 */ /* 0x000fc80007ffe005 */
[----:B-1----:R-:W-:-:S05]  /*2660*/  IADD3 R0, PT, PT, R8, R0, R7 ;  /* 0x0000000008007210 */ /* 0x002fca0007ffe007 */
[----:B--2---:R-:W-:Y:S01]  /*2670*/  IMAD.IADD R3, R0, 0x1, R9 ;  /* 0x0000000100037824 */ /* 0x004fe200078e0209 */
[----:B------:R-:W-:Y:S06]  /*2680*/  BRA `(.L_x_17) ;  /* 0x0000001000a87947 */ /* 0x000fec0003800000 */
.L_x_43:
        /* <DEDUP_REMOVED lines=16> */
[----:B------:R-:W1:Y:S02]  /*2790*/  SHFL.DOWN PT, R2, R3, 0x2, R7 ;  /* 0x0840000003027989 */ /* 0x000e6400000e0007 */
[----:B-1----:R-:W-:Y:S02]  /*27a0*/  SEL R2, R2, RZ, !P0 ;  /* 0x000000ff02027207 */ /* 0x002fe40004000000 */
[----:B------:R-:W-:-:S03]  /*27b0*/  ISETP.GT.AND P0, PT, R8, R7, PT ;  /* 0x000000070800720c */ /* 0x000fc60003f04270 */
[----:B------:R-:W-:Y:S01]  /*27c0*/  IMAD.IADD R2, R3, 0x1, R2 ;  /* 0x0000000103027824 */ /* 0x000fe200078e0202 */
[----:B------:R-:W-:-:S04]  /*27d0*/  @!P1 SHF.R.U32.HI R3, RZ, 0x3, R9 ;  /* 0x00000003ff039819 */ /* 0x000fc80000011609 */
[----:B------:R-:W1:Y:S02]  /*27e0*/  SHFL.DOWN PT, R4, R2, 0x4, R7 ;  /* 0x0880000002047989 */ /* 0x000e6400000e0007 */
[----:B-1----:R-:W-:Y:S01]  /*27f0*/  SEL R5, R4, RZ, !P0 ;  /* 0x000000ff04057207 */ /* 0x002fe20004000000 */
[C---:B------:R-:W-:Y:S02]  /*2800*/  VIADD R4, R6.reuse, 0x8 ;  /* 0x0000000806047836 */ /* 0x040fe40000000000 */
[----:B------:R-:W-:Y:S02]  /*2810*/  VIADD R6, R6, 0x10 ;  /* 0x0000001006067836 */ /* 0x000fe40000000000 */
[----:B------:R-:W-:Y:S01]  /*2820*/  IMAD.IADD R5, R2, 0x1, R5 ;  /* 0x0000000102057824 */ /* 0x000fe200078e0205 */
[----:B------:R-:W-:Y:S02]  /*2830*/  ISETP.GT.AND P0, PT, R4, R7, PT ;  /* 0x000000070400720c */ /* 0x000fe40003f04270 */
[----:B------:R-:W-:-:S02]  /*2840*/  @!P1 MOV R4, 0x400 ;  /* 0x0000040000049802 */ /* 0x000fc40000000f00 */
[----:B------:R-:W1:Y:S02]  /*2850*/  SHFL.DOWN PT, R0, R5, 0x8, R7 ;  /* 0x0900000005007989 */ /* 0x000e6400000e0007 */
[----:B0-----:R-:W-:Y:S02]  /*2860*/  @!P1 LEA R11, R11, R4, 0x18 ;  /* 0x000000040b0b9211 */ /* 0x001fe400078ec0ff */
[----:B------:R-:W-:-:S05]  /*2870*/  @!P1 LOP3.LUT R4, R3, 0x7c, RZ, 0xc0, !PT ;  /* 0x0000007c03049812 */ /* 0x000fca00078ec0ff */
[----:B------:R-:W-:Y:S01]  /*2880*/  @!P1 IMAD.IADD R4, R4, 0x1, R11 ;  /* 0x0000000104049824 */ /* 0x000fe200078e020b */
[----:B-1----:R-:W-:Y:S02]  /*2890*/  SEL R0, R0, RZ, !P0 ;  /* 0x000000ff00007207 */ /* 0x002fe40004000000 */
        /* <DEDUP_REMOVED lines=15> */
[----:B-1----:R-:W0:Y:S04]  /*2990*/  LDS.128 R4, [UR4+0x10] ;  /* 0x00001004ff047984 */ /* 0x002e280008000c00 */
        /* <DEDUP_REMOVED lines=18> */
.L_x_30:
[----:B------:R-:W0:Y:S01]  /*2ac0*/  S2R R0, SR_TID.X ;  /* 0x0000000000007919 */ /* 0x000e220000002100 */
[----:B------:R-:W0:Y:S02]  /*2ad0*/  LDC.64 R2, c[0x0][0x380] ;  /* 0x0000e000ff027b82 */ /* 0x000e240000000a00 */
[----:B0-----:R-:W-:-:S05]  /*2ae0*/  IMAD.WIDE.U32 R2, R0, 0x4, R2 ;  /* 0x0000000400027825 */ /* 0x001fca00078e0002 */
[----:B------:R-:W2:Y:S04]  /*2af0*/  LDG.E.CONSTANT R19, desc[UR6][R2.64] ;  /* 0x0000000602137981 */ /* 0x000ea8000c1e9900 */
[----:B------:R-:W2:Y:S04]  /*2b00*/  LDG.E.CONSTANT R4, desc[UR6][R2.64+0x400] ;  /* 0x0004000602047981 */ /* 0x000ea8000c1e9900 */
[----:B------:R-:W2:Y:S04]  /*2b10*/  LDG.E.CONSTANT R5, desc[UR6][R2.64+0x800] ;  /* 0x0008000602057981 */ /* 0x000ea8000c1e9900 */
[----:B------:R-:W3:Y:S04]  /*2b20*/  LDG.E.CONSTANT R6, desc[UR6][R2.64+0xc00] ;  /* 0x000c000602067981 */ /* 0x000ee8000c1e9900 */
[----:B------:R-:W3:Y:S04]  /*2b30*/  LDG.E.CONSTANT R7, desc[UR6][R2.64+0x1000] ;  /* 0x0010000602077981 */ /* 0x000ee8000c1e9900 */
[----:B------:R-:W4:Y:S04]  /*2b40*/  LDG.E.CONSTANT R8, desc[UR6][R2.64+0x1400] ;  /* 0x0014000602087981 */ /* 0x000f28000c1e9900 */
[----:B------:R-:W4:Y:S04]  /*2b50*/  LDG.E.CONSTANT R9, desc[UR6][R2.64+0x1800] ;  /* 0x0018000602097981 */ /* 0x000f28000c1e9900 */
[----:B------:R-:W5:Y:S04]  /*2b60*/  LDG.E.CONSTANT R10, desc[UR6][R2.64+0x1c00] ;  /* 0x001c0006020a7981 */ /* 0x000f68000c1e9900 */
[----:B------:R-:W5:Y:S04]  /*2b70*/  LDG.E.CONSTANT R11, desc[UR6][R2.64+0x2000] ;  /* 0x00200006020b7981 */ /* 0x000f68000c1e9900 */
[----:B------:R-:W5:Y:S04]  /*2b80*/  LDG.E.CONSTANT R12, desc[UR6][R2.64+0x2400] ;  /* 0x00240006020c7981 */ /* 0x000f68000c1e9900 */
[----:B------:R-:W5:Y:S04]  /*2b90*/  LDG.E.CONSTANT R13, desc[UR6][R2.64+0x2800] ;  /* 0x00280006020d7981 */ /* 0x000f68000c1e9900 */
[----:B------:R-:W5:Y:S04]  /*2ba0*/  LDG.E.CONSTANT R14, desc[UR6][R2.64+0x2c00] ;  /* 0x002c0006020e7981 */ /* 0x000f68000c1e9900 */
[----:B------:R-:W5:Y:S04]  /*2bb0*/  LDG.E.CONSTANT R15, desc[UR6][R2.64+0x3000] ;  /* 0x00300006020f7981 */ /* 0x000f68000c1e9900 */
[----:B------:R-:W5:Y:S04]  /*2bc0*/  LDG.E.CONSTANT R16, desc[UR6][R2.64+0x3400] ;  /* 0x0034000602107981 */ /* 0x000f68000c1e9900 */
[----:B------:R-:W5:Y:S04]  /*2bd0*/  LDG.E.CONSTANT R17, desc[UR6][R2.64+0x3800] ;  /* 0x0038000602117981 */ /* 0x000f68000c1e9900 */
[----:B------:R-:W5:Y:S01]  /*2be0*/  LDG.E.CONSTANT R18, desc[UR6][R2.64+0x3c00] ;  /* 0x003c000602127981 */ /* 0x000f62000c1e9900 */
[----:B------:R-:W-:-:S02]  /*2bf0*/  ISETP.GE.U32.AND P0, PT, R20, 0x2000, PT ;  /* 0x000020001400780c */ /* 0x000fc40003f06070 */
[----:B--2---:R-:W-:-:S04]  /*2c00*/  IADD3 R4, PT, PT, R5, R4, R19 ;  /* 0x0000000405047210 */ /* 0x004fc80007ffe013 */
[----:B---3--:R-:W-:-:S04]  /*2c10*/  IADD3 R4, PT, PT, R7, R6, R4 ;  /* 0x0000000607047210 */ /* 0x008fc80007ffe004 */
[----:B----4-:R-:W-:-:S04]  /*2c20*/  IADD3 R4, PT, PT, R9, R8, R4 ;  /* 0x0000000809047210 */ /* 0x010fc80007ffe004 */
[----:B-----5:R-:W-:Y:S01]  /*2c30*/  IADD3 R4, PT, PT, R11, R10, R4 ;  /* 0x0000000a0b047210 */ /* 0x020fe20007ffe004 */
[----:B------:R-:W-:-:S03]  /*2c40*/  IMAD.MOV.U32 R11, RZ, RZ, 0x1000 ;  /* 0x00001000ff0b7424 */ /* 0x000fc600078e00ff */
[----:B------:R-:W-:-:S04]  /*2c50*/  IADD3 R4, PT, PT, R13, R12, R4 ;  /* 0x0000000c0d047210 */ /* 0x000fc80007ffe004 */
[----:B------:R-:W-:-:S04]  /*2c60*/  IADD3 R4, PT, PT, R15, R14, R4 ;  /* 0x0000000e0f047210 */ /* 0x000fc80007ffe004 */
[----:B------:R-:W-:-:S05]  /*2c70*/  IADD3 R17, PT, PT, R17, R16, R4 ;  /* 0x0000001011117210 */ /* 0x000fca0007ffe004 */
[----:B------:R-:W-:Y:S01]  /*2c80*/  IMAD.IADD R8, R18, 0x1, R17 ;  /* 0x0000000112087824 */ /* 0x000fe200078e0211 */
[----:B------:R-:W-:Y:S06]  /*2c90*/  @!P0 BRA `(.L_x_44) ;  /* 0x00000000008c8947 */ /* 0x000fec0003800000 */
[----:B------:R-:W0:Y:S01]  /*2ca0*/  LDC R7, c[0x0][0x390] ;  /* 0x0000e400ff077b82 */ /* 0x000e220000000800 */
[----:B------:R-:W-:Y:S02]  /*2cb0*/  VIADD R6, R20, 0xfffff000 ;  /* 0xfffff00014067836 */ /* 0x000fe40000000000 */
[----:B------:R-:W-:-:S07]  /*2cc0*/  IMAD.MOV.U32 R11, RZ, RZ, 0x1000 ;  /* 0x00001000ff0b7424 */ /* 0x000fce00078e00ff */
.L_x_46:
[----:B------:R-:W-:-:S05]  /*2cd0*/  IMAD.WIDE R4, R11, 0x4, R2 ;  /* 0x000000040b047825 */ /* 0x000fca00078e0202 */
        /* <DEDUP_REMOVED lines=16> */
[----:B--2---:R-:W-:-:S04]  /*2de0*/  IADD3 R18, PT, PT, R18, R19, R8 ;  /* 0x0000001312127210 */ /* 0x004fc80007ffe008 */
[----:B---3--:R-:W-:Y:S01]  /*2df0*/  IADD3 R18, PT, PT, R21, R20, R18 ;  /* 0x0000001415127210 */ /* 0x008fe20007ffe012 */
[----:B0-----:R-:W-:-:S04]  /*2e00*/  IMAD.MOV.U32 R20, RZ, RZ, R7 ;  /* 0x000000ffff147224 */ /* 0x001fc800078e0007 */
[----:B------:R-:W-:Y:S01]  /*2e10*/  IMAD.IADD R8, R20, 0x1, -R11 ;  /* 0x0000000114087824 */ /* 0x000fe200078e0a0b */
[----:B----4-:R-:W-:-:S04]  /*2e20*/  IADD3 R18, PT, PT, R23, R22, R18 ;  /* 0x0000001617127210 */ /* 0x010fc80007ffe012 */
[----:B------:R-:W-:Y:S02]  /*2e30*/  ISETP.GE.AND P0, PT, R8, 0x1000, PT ;  /* 0x000010000800780c */ /* 0x000fe40003f06270 */
[----:B-----5:R-:W-:-:S04]  /*2e40*/  IADD3 R18, PT, PT, R25, R24, R18 ;  /* 0x0000001819127210 */ /* 0x020fc80007ffe012 */
[----:B------:R-:W-:-:S04]  /*2e50*/  IADD3 R14, PT, PT, R14, R17, R18 ;  /* 0x000000110e0e7210 */ /* 0x000fc80007ffe012 */
[----:B------:R-:W-:-:S04]  /*2e60*/  IADD3 R12, PT, PT, R15, R12, R14 ;  /* 0x0000000c0f0c7210 */ /* 0x000fc80007ffe00e */
[----:B------:R-:W-:-:S04]  /*2e70*/  IADD3 R10, PT, PT, R10, R13, R12 ;  /* 0x0000000d0a0a7210 */ /* 0x000fc80007ffe00c */
[----:B------:R-:W-:Y:S01]  /*2e80*/  IADD3 R8, PT, PT, R16, R9, R10 ;  /* 0x0000000910087210 */ /* 0x000fe20007ffe00a */
[----:B------:R-:W-:Y:S06]  /*2e90*/  @!P0 BRA `(.L_x_45) ;  /* 0x0000000400fc8947 */ /* 0x000fec0003800000 */
[----:B------:R-:W-:-:S05]  /*2ea0*/  VIADD R11, R11, 0x1000 ;  /* 0x000010000b0b7836 */ /* 0x000fca0000000000 */
[----:B------:R-:W-:-:S13]  /*2eb0*/  ISETP.GT.AND P0, PT, R11, R6, PT ;  /* 0x000000060b00720c */ /* 0x000fda0003f04270 */
[----:B------:R-:W-:Y:S05]  /*2ec0*/  @!P0 BRA `(.L_x_46) ;  /* 0xfffffffc00808947 */ /* 0x000fea000383ffff */
.L_x_44:
        /* <DEDUP_REMOVED lines=20> */
.L_x_50:
        /* <DEDUP_REMOVED lines=8> */
.L_x_49:
[----:B------:R-:W-:Y:S05]  /*3090*/  BSYNC.RECONVERGENT B2 ;  /* 0x0000000000027941 */ /* 0x000fea0003800200 */
.L_x_48:
        /* <DEDUP_REMOVED lines=16> */
.L_x_53:
        /* <DEDUP_REMOVED lines=20> */
[----:B------:R-:W5:Y:S04]  /*32e0*/  LDG.E.CONSTANT R22, desc[UR6][R2.64+0x2400] ;  /* 0x0024000602167981 */ /* 0x000f68000c1e9900 */
[----:B------:R0:W5:Y:S04]  /*32f0*/  LDG.E.CONSTANT R5, desc[UR6][R4.64] ;  /* 0x0000000604057981 */ /* 0x000168000c1e9900 */
        /* <DEDUP_REMOVED lines=17> */
.L_x_52:
[----:B------:R-:W-:Y:S05]  /*3410*/  BSYNC.RECONVERGENT B2 ;  /* 0x0000000000027941 */ /* 0x000fea0003800200 */
.L_x_51:
        /* <DEDUP_REMOVED lines=10> */
[----:B------:R-:W5:Y:S01]  /*34c0*/  LDG.E.CONSTANT R16, desc[UR6][R2.64+0x1400] ;  /* 0x0014000602107981 */ /* 0x000f62000c1e9900 */
[----:B0-----:R-:W-:-:S04]  /*34d0*/  IMAD.WIDE.U32 R4, R11, 0x4, R6 ;  /* 0x000000040b047825 */ /* 0x001fc800078e0006 */
[----:B------:R-:W-:Y:S02]  /*34e0*/  IMAD.WIDE.U32 R6, R13, 0x4, R6 ;  /* 0x000000040d067825 */ /* 0x000fe400078e0006 */
[----:B------:R0:W2:Y:S04]  /*34f0*/  LDG.E.CONSTANT R5, desc[UR6][R4.64] ;  /* 0x0000000604057981 */ /* 0x0000a8000c1e9900 */
[----:B------:R1:W3:Y:S04]  /*3500*/  LDG.E.CONSTANT R13, desc[UR6][R2.64] ;  /* 0x00000006020d7981 */ /* 0x0002e8000c1e9900 */
[----:B------:R-:W4:Y:S01]  /*3510*/  LDG.E.CONSTANT R7, desc[UR6][R6.64] ;  /* 0x0000000606077981 */ /* 0x000f22000c1e9900 */
[----:B0-----:R-:W-:Y:S01]  /*3520*/  IADD3 R4, P1, PT, R2, 0x2000, RZ ;  /* 0x0000200002047810 */ /* 0x001fe20007f3e0ff */
[----:B------:R-:W-:Y:S01]  /*3530*/  VIADD R10, R10, 0x800 ;  /* 0x000008000a0a7836 */ /* 0x000fe20000000000 */
[----:B------:R-:W-:Y:S01]  /*3540*/  PLOP3.LUT P0, PT, PT, PT, PT, 0x8, 0x80 ;  /* 0x000000000080781c */ /* 0x000fe20003f0e170 */
[----:B------:R-:W-:-:S02]  /*3550*/  VIADD R11, R11, 0x800 ;  /* 0x000008000b0b7836 */ /* 0x000fc40000000000 */
[----:B-1----:R-:W-:Y:S01]  /*3560*/  IMAD.MOV.U32 R2, RZ, RZ, R4 ;  /* 0x000000ffff027224 */ /* 0x002fe200078e0004 */
[----:B--2---:R-:W-:-:S04]  /*3570*/  IADD3 R12, PT, PT, R12, R5, R8 ;  /* 0x000000050c0c7210 */ /* 0x004fc80007ffe008 */
[----:B---3--:R-:W-:Y:S01]  /*3580*/  IADD3 R12, PT, PT, R14, R13, R12 ;  /* 0x0000000d0e0c7210 */ /* 0x008fe20007ffe00c */
[----:B------:R-:W-:-:S03]  /*3590*/  IMAD.X R5, RZ, RZ, R3, P1 ;  /* 0x000000ffff057224 */ /* 0x000fc600008e0603 */
[----:B----4-:R-:W-:Y:S01]  /*35a0*/  IADD3 R12, PT, PT, R15, R7, R12 ;  /* 0x000000070f0c7210 */ /* 0x010fe20007ffe00c */
[----:B------:R-:W-:-:S03]  /*35b0*/  IMAD.MOV.U32 R3, RZ, RZ, R5 ;  /* 0x000000ffff037224 */ /* 0x000fc600078e0005 */
[----:B-----5:R-:W-:-:S07]  /*35c0*/  IADD3 R8, PT, PT, R16, R17, R12 ;  /* 0x0000001110087210 */ /* 0x020fce0007ffe00c */
.L_x_55:
[----:B------:R-:W-:Y:S05]  /*35d0*/  BSYNC.RECONVERGENT B2 ;  /* 0x0000000000027941 */ /* 0x000fea0003800200 */
.L_x_54:
        /* <DEDUP_REMOVED lines=10> */
.L_x_47:
[----:B------:R-:W-:Y:S05]  /*3680*/  BSYNC.RECONVERGENT B1 ;  /* 0x0000000000017941 */ /* 0x000fea0003800200 */
.L_x_45:
[----:B------:R-:W0:Y:S01]  /*3690*/  S2R R9, SR_LANEID ;  /* 0x0000000000097919 */ /* 0x000e220000000000 */
[----:B------:R-:W1:Y:S01]  /*36a0*/  SHFL.DOWN PT, R2, R8, 0x1, 0x1f ;  /* 0x08201f0008027f89 */ /* 0x000e6200000e0000 */
[C---:B0-----:R-:W-:Y:S02]  /*36b0*/  ISETP.GT.AND P0, PT, R9.reuse, 0x1e, PT ;  /* 0x0000001e0900780c */ /* 0x041fe40003f04270 */
[C---:B------:R-:W-:Y:S02]  /*36c0*/  ISETP.NE.AND P1, PT, R9.reuse, RZ, PT ;  /* 0x000000ff0900720c */ /* 0x040fe40003f25270 */
        /* <DEDUP_REMOVED lines=37> */
[----:B0-----:R-:W-:-:S07]  /*3920*/  IMAD.IADD R3, R0, 0x1, R9 ;  /* 0x0000000100037824 */ /* 0x001fce00078e0209 */
.L_x_17:
[----:B------:R-:W-:Y:S05]  /*3930*/  BSYNC.RECONVERGENT B0 ;  /* 0x0000000000007941 */ /* 0x000fea0003800200 */
.L_x_1:
[----:B------:R-:W-:Y:S05]  /*3940*/  @P0 EXIT ;  /* 0x000000000000094d */ /* 0x000fea0003800000 */
[----:B-1----:R-:W1:Y:S01]  /*3950*/  LDC.64 R4, c[0x0][0x388] ;  /* 0x0000e200ff047b82 */ /* 0x002e620000000a00 */
[----:B------:R-:W0:Y:S02]  /*3960*/  LDCU UR4, c[0x0][0x398] ;  /* 0x00007300ff0477ac */ /* 0x000e240008000800 */
[----:B0-234-:R-:W-:-:S05]  /*3970*/  VIADD R3, R3, UR4 ;  /* 0x0000000403037c36 */ /* 0x01dfca0008000000 */
[----:B-1----:R-:W-:Y:S01]  /*3980*/  STG.E desc[UR6][R4.64], R3 ;  /* 0x0000000304007986 */ /* 0x002fe2000c101906 */
[----:B------:R-:W-:Y:S05]  /*3990*/  EXIT ;  /* 0x000000000000794d */ /* 0x000fea0003800000 */
.L_x_56:
[----:B------:R-:W-:-:S00]  /*39a0*/  BRA `(.L_x_56) ;  /* 0xfffffffc00fc7947 */ /* 0x000fc0000383ffff */
[----:B------:R-:W-:-:S00]  /*39b0*/  NOP ;  /* 0x0000000000007918 */ /* 0x000fc00000000000 */
        /* <DEDUP_REMOVED lines=12> */
.L_x_638:


//--------------------- .text._ZN3cub18CUB_300001_SM_10006detail6reduce18DeviceReduceKernelINS2_10policy_hubIiyN4cuda3std3__44plusIiEEE10Policy1000EPiyS9_iNS7_10__identityEEEvT0_PT3_T1_NS0_13GridEvenShareISH_EET2_T4_ --------------------------
	.section	.text._ZN3cub18CUB_300001_SM_10006detail6reduce18DeviceReduceKernelINS2_10policy_hubIiyN4cuda3std3__44plusIiEEE10Policy1000EPiyS9_iNS7_10__identityEEEvT0_PT3_T1_NS0_13GridEvenShareISH_EET2_T4_,"ax",@progbits
	.align	128
        .global         _ZN3cub18CUB_300001_SM_10006detail6reduce18DeviceReduceKernelINS2_10policy_hubIiyN4cuda3std3__44plusIiEEE10Policy1000EPiyS9_iNS7_10__identityEEEvT0_PT3_T1_NS0_13GridEvenShareISH_EET2_T4_
        .type           _ZN3cub18CUB_300001_SM_10006detail6reduce18DeviceReduceKernelINS2_10policy_hubIiyN4cuda3std3__44plusIiEEE10Policy1000EPiyS9_iNS7_10__identityEEEvT0_PT3_T1_NS0_13GridEvenShareISH_EET2_T4_,@function
        .size           _ZN3cub18CUB_300001_SM_10006detail6reduce18DeviceReduceKernelINS2_10policy_hubIiyN4cuda3std3__44plusIiEEE10Policy1000EPiyS9_iNS7_10__identityEEEvT0_PT3_T1_NS0_13GridEvenShareISH_EET2_T4_,(.L_x_639 - _ZN3cub18CUB_300001_SM_10006detail6reduce18DeviceReduceKernelINS2_10policy_hubIiyN4cuda3std3__44plusIiEEE10Policy1000EPiyS9_iNS7_10__identityEEEvT0_PT3_T1_NS0_13GridEvenShareISH_EET2_T4_)
        .other          _ZN3cub18CUB_300001_SM_10006detail6reduce18DeviceReduceKernelINS2_10policy_hubIiyN4cuda3std3__44plusIiEEE10Policy1000EPiyS9_iNS7_10__identityEEEvT0_PT3_T1_NS0_13GridEvenShareISH_EET2_T4_,@"STO_CUDA_ENTRY STV_DEFAULT"
_ZN3cub18CUB_300001_SM_10006detail6reduce18DeviceReduceKernelINS2_10policy_hubIiyN4cuda3std3__44plusIiEEE10Policy1000EPiyS9_iNS7_10__identityEEEvT0_PT3_T1_NS0_13GridEvenShareISH_EET2_T4_:
.text._ZN3cub18CUB_300001_SM_10006detail6reduce18DeviceReduceKernelINS2_10policy_hubIiyN4cuda3std3__44plusIiEEE10Policy1000EPiyS9_iNS7_10__identityEEEvT0_PT3_T1_NS0_13GridEvenShareISH_EET2_T4_:
[----:B------:R-:W-:Y:S01]  /*0000*/  LDC R1, c[0x0][0x37c] ;  /* 0x0000df00ff017b82 */ /* 0x000fe20000000800 */
[----:B------:R-:W0:Y:S07]  /*0010*/  LDCU UR10, c[0x0][0x380] ;  /* 0x00007000ff0a77ac */ /* 0x000e2e0008000800 */
[----:B------:R-:W1:Y:S01]  /*0020*/  S2UR UR15, SR_CTAID.X ;  /* 0x00000000000f79c3 */ /* 0x000e620000002500 */
[----:B------:R-:W-:Y:S01]  /*0030*/  BSSY.RECONVERGENT B0, `(.L_x_57) ;  /* 0x00003fb000007945 */ /* 0x000fe20003800200 */
[----:B------:R-:W2:Y:S01]  /*0040*/  LDCU UR5, c[0x0][0x3c0] ;  /* 0x00007800ff0577ac */ /* 0x000ea20008000800 */
[----:B------:R-:W3:Y:S01]  /*0050*/  LDCU.64 UR12, c[0x0][0x358] ;  /* 0x00006b00ff0c77ac */ /* 0x000ee20008000a00 */
[----:B0-----:R-:W-:-:S02]  /*0060*/  ULOP3.LUT UP0, URZ, UR10, 0xf, URZ, 0xc0, !UPT ;  /* 0x0000000f0aff7892 */ /* 0x001fc4000f80c0ff */
[----:B--2---:R-:W-:Y:S02]  /*0070*/  USHF.L.U32 UR5, UR5, 0xc, URZ ;  /* 0x0000000c05057899 */ /* 0x004fe400080006ff */
[----:B-1----:R-:W-:Y:S02]  /*0080*/  USHF.L.U32 UR4, UR15, 0xc, URZ ;  /* 0x0000000c0f047899 */ /* 0x002fe400080006ff */
[----:B------:R-:W-:-:S03]  /*0090*/  USHF.R.S32.HI UR6, URZ, 0x1f, UR5 ;  /* 0x0000001fff067899 */ /* 0x000fc60008011405 */
[----:B---3--:R-:W-:Y:S09]  /*00a0*/  BRA.U UP0, `(.L_x_58) ;  /* 0x0000001d00b07547 */ /* 0x008ff2000b800000 */
[----:B------:R-:W0:Y:S02]  /*00b0*/  LDCU.64 UR8, c[0x0][0x3b8] ;  /* 0x00007700ff0877ac */ /* 0x000e240008000a00 */
[----:B0-----:R-:W-:Y:S02]  /*00c0*/  IMAD.U32 R2, RZ, RZ, UR8 ;  /* 0x00000008ff027e24 */ /* 0x001fe4000f8e00ff */
[----:B------:R-:W-:-:S03]  /*00d0*/  IMAD.U32 R3, RZ, RZ, UR9 ;  /* 0x00000009ff037e24 */ /* 0x000fc6000f8e00ff */
[----:B------:R-:W-:-:S04]  /*00e0*/  IADD3 R21, P1, PT, R2, -UR4, RZ ;  /* 0x8000000402157c10 */ /* 0x000fc8000ff3e0ff */
[----:B------:R-:W-:Y:S02]  /*00f0*/  ISETP.GT.U32.AND P0, PT, R21, 0xfff, PT ;  /* 0x00000fff1500780c */ /* 0x000fe40003f04070 */
[----:B------:R-:W-:-:S04]  /*0100*/  IADD3.X R20, PT, PT, R3, -0x1, RZ, P1, !PT ;  /* 0xffffffff03147810 */ /* 0x000fc80000ffe4ff */
[----:B------:R-:W-:-:S13]  /*0110*/  ISETP.GT.U32.AND.EX P0, PT, R20, RZ, PT, P0 ;  /* 0x000000ff1400720c */ /* 0x000fda0003f04100 */
[----:B------:R-:W-:Y:S05]  /*0120*/  @P0 BRA `(.L_x_59) ;  /* 0x0000000c00f80947 */ /* 0x000fea0003800000 */
[----:B------:R-:W0:Y:S01]  /*0130*/  S2R R9, SR_TID.X ;  /* 0x0000000000097919 */ /* 0x000e220000002100 */
[----:B------:R-:W-:Y:S01]  /*0140*/  VIADD R0, R2, -UR4 ;  /* 0x8000000402007c36 */ /* 0x000fe20008000000 */
[----:B------:R-:W1:Y:S01]  /*0150*/  LDCU UR6, c[0x0][0x384] ;  /* 0x00007080ff0677ac */ /* 0x000e620008000800 */
[----:B------:R-:W-:Y:S01]  /*0160*/  BSSY.RECONVERGENT B1, `(.L_x_60) ;  /* 0x000000a000017945 */ /* 0x000fe20003800200 */
[----:B------:R-:W-:Y:S02]  /*0170*/  IMAD.MOV.U32 R8, RZ, RZ, RZ ;  /* 0x000000ffff087224 */ /* 0x000fe400078e00ff */
[----:B0-----:R-:W-:Y:S01]  /*0180*/  ISETP.GE.AND P0, PT, R9, R0, PT ;  /* 0x000000000900720c */ /* 0x001fe20003f06270 */
[----:B------:R-:W-:-:S12]  /*0190*/  IMAD.MOV.U32 R11, RZ, RZ, R9 ;  /* 0x000000ffff0b7224 */ /* 0x000fd800078e0009 */
[----:B-1----:R-:W-:Y:S05]  /*01a0*/  @P0 BRA `(.L_x_61) ;  /* 0x0000000000140947 */ /* 0x002fea0003800000 */
[----:B------:R-:W0:Y:S01]  /*01b0*/  LDC.64 R4, c[0x0][0x380] ;  /* 0x0000e000ff047b82 */ /* 0x000e220000000a00 */
[----:B------:R-:W-:-:S04]  /*01c0*/  VIADD R3, R9, UR4 ;  /* 0x0000000409037c36 */ /* 0x000fc80008000000 */
[----:B0-----:R-:W-:-:S05]  /*01d0*/  IMAD.WIDE.U32 R4, R3, 0x4, R4 ;  /* 0x0000000403047825 */ /* 0x001fca00078e0004 */
[----:B------:R0:W5:Y:S01]  /*01e0*/  LDG.E.CONSTANT R8, desc[UR12][R4.64] ;  /* 0x0000000c04087981 */ /* 0x000162000c1e9900 */
[----:B------:R-:W-:-:S07]  /*01f0*/  VIADD R11, R9, 0x100 ;  /* 0x00000100090b7836 */ /* 0x000fce0000000000 */
.L_x_61:
[----:B------:R-:W-:Y:S05]  /*0200*/  BSYNC.RECONVERGENT B1 ;  /* 0x0000000000017941 */ /* 0x000fea0003800200 */
.L_x_60:
[----:B------:R-:W-:Y:S01]  /*0210*/  ISETP.GE.AND P0, PT, R11, R0, PT ;  /* 0x000000000b00720c */ /* 0x000fe20003f06270 */
[----:B------:R-:W-:-:S12]  /*0220*/  BSSY.RECONVERGENT B1, `(.L_x_62) ;  /* 0x000007e000017945 */ /* 0x000fd80003800200 */
[----:B------:R-:W-:Y:S05]  /*0230*/  @P0 BRA `(.L_x_63) ;  /* 0x0000000400f00947 */ /* 0x000fea0003800000 */
[----:B------:R-:W-:Y:S01]  /*0240*/  LOP3.LUT R3, RZ, R11, RZ, 0x33, !PT ;  /* 0x0000000bff037212 */ /* 0x000fe200078e33ff */
[----:B------:R-:W-:Y:S04]  /*0250*/  BSSY.RECONVERGENT B2, `(.L_x_64) ;  /* 0x0000019000027945 */ /* 0x000fe80003800200 */
[----:B------:R-:W-:-:S04]  /*0260*/  IMAD.IADD R2, R3, 0x1, R2 ;  /* 0x0000000103027824 */ /* 0x000fc800078e0202 */
[C---:B0-----:R-:W-:Y:S01]  /*0270*/  VIADD R4, R2.reuse, -UR4 ;  /* 0x8000000402047c36 */ /* 0x041fe20008000000 */
[----:B------:R-:W-:-:S04]  /*0280*/  LOP3.LUT R3, R2, 0x300, RZ, 0xc0, !PT ;  /* 0x0000030002037812 */ /* 0x000fc800078ec0ff */
[----:B------:R-:W-:Y:S02]  /*0290*/  ISETP.NE.AND P1, PT, R3, 0x300, PT ;  /* 0x000003000300780c */ /* 0x000fe40003f25270 */
[----:B------:R-:W-:-:S11]  /*02a0*/  ISETP.GE.U32.AND P0, PT, R4, 0x300, PT ;  /* 0x000003000400780c */ /* 0x000fd60003f06070 */
[----:B------:R-:W-:Y:S05]  /*02b0*/  @!P1 BRA `(.L_x_65) ;  /* 0x0000000000489947 */ /* 0x000fea0003800000 */
[----:B------:R-:W0:Y:S01]  /*02c0*/  LDCU UR5, c[0x0][0x384] ;  /* 0x00007080ff0577ac */ /* 0x000e220008000800 */
[----:B------:R-:W-:Y:S02]  /*02d0*/  IADD3 R6, P1, PT, R11, UR4, RZ ;  /* 0x000000040b067c10 */ /* 0x000fe4000ff3e0ff */
[----:B------:R-:W-:Y:S02]  /*02e0*/  LEA.HI R2, R2, 0x1, RZ, 0x18 ;  /* 0x0000000102027811 */ /* 0x000fe400078fc0ff */
[----:B------:R-:W-:Y:S01]  /*02f0*/  LEA R5, P2, R6, UR10, 0x2 ;  /* 0x0000000a06057c11 */ /* 0x000fe2000f8410ff */
[----:B------:R-:W-:Y:S01]  /*0300*/  IMAD.X R3, RZ, RZ, RZ, P1 ;  /* 0x000000ffff037224 */ /* 0x000fe200008e06ff */
[----:B------:R-:W-:-:S05]  /*0310*/  LOP3.LUT R2, R2, 0x3, RZ, 0xc0, !PT ;  /* 0x0000000302027812 */ /* 0x000fca00078ec0ff */
[----:B------:R-:W-:Y:S01]  /*0320*/  IMAD.MOV R4, RZ, RZ, -R2 ;  /* 0x000000ffff047224 */ /* 0x000fe200078e0a02 */
[----:B0-----:R-:W-:-:S07]  /*0330*/  LEA.HI.X R6, R6, UR5, R3, 0x2, P2 ;  /* 0x0000000506067c11 */ /* 0x001fce00090f1403 */
.L_x_66:
[----:B------:R-:W-:Y:S02]  /*0340*/  IMAD.MOV.U32 R3, RZ, RZ, R6 ;  /* 0x000000ffff037224 */ /* 0x000fe400078e0006 */
[----:B------:R-:W-:-:S05]  /*0350*/  IMAD.MOV.U32 R2, RZ, RZ, R5 ;  /* 0x000000ffff027224 */ /* 0x000fca00078e0005 */
[----:B------:R-:W2:Y:S01]  /*0360*/  LDG.E.CONSTANT R3, desc[UR12][R2.64] ;  /* 0x0000000c02037981 */ /* 0x000ea2000c1e9900 */
[----:B------:R-:W-:Y:S01]  /*0370*/  VIADD R4, R4, 0x1 ;  /* 0x0000000104047836 */ /* 0x000fe20000000000 */
[----:B------:R-:W-:Y:S01]  /*0380*/  IADD3 R5, P2, PT, R5, 0x400, RZ ;  /* 0x0000040005057810 */ /* 0x000fe20007f5e0ff */
[----:B------:R-:W-:-:S03]  /*0390*/  VIADD R11, R11, 0x100 ;  /* 0x000001000b0b7836 */ /* 0x000fc60000000000 */
[----:B------:R-:W-:Y:S01]  /*03a0*/  ISETP.NE.AND P1, PT, R4, RZ, PT ;  /* 0x000000ff0400720c */ /* 0x000fe20003f25270 */
[----:B------:R-:W-:Y:S02]  /*03b0*/  IMAD.X R6, RZ, RZ, R6, P2 ;  /* 0x000000ffff067224 */ /* 0x000fe400010e0606 */
[----:B--2--5:R-:W-:-:S10]  /*03c0*/  IMAD.IADD R8, R3, 0x1, R8 ;  /* 0x0000000103087824 */ /* 0x024fd400078e0208 */
[----:B------:R-:W-:Y:S05]  /*03d0*/  @P1 BRA `(.L_x_66) ;  /* 0xfffffffc00d81947 */ /* 0x000fea000383ffff */
.L_x_65:
[----:B------:R-:W-:Y:S05]  /*03e0*/  BSYNC.RECONVERGENT B2 ;  /* 0x0000000000027941 */ /* 0x000fea0003800200 */
.L_x_64:
        /* <DEDUP_REMOVED lines=8> */
.L_x_69:
[C---:B------:R-:W-:Y:S01]  /*0470*/  IADD3 R5, P1, PT, R11.reuse, UR4, RZ ;  /* 0x000000040b057c10 */ /* 0x040fe2000ff3e0ff */
[----:B------:R-:W-:-:S03]  /*0480*/  VIADD R2, R11, 0x400 ;  /* 0x000004000b027836 */ /* 0x000fc60000000000 */
[----:B------:R-:W-:Y:S02]  /*0490*/  LEA.HI.X.SX32 R12, R11, RZ, 0x1, P1 ;  /* 0x000000ff0b0c7211 */ /* 0x000fe400008f0eff */
[C---:B------:R-:W-:Y:S02]  /*04a0*/  LEA R16, P1, R5.reuse, UR10, 0x2 ;  /* 0x0000000a05107c11 */ /* 0x040fe4000f8210ff */
[C---:B------:R-:W-:Y:S02]  /*04b0*/  IADD3 R3, P2, PT, R2.reuse, UR4, RZ ;  /* 0x0000000402037c10 */ /* 0x040fe4000ff5e0ff */
[----:B------:R-:W-:Y:S02]  /*04c0*/  LEA.HI.X R17, R5, UR6, R12, 0x2, P1 ;  /* 0x0000000605117c11 */ /* 0x000fe400088f140c */
[----:B------:R-:W-:Y:S01]  /*04d0*/  LEA.HI.X.SX32 R4, R2, RZ, 0x1, P2 ;  /* 0x000000ff02047211 */ /* 0x000fe200010f0eff */
[----:B------:R-:W-:Y:S01]  /*04e0*/  VIADD R2, R11, 0x800 ;  /* 0x000008000b027836 */ /* 0x000fe20000000000 */
[C---:B------:R-:W-:Y:S01]  /*04f0*/  LEA R6, P2, R3.reuse, UR10, 0x2 ;  /* 0x0000000a03067c11 */ /* 0x040fe2000f8410ff */
[----:B------:R-:W2:Y:S03]  /*0500*/  LDG.E.CONSTANT R14, desc[UR12][R16.64] ;  /* 0x0000000c100e7981 */ /* 0x000ea6000c1e9900 */
[----:B------:R-:W-:Y:S01]  /*0510*/  LEA.HI.X R7, R3, UR6, R4, 0x2, P2 ;  /* 0x0000000603077c11 */ /* 0x000fe200090f1404 */
[----:B------:R-:W2:Y:S01]  /*0520*/  LDG.E.CONSTANT R15, desc[UR12][R16.64+0x400] ;  /* 0x0004000c100f7981 */ /* 0x000ea2000c1e9900 */
[----:B------:R-:W-:Y:S01]  /*0530*/  IADD3 R3, P1, PT, R2, UR4, RZ ;  /* 0x0000000402037c10 */ /* 0x000fe2000ff3e0ff */
[----:B------:R-:W-:-:S02]  /*0540*/  VIADD R4, R11, 0xc00 ;  /* 0x00000c000b047836 */ /* 0x000fc40000000000 */
[----:B------:R-:W3:Y:S01]  /*0550*/  LDG.E.CONSTANT R12, desc[UR12][R16.64+0x800] ;  /* 0x0008000c100c7981 */ /* 0x000ee2000c1e9900 */
[----:B------:R-:W-:-:S03]  /*0560*/  LEA.HI.X.SX32 R20, R2, RZ, 0x1, P1 ;  /* 0x000000ff02147211 */ /* 0x000fc600008f0eff */
[----:B------:R-:W3:Y:S01]  /*0570*/  LDG.E.CONSTANT R21, desc[UR12][R16.64+0xc00] ;  /* 0x000c000c10157981 */ /* 0x000ee2000c1e9900 */
[----:B------:R-:W-:-:S03]  /*0580*/  LEA R2, P1, R3, UR10, 0x2 ;  /* 0x0000000a03027c11 */ /* 0x000fc6000f8210ff */
[----:B------:R-:W4:Y:S01]  /*0590*/  LDG.E.CONSTANT R19, desc[UR12][R6.64] ;  /* 0x0000000c06137981 */ /* 0x000f22000c1e9900 */
[----:B------:R-:W-:-:S03]  /*05a0*/  IADD3 R5, P2, PT, R4, UR4, RZ ;  /* 0x0000000404057c10 */ /* 0x000fc6000ff5e0ff */
[----:B------:R-:W4:Y:S01]  /*05b0*/  LDG.E.CONSTANT R18, desc[UR12][R6.64+0x400] ;  /* 0x0004000c06127981 */ /* 0x000f22000c1e9900 */
[----:B------:R-:W-:-:S03]  /*05c0*/  LEA.HI.X R3, R3, UR6, R20, 0x2, P1 ;  /* 0x0000000603037c11 */ /* 0x000fc600088f1414 */
[----:B------:R-:W4:Y:S01]  /*05d0*/  LDG.E.CONSTANT R13, desc[UR12][R6.64+0x800] ;  /* 0x0008000c060d7981 */ /* 0x000f22000c1e9900 */
[----:B------:R-:W-:-:S03]  /*05e0*/  LEA.HI.X.SX32 R24, R4, RZ, 0x1, P2 ;  /* 0x000000ff04187211 */ /* 0x000fc600010f0eff */
[----:B------:R-:W4:Y:S01]  /*05f0*/  LDG.E.CONSTANT R20, desc[UR12][R6.64+0xc00] ;  /* 0x000c000c06147981 */ /* 0x000f22000c1e9900 */
[----:B------:R-:W-:-:S03]  /*0600*/  LEA R4, P1, R5, UR10, 0x2 ;  /* 0x0000000a05047c11 */ /* 0x000fc6000f8210ff */
[----:B------:R-:W4:Y:S01]  /*0610*/  LDG.E.CONSTANT R22, desc[UR12][R2.64] ;  /* 0x0000000c02167981 */ /* 0x000f22000c1e9900 */
[----:B------:R-:W-:-:S03]  /*0620*/  LEA.HI.X R5, R5, UR6, R24, 0x2, P1 ;  /* 0x0000000605057c11 */ /* 0x000fc600088f1418 */
        /* <DEDUP_REMOVED lines=18> */
.L_x_68:
[----:B------:R-:W-:Y:S05]  /*0750*/  BSYNC.RECONVERGENT B2 ;  /* 0x0000000000027941 */ /* 0x000fea0003800200 */
.L_x_67:
[----:B------:R-:W-:Y:S01]  /*0760*/  IMAD.IADD R2, R0, 0x1, -R11 ;  /* 0x0000000100027824 */ /* 0x000fe200078e0a0b */
[----:B------:R-:W-:Y:S04]  /*0770*/  BSSY.RECONVERGENT B2, `(.L_x_70) ;  /* 0x000001b000027945 */ /* 0x000fe80003800200 */
[----:B------:R-:W-:-:S13]  /*0780*/  ISETP.GT.AND P1, PT, R2, 0x400, PT ;  /* 0x000004000200780c */ /* 0x000fda0003f24270 */
[----:B------:R-:W-:Y:S05]  /*0790*/  @!P1 BRA `(.L_x_71) ;  /* 0x0000000000609947 */ /* 0x000fea0003800000 */
[----:B------:R-:W0:Y:S01]  /*07a0*/  LDCU UR5, c[0x0][0x384] ;  /* 0x00007080ff0577ac */ /* 0x000e220008000800 */
[C---:B------:R-:W-:Y:S01]  /*07b0*/  IADD3 R6, P0, PT, R11.reuse, UR4, RZ ;  /* 0x000000040b067c10 */ /* 0x040fe2000ff1e0ff */
[----:B------:R-:W-:-:S03]  /*07c0*/  VIADD R2, R11, 0x400 ;  /* 0x000004000b027836 */ /* 0x000fc60000000000 */
[----:B------:R-:W-:Y:S02]  /*07d0*/  LEA.HI.X.SX32 R5, R11, RZ, 0x1, P0 ;  /* 0x000000ff0b057211 */ /* 0x000fe400000f0eff */
[----:B------:R-:W-:Y:S02]  /*07e0*/  LEA R4, P1, R6, UR10, 0x2 ;  /* 0x0000000a06047c11 */ /* 0x000fe4000f8210ff */
[----:B------:R-:W-:-:S04]  /*07f0*/  IADD3 R3, P0, PT, R2, UR4, RZ ;  /* 0x0000000402037c10 */ /* 0x000fc8000ff1e0ff */
[----:B------:R-:W-:Y:S02]  /*0800*/  LEA.HI.X.SX32 R10, R2, RZ, 0x1, P0 ;  /* 0x000000ff020a7211 */ /* 0x000fe400000f0eff */
[C---:B------:R-:W-:Y:S02]  /*0810*/  LEA R2, P0, R3.reuse, UR10, 0x2 ;  /* 0x0000000a03027c11 */ /* 0x040fe4000f8010ff */
[----:B0-----:R-:W-:Y:S02]  /*0820*/  LEA.HI.X R5, R6, UR5, R5, 0x2, P1 ;  /* 0x0000000506057c11 */ /* 0x001fe400088f1405 */
[----:B------:R-:W-:-:S03]  /*0830*/  LEA.HI.X R3, R3, UR5, R10, 0x2, P0 ;  /* 0x0000000503037c11 */ /* 0x000fc600080f140a */
[----:B------:R-:W2:Y:S04]  /*0840*/  LDG.E.CONSTANT R7, desc[UR12][R4.64] ;  /* 0x0000000c04077981 */ /* 0x000ea8000c1e9900 */
        /* <DEDUP_REMOVED lines=13> */
.L_x_71:
[----:B------:R-:W-:Y:S05]  /*0920*/  BSYNC.RECONVERGENT B2 ;  /* 0x0000000000027941 */ /* 0x000fea0003800200 */
.L_x_70:
[----:B------:R-:W-:-:S13]  /*0930*/  ISETP.LT.OR P0, PT, R11, R0, P0 ;  /* 0x000000000b00720c */ /* 0x000fda0000701670 */
[----:B------:R-:W-:Y:S05]  /*0940*/  @!P0 BRA `(.L_x_63) ;  /* 0x00000000002c8947 */ /* 0x000fea0003800000 */
[----:B------:R-:W0:Y:S01]  /*0950*/  LDCU UR5, c[0x0][0x384] ;  /* 0x00007080ff0577ac */ /* 0x000e220008000800 */
[----:B------:R-:W-:-:S04]  /*0960*/  IADD3 R3, P0, PT, R11, UR4, RZ ;  /* 0x000000040b037c10 */ /* 0x000fc8000ff1e0ff */
[----:B------:R-:W-:Y:S02]  /*0970*/  LEA.HI.X.SX32 R4, R11, RZ, 0x1, P0 ;  /* 0x000000ff0b047211 */ /* 0x000fe400000f0eff */
[----:B------:R-:W-:-:S04]  /*0980*/  LEA R2, P0, R3, UR10, 0x2 ;  /* 0x0000000a03027c11 */ /* 0x000fc8000f8010ff */
[----:B0-----:R-:W-:-:S05]  /*0990*/  LEA.HI.X R3, R3, UR5, R4, 0x2, P0 ;  /* 0x0000000503037c11 */ /* 0x001fca00080f1404 */
[----:B------:R-:W2:Y:S04]  /*09a0*/  LDG.E.CONSTANT R5, desc[UR12][R2.64] ;  /* 0x0000000c02057981 */ /* 0x000ea8000c1e9900 */
[----:B------:R-:W2:Y:S04]  /*09b0*/  LDG.E.CONSTANT R4, desc[UR12][R2.64+0x400] ;  /* 0x0004000c02047981 */ /* 0x000ea8000c1e9900 */
[----:B------:R-:W3:Y:S04]  /*09c0*/  LDG.E.CONSTANT R7, desc[UR12][R2.64+0x800] ;  /* 0x0008000c02077981 */ /* 0x000ee8000c1e9900 */
[----:B------:R-:W3:Y:S01]  /*09d0*/  LDG.E.CONSTANT R6, desc[UR12][R2.64+0xc00] ;  /* 0x000c000c02067981 */ /* 0x000ee2000c1e9900 */
[----:B--2--5:R-:W-:-:S04]  /*09e0*/  IADD3 R4, PT, PT, R4, R5, R8 ;  /* 0x0000000504047210 */ /* 0x024fc80007ffe008 */
[----:B---3--:R-:W-:-:S07]  /*09f0*/  IADD3 R8, PT, PT, R6, R7, R4 ;  /* 0x0000000706087210 */ /* 0x008fce0007ffe004 */
.L_x_63:
[----:B------:R-:W-:Y:S05]  /*0a00*/  BSYNC.RECONVERGENT B1 ;  /* 0x0000000000017941 */ /* 0x000fea0003800200 */
.L_x_62:
[----:B------:R-:W-:-:S13]  /*0a10*/  ISETP.GE.AND P0, PT, R0, 0x100, PT ;  /* 0x000001000000780c */ /* 0x000fda0003f06270 */
[----:B------:R-:W-:Y:S05]  /*0a20*/  @!P0 BRA `(.L_x_72) ;  /* 0x0000000000ac8947 */ /* 0x000fea0003800000 */
[----:B------:R-:W1:Y:S01]  /*0a30*/  S2R R6, SR_LANEID ;  /* 0x0000000000067919 */ /* 0x000e620000000000 */
[----:B-----5:R-:W2:Y:S01]  /*0a40*/  SHFL.DOWN PT, R0, R8, 0x1, 0x1f ;  /* 0x08201f0008007f89 */ /* 0x020ea200000e0000 */
[C---:B-1----:R-:W-:Y:S02]  /*0a50*/  ISETP.GT.AND P0, PT, R6.reuse, 0x1e, PT ;  /* 0x0000001e0600780c */ /* 0x042fe40003f04270 */
[----:B------:R-:W-:Y:S02]  /*0a60*/  ISETP.NE.AND P1, PT, R6, RZ, PT ;  /* 0x000000ff0600720c */ /* 0x000fe40003f25270 */
[----:B--2---:R-:W-:Y:S02]  /*0a70*/  SEL R3, R0, RZ, !P0 ;  /* 0x000000ff00037207 */ /* 0x004fe40004000000 */
[----:B------:R-:W-:-:S03]  /*0a80*/  ISETP.GT.AND P0, PT, R6, 0x1d, PT ;  /* 0x0000001d0600780c */ /* 0x000fc60003f04270 */
[----:B------:R-:W-:-:S05]  /*0a90*/  IMAD.IADD R3, R3, 0x1, R8 ;  /* 0x0000000103037824 */ /* 0x000fca00078e0208 */
[----:B------:R-:W1:Y:S01]  /*0aa0*/  SHFL.DOWN PT, R0, R3, 0x2, 0x1f ;  /* 0x08401f0003007f89 */ /* 0x000e6200000e0000 */
[----:B0-----:R-:W-:Y:S01]  /*0ab0*/  @!P1 MOV R4, 0x400 ;  /* 0x0000040000049802 */ /* 0x001fe20000000f00 */
[----:B------:R-:W0:Y:S01]  /*0ac0*/  @!P1 S2R R7, SR_CgaCtaId ;  /* 0x0000000000079919 */ /* 0x000e220000008800 */
[----:B-1----:R-:W-:Y:S02]  /*0ad0*/  SEL R0, R0, RZ, !P0 ;  /* 0x000000ff00007207 */ /* 0x002fe40004000000 */
[----:B------:R-:W-:-:S03]  /*0ae0*/  ISETP.GT.AND P0, PT, R6, 0x1b, PT ;  /* 0x0000001b0600780c */ /* 0x000fc60003f04270 */
[----:B------:R-:W-:-:S05]  /*0af0*/  IMAD.IADD R0, R3, 0x1, R0 ;  /* 0x0000000103007824 */ /* 0x000fca00078e0200 */
[----:B------:R-:W1:Y:S01]  /*0b00*/  SHFL.DOWN PT, R2, R0, 0x4, 0x1f ;  /* 0x08801f0000027f89 */ /* 0x000e6200000e0000 */
[----:B0-----:R-:W-:Y:S02]  /*0b10*/  @!P1 LEA R7, R7, R4, 0x18 ;  /* 0x0000000407079211 */ /* 0x001fe400078ec0ff */
[----:B-1----:R-:W-:Y:S02]  /*0b20*/  SEL R5, R2, RZ, !P0 ;  /* 0x000000ff02057207 */ /* 0x002fe40004000000 */
        /* <DEDUP_REMOVED lines=19> */
[----:B0-----:R-:W-:Y:S04]  /*0c60*/  LDS R0, [UR4+0xc] ;  /* 0x00000c04ff007984 */ /* 0x001fe80008000800 */
[----:B------:R-:W0:Y:S04]  /*0c70*/  LDS.128 R4, [UR4+0x10] ;  /* 0x00001004ff047984 */ /* 0x000e280008000c00 */
[----:B------:R-:W1:Y:S01]  /*0c80*/  LDS.64 R8, [UR4+0x20] ;  /* 0x00002004ff087984 */ /* 0x000e620008000a00 */
[----:B0-----:R-:W-:-:S04]  /*0c90*/  IADD3 R0, PT, PT, R4, R0, R3 ;  /* 0x0000000004007210 */ /* 0x001fc80007ffe003 */
[----:B------:R-:W-:-:S04]  /*0ca0*/  IADD3 R0, PT, PT, R6, R0, R5 ;  /* 0x0000000006007210 */ /* 0x000fc80007ffe005 */
[----:B-1----:R-:W-:-:S05]  /*0cb0*/  IADD3 R0, PT, PT, R8, R0, R7 ;  /* 0x0000000008007210 */ /* 0x002fca0007ffe007 */
[----:B------:R-:W-:Y:S01]  /*0cc0*/  IMAD.IADD R3, R0, 0x1, R9 ;  /* 0x0000000100037824 */ /* 0x000fe200078e0209 */
[----:B------:R-:W-:Y:S06]  /*0cd0*/  BRA `(.L_x_73) ;  /* 0x0000003000c07947 */ /* 0x000fec0003800000 */
.L_x_72:
[----:B------:R-:W-:Y:S01]  /*0ce0*/  LOP3.LUT R2, R9, 0x3e0, RZ, 0xc0, !PT ;  /* 0x000003e009027812 */ /* 0x000fe200078ec0ff */
[----:B------:R-:W1:Y:S03]  /*0cf0*/  S2R R10, SR_LANEID ;  /* 0x00000000000a7919 */ /* 0x000e660000000000 */
[----:B0-----:R-:W-:Y:S01]  /*0d00*/  LOP3.LUT R5, RZ, R2, RZ, 0x33, !PT ;  /* 0x00000002ff057212 */ /* 0x001fe200078e33ff */
[----:B------:R-:W-:-:S04]  /*0d10*/  VIADD R3, R2, 0x20 ;  /* 0x0000002002037836 */ /* 0x000fc80000000000 */
[----:B------:R-:W-:Y:S01]  /*0d20*/  IMAD.IADD R5, R0, 0x1, R5 ;  /* 0x0000000100057824 */ /* 0x000fe200078e0205 */
[----:B------:R-:W-:-:S04]  /*0d30*/  ISETP.GT.AND P0, PT, R3, R0, PT ;  /* 0x000000000300720c */ /* 0x000fc80003f04270 */
[----:B------:R-:W-:-:S05]  /*0d40*/  SEL R5, R5, 0x1f, P0 ;  /* 0x0000001f05057807 */ /* 0x000fca0000000000 */
[----:B-----5:R-:W0:Y:S01]  /*0d50*/  SHFL.DOWN PT, R2, R8, 0x1, R5 ;  /* 0x0820000008027989 */ /* 0x020e2200000e0005 */
[CC--:B-1----:R-:W-:Y:S01]  /*0d60*/  ISETP.GE.AND P0, PT, R10.reuse, R5.reuse, PT ;  /* 0x000000050a00720c */ /* 0x0c2fe20003f06270 */
[C---:B------:R-:W-:Y:S01]  /*0d70*/  VIADD R4, R10.reuse, 0x2 ;  /* 0x000000020a047836 */ /* 0x040fe20000000000 */
[C---:B------:R-:W-:Y:S01]  /*0d80*/  ISETP.NE.AND P1, PT, R10.reuse, RZ, PT ;  /* 0x000000ff0a00720c */ /* 0x040fe20003f25270 */
[----:B------:R-:W-:Y:S01]  /*0d90*/  VIADD R6, R10, 0x4 ;  /* 0x000000040a067836 */ /* 0x000fe20000000000 */
[----:B0-----:R-:W-:Y:S02]  /*0da0*/  SEL R3, R2, RZ, !P0 ;  /* 0x000000ff02037207 */ /* 0x001fe40004000000 */
[----:B------:R-:W-:-:S03]  /*0db0*/  ISETP.GT.AND P0, PT, R4, R5, PT ;  /* 0x000000050400720c */ /* 0x000fc60003f04270 */
[----:B------:R-:W-:-:S06]  /*0dc0*/  IMAD.IADD R2, R3, 0x1, R8 ;  /* 0x0000000103027824 */ /* 0x000fcc00078e0208 */
[----:B------:R-:W0:Y:S01]  /*0dd0*/  @!P1 S2R R11, SR_CgaCtaId ;  /* 0x00000000000b9919 */ /* 0x000e220000008800 */
[----:B------:R-:W-:Y:S02]  /*0de0*/  @!P1 MOV R8, 0x400 ;  /* 0x0000040000089802 */ /* 0x000fe40000000f00 */
[----:B------:R-:W-:Y:S01]  /*0df0*/  @!P1 SHF.R.U32.HI R7, RZ, 0x3, R9 ;  /* 0x00000003ff079819 */ /* 0x000fe20000011609 */
[----:B------:R-:W1:Y:S03]  /*0e00*/  SHFL.DOWN PT, R3, R2, 0x2, R5 ;  /* 0x0840000002037989 */ /* 0x000e6600000e0005 */
[----:B------:R-:W-:Y:S02]  /*0e10*/  @!P1 LOP3.LUT R7, R7, 0x7c, RZ, 0xc0, !PT ;  /* 0x0000007c07079812 */ /* 0x000fe400078ec0ff */
[----:B-1----:R-:W-:Y:S02]  /*0e20*/  SEL R3, R3, RZ, !P0 ;  /* 0x000000ff03037207 */ /* 0x002fe40004000000 */
[----:B------:R-:W-:-:S02]  /*0e30*/  ISETP.GT.AND P0, PT, R6, R5, PT ;  /* 0x000000050600720c */ /* 0x000fc40003f04270 */
[----:B0-----:R-:W-:Y:S01]  /*0e40*/  @!P1 LEA R8, R11, R8, 0x18 ;  /* 0x000000080b089211 */ /* 0x001fe200078ec0ff */
[----:B------:R-:W-:Y:S02]  /*0e50*/  IMAD.IADD R4, R2, 0x1, R3 ;  /* 0x0000000102047824 */ /* 0x000fe400078e0203 */
[----:B------:R-:W-:Y:S02]  /*0e60*/  VIADD R2, R10, 0x8 ;  /* 0x000000080a027836 */ /* 0x000fe40000000000 */
[----:B------:R-:W-:Y:S01]  /*0e70*/  @!P1 IMAD.IADD R8, R7, 0x1, R8 ;  /* 0x0000000107089824 */ /* 0x000fe200078e0208 */
[----:B------:R-:W0:Y:S02]  /*0e80*/  SHFL.DOWN PT, R3, R4, 0x4, R5 ;  /* 0x0880000004037989 */ /* 0x000e2400000e0005 */
        /* <DEDUP_REMOVED lines=21> */
[----:B------:R-:W0:Y:S04]  /*0fe0*/  LDS.128 R4, [UR4+0x10] ;  /* 0x00001004ff047984 */ /* 0x000e280008000c00 */
[----:B------:R-:W1:Y:S04]  /*0ff0*/  LDS R2, [UR4+0xc] ;  /* 0x00000c04ff027984 */ /* 0x000e680008000800 */
[----:B----4-:R-:W2:Y:S01]  /*1000*/  LDS.64 R8, [UR4+0x20] ;  /* 0x00002004ff087984 */ /* 0x010ea20008000a00 */
        /* <DEDUP_REMOVED lines=16> */
.L_x_59:
[----:B------:R-:W0:Y:S01]  /*1110*/  S2R R0, SR_TID.X ;  /* 0x0000000000007919 */ /* 0x000e220000002100 */
[----:B------:R-:W1:Y:S01]  /*1120*/  LDC.64 R22, c[0x0][0x380] ;  /* 0x0000e000ff167b82 */ /* 0x000e620000000a00 */
[----:B0-----:R-:W-:-:S04]  /*1130*/  IMAD.SHL.U32 R4, R0, 0x4, RZ ;  /* 0x0000000400047824 */ /* 0x001fc800078e00ff */
[----:B------:R-:W-:-:S04]  /*1140*/  VIADD R5, R4, UR4 ;  /* 0x0000000404057c36 */ /* 0x000fc80008000000 */
[----:B-1----:R-:W-:-:S05]  /*1150*/  IMAD.WIDE.U32 R22, R5, 0x4, R22 ;  /* 0x0000000405167825 */ /* 0x002fca00078e0016 */
[----:B------:R-:W2:Y:S04]  /*1160*/  LDG.E.128.CONSTANT R4, desc[UR12][R22.64] ;  /* 0x0000000c16047981 */ /* 0x000ea8000c1e9d00 */
[----:B------:R-:W3:Y:S04]  /*1170*/  LDG.E.128.CONSTANT R8, desc[UR12][R22.64+0x1000] ;  /* 0x0010000c16087981 */ /* 0x000ee8000c1e9d00 */
[----:B------:R-:W4:Y:S04]  /*1180*/  LDG.E.128.CONSTANT R12, desc[UR12][R22.64+0x2000] ;  /* 0x0020000c160c7981 */ /* 0x000f28000c1e9d00 */
[----:B------:R-:W5:Y:S01]  /*1190*/  LDG.E.128.CONSTANT R16, desc[UR12][R22.64+0x3000] ;  /* 0x0030000c16107981 */ /* 0x000f62000c1e9d00 */
[----:B------:R-:W-:-:S04]  /*11a0*/  ISETP.GE.U32.AND P0, PT, R21, UR5, PT ;  /* 0x0000000515007c0c */ /* 0x000fc8000bf06070 */
[----:B------:R-:W-:Y:S02]  /*11b0*/  ISETP.GE.U32.AND.EX P0, PT, R20, UR6, PT, P0 ;  /* 0x0000000614007c0c */ /* 0x000fe4000bf06100 */
        /* <DEDUP_REMOVED lines=9> */
[----:B------:R-:W-:Y:S01]  /*1250*/  UIADD3 UR7, UP0, UPT, UR5, UR4, URZ ;  /* 0x0000000405077290 */ /* 0x000fe2000ff1e0ff */
[----:B------:R-:W-:Y:S01]  /*1260*/  IADD3 R26, P2, PT, R2, -0x1000, RZ ;  /* 0xfffff000021a7810 */ /* 0x000fe20007f5e0ff */
[----:B------:R-:W0:Y:S03]  /*1270*/  LDCU UR11, c[0x0][0x384] ;  /* 0x00007080ff0b77ac */ /* 0x000e260008000800 */
[----:B------:R-:W-:Y:S01]  /*1280*/  IADD3.X R22, PT, PT, R3, -0x1, RZ, P2, !PT ;  /* 0xffffffff03167810 */ /* 0x000fe200017fe4ff */
[----:B------:R-:W-:Y:S01]  /*1290*/  UIADD3.X UR6, UPT, UPT, URZ, UR6, URZ, UP0, !UPT ;  /* 0x00000006ff067290 */ /* 0x000fe200087fe4ff */
[----:B------:R-:W-:Y:S01]  /*12a0*/  ISETP.LT.U32.AND P0, PT, R26, UR7, PT ;  /* 0x000000071a007c0c */ /* 0x000fe2000bf01070 */
[----:B------:R-:W-:Y:S01]  /*12b0*/  UMOV UR4, URZ ;  /* 0x000000ff00047c82 */ /* 0x000fe20008000000 */
[----:B------:R-:W-:Y:S01]  /*12c0*/  IADD3 R23, P1, PT, R0, UR7, RZ ;  /* 0x0000000700177c10 */ /* 0x000fe2000ff3e0ff */
[----:B------:R-:W-:-:S02]  /*12d0*/  UMOV UR8, UR7 ;  /* 0x0000000700087c82 */ /* 0x000fc40008000000 */
[----:B------:R-:W-:Y:S01]  /*12e0*/  IMAD.U32 R5, RZ, RZ, UR6 ;  /* 0x00000006ff057e24 */ /* 0x000fe2000f8e00ff */
[----:B------:R-:W-:Y:S01]  /*12f0*/  LEA R20, P2, R23, UR10, 0x2 ;  /* 0x0000000a17147c11 */ /* 0x000fe2000f8410ff */
[----:B------:R-:W-:Y:S01]  /*1300*/  IMAD.X R4, RZ, RZ, UR6, P1 ;  /* 0x00000006ff047e24 */ /* 0x000fe200088e06ff */
[----:B------:R-:W-:Y:S02]  /*1310*/  UMOV UR9, UR6 ;  /* 0x0000000600097c82 */ /* 0x000fe40008000000 */
[----:B------:R-:W-:Y:S02]  /*1320*/  ISETP.GT.U32.AND.EX P0, PT, R5, R22, PT, P0 ;  /* 0x000000160500720c */ /* 0x000fe40003f04100 */
[----:B0-----:R-:W-:-:S11]  /*1330*/  LEA.HI.X R23, R23, UR11, R4, 0x2, P2 ;  /* 0x0000000b17177c11 */ /* 0x001fd600090f1404 */
[----:B------:R-:W-:Y:S05]  /*1340*/  @P0 BRA `(.L_x_75) ;  /* 0x00000000009c0947 */ /* 0x000fea0003800000 */
[----:B------:R-:W0:Y:S01]  /*1350*/  LDC.64 R2, c[0x0][0x3b8] ;  /* 0x0000ee00ff027b82 */ /* 0x000e220000000a00 */
[----:B------:R-:W1:Y:S01]  /*1360*/  LDCU.64 UR10, c[0x0][0x380] ;  /* 0x00007000ff0a77ac */ /* 0x000e620008000a00 */
[----:B------:R-:W-:Y:S01]  /*1370*/  NOP ;  /* 0x0000000000007918 */ /* 0x000fe20000000000 */
.L_x_76:
[----:B------:R-:W-:-:S05]  /*1380*/  IMAD.SHL.U32 R4, R0, 0x4, RZ ;  /* 0x0000000400047824 */ /* 0x000fca00078e00ff */
[----:B------:R-:W-:-:S05]  /*1390*/  IADD3 R4, P0, PT, R4, UR7, RZ ;  /* 0x0000000704047c10 */ /* 0x000fca000ff1e0ff */
[----:B------:R-:W-:Y:S01]  /*13a0*/  IMAD.X R5, RZ, RZ, UR6, P0 ;  /* 0x00000006ff057e24 */ /* 0x000fe200080e06ff */
[----:B-1----:R-:W-:-:S04]  /*13b0*/  LEA R24, P0, R4, UR10, 0x2 ;  /* 0x0000000a04187c11 */ /* 0x002fc8000f8010ff */
[----:B------:R-:W-:-:S05]  /*13c0*/  LEA.HI.X R25, R4, UR11, R5, 0x2, P0 ;  /* 0x0000000b04197c11 */ /* 0x000fca00080f1405 */
[----:B------:R-:W2:Y:S04]  /*13d0*/  LDG.E.128.CONSTANT R16, desc[UR12][R24.64] ;  /* 0x0000000c18107981 */ /* 0x000ea8000c1e9d00 */
[----:B------:R-:W3:Y:S04]  /*13e0*/  LDG.E.128.CONSTANT R4, desc[UR12][R24.64+0x1000] ;  /* 0x0010000c18047981 */ /* 0x000ee8000c1e9d00 */
[----:B------:R-:W4:Y:S04]  /*13f0*/  LDG.E.128.CONSTANT R8, desc[UR12][R24.64+0x2000] ;  /* 0x0020000c18087981 */ /* 0x000f28000c1e9d00 */
[----:B------:R-:W5:Y:S01]  /*1400*/  LDG.E.128.CONSTANT R12, desc[UR12][R24.64+0x3000] ;  /* 0x0030000c180c7981 */ /* 0x000f62000c1e9d00 */
[----:B------:R-:W-:-:S02]  /*1410*/  USHF.R.S32.HI UR14, URZ, 0x1f, UR5 ;  /* 0x0000001fff0e7899 */ /* 0x000fc40008011405 */
[----:B------:R-:W-:Y:S02]  /*1420*/  UIADD3 UR8, UP0, UPT, UR5, UR8, URZ ;  /* 0x0000000805087290 */ /* 0x000fe4000ff1e0ff */
[----:B------:R-:W-:Y:S02]  /*1430*/  USHF.L.U64.HI UR16, UR5, 0x2, UR14 ;  /* 0x0000000205107899 */ /* 0x000fe4000801020e */
[----:B------:R-:W-:Y:S01]  /*1440*/  UIADD3.X UR9, UPT, UPT, UR14, UR9, URZ, UP0, !UPT ;  /* 0x000000090e097290 */ /* 0x000fe200087fe4ff */
[----:B--2---:R-:W-:-:S04]  /*1450*/  IADD3 R17, PT, PT, R17, R16, R21 ;  /* 0x0000001011117210 */ /* 0x004fc80007ffe015 */
[----:B------:R-:W-:-:S04]  /*1460*/  IADD3 R17, PT, PT, R19, R18, R17 ;  /* 0x0000001213117210 */ /* 0x000fc80007ffe011 */
[----:B---3--:R-:W-:Y:S01]  /*1470*/  IADD3 R17, PT, PT, R5, R4, R17 ;  /* 0x0000000405117210 */ /* 0x008fe20007ffe011 */
[----:B------:R-:W-:Y:S01]  /*1480*/  IMAD.U32 R5, RZ, RZ, UR5 ;  /* 0x00000005ff057e24 */ /* 0x000fe2000f8e00ff */
[----:B0-----:R-:W-:Y:S02]  /*1490*/  IADD3 R4, P1, PT, R2, -UR7, RZ ;  /* 0x8000000702047c10 */ /* 0x001fe4000ff3e0ff */
[----:B------:R-:W-:Y:S02]  /*14a0*/  IADD3 R17, PT, PT, R7, R6, R17 ;  /* 0x0000000607117210 */ /* 0x000fe40007ffe011 */
[----:B------:R-:W-:Y:S02]  /*14b0*/  ISETP.GE.U32.AND P0, PT, R4, UR5, PT ;  /* 0x0000000504007c0c */ /* 0x000fe4000bf06070 */
[----:B------:R-:W-:Y:S02]  /*14c0*/  IADD3.X R4, PT, PT, R3, ~UR6, RZ, P1, !PT ;  /* 0x8000000603047c10 */ /* 0x000fe40008ffe4ff */
[----:B----4-:R-:W-:-:S02]  /*14d0*/  IADD3 R17, PT, PT, R9, R8, R17 ;  /* 0x0000000809117210 */ /* 0x010fc40007ffe011 */
[----:B------:R-:W-:Y:S02]  /*14e0*/  ISETP.GE.U32.AND.EX P0, PT, R4, UR14, PT, P0 ;  /* 0x0000000e04007c0c */ /* 0x000fe4000bf06100 */
[----:B------:R-:W-:Y:S02]  /*14f0*/  IADD3 R17, PT, PT, R11, R10, R17 ;  /* 0x0000000a0b117210 */ /* 0x000fe40007ffe011 */
[----:B------:R-:W-:Y:S02]  /*1500*/  LEA R20, P1, R5, R20, 0x2 ;  /* 0x0000001405147211 */ /* 0x000fe400078210ff */
[----:B-----5:R-:W-:Y:S02]  /*1510*/  IADD3 R17, PT, PT, R13, R12, R17 ;  /* 0x0000000c0d117210 */ /* 0x020fe40007ffe011 */
[----:B------:R-:W-:Y:S02]  /*1520*/  IADD3.X R23, PT, PT, R23, UR16, RZ, P1, !PT ;  /* 0x0000001017177c10 */ /* 0x000fe40008ffe4ff */
[----:B------:R-:W-:-:S03]  /*1530*/  IADD3 R21, PT, PT, R15, R14, R17 ;  /* 0x0000000e0f157210 */ /* 0x000fc60007ffe011 */
[----:B------:R-:W-:Y:S05]  /*1540*/  @!P0 BRA `(.L_x_74) ;  /* 0x0000000400dc8947 */ /* 0x000fea0003800000 */
[----:B------:R-:W-:Y:S02]  /*1550*/  UIADD3 UR7, UP0, UPT, UR5, UR7, URZ ;  /* 0x0000000705077290 */ /* 0x000fe4000ff1e0ff */
[----:B------:R-:W-:Y:S02]  /*1560*/  UIADD3 UR4, UPT, UPT, UR4, 0x1, URZ ;  /* 0x0000000104047890 */ /* 0x000fe4000fffe0ff */
[----:B------:R-:W-:Y:S02]  /*1570*/  UIADD3.X UR6, UPT, UPT, UR14, UR6, URZ, UP0, !UPT ;  /* 0x000000060e067290 */ /* 0x000fe400087fe4ff */
[----:B------:R-:W-:-:S04]  /*1580*/  ISETP.LT.U32.AND P0, PT, R26, UR7, PT ;  /* 0x000000071a007c0c */ /* 0x000fc8000bf01070 */
[----:B------:R-:W-:-:S05]  /*1590*/  IMAD.U32 R5, RZ, RZ, UR6 ;  /* 0x00000006ff057e24 */ /* 0x000fca000f8e00ff */
[----:B------:R-:W-:-:S13]  /*15a0*/  ISETP.GT.U32.AND.EX P0, PT, R5, R22, PT, P0 ;  /* 0x000000160500720c */ /* 0x000fda0003f04100 */
[----:B------:R-:W-:Y:S05]  /*15b0*/  @!P0 BRA `(.L_x_76) ;  /* 0xfffffffc00708947 */ /* 0x000fea000383ffff */
.L_x_75:
[----:B------:R-:W-:Y:S01]  /*15c0*/  IMAD.U32 R4, RZ, RZ, UR6 ;  /* 0x00000006ff047e24 */ /* 0x000fe2000f8e00ff */
[----:B------:R-:W-:-:S04]  /*15d0*/  ISETP.LE.U32.AND P0, PT, R2, UR7, PT ;  /* 0x0000000702007c0c */ /* 0x000fc8000bf03070 */
[----:B------:R-:W-:-:S13]  /*15e0*/  ISETP.GE.U32.AND.EX P0, PT, R4, R3, PT, P0 ;  /* 0x000000030400720c */ /* 0x000fda0003f06100 */
[----:B------:R-:W-:Y:S05]  /*15f0*/  @P0 BRA `(.L_x_74) ;  /* 0x0000000400b00947 */ /* 0x000fea0003800000 */
[----:B------:R-:W-:Y:S01]  /*1600*/  VIADD R5, R2, -UR7 ;  /* 0x8000000702057c36 */ /* 0x000fe20008000000 */
[----:B------:R-:W-:Y:S04]  /*1610*/  BSSY.RECONVERGENT B1, `(.L_x_74) ;  /* 0x000006a000017945 */ /* 0x000fe80003800200 */
[----:B------:R-:W-:-:S13]  /*1620*/  ISETP.GE.AND P0, PT, R0, R5, PT ;  /* 0x000000050000720c */ /* 0x000fda0003f06270 */
[----:B------:R-:W-:Y:S05]  /*1630*/  @P0 BRA `(.L_x_77) ;  /* 0x00000004009c0947 */ /* 0x000fea0003800000 */
[----:B------:R-:W0:Y:S01]  /*1640*/  LDC R7, c[0x0][0x3c0] ;  /* 0x0000f000ff077b82 */ /* 0x000e220000000800 */
[----:B------:R-:W-:Y:S01]  /*1650*/  LOP3.LUT R3, RZ, R0, RZ, 0x33, !PT ;  /* 0x00000000ff037212 */ /* 0x000fe200078e33ff */
[----:B------:R-:W-:Y:S01]  /*1660*/  USHF.L.U32 UR6, UR15, 0xc, URZ ;  /* 0x0000000c0f067899 */ /* 0x000fe200080006ff */
[----:B------:R-:W-:Y:S03]  /*1670*/  BSSY.RECONVERGENT B2, `(.L_x_78) ;  /* 0x0000019000027945 */ /* 0x000fe60003800200 */
[----:B------:R-:W-:Y:S02]  /*1680*/  IMAD.IADD R3, R3, 0x1, R2 ;  /* 0x0000000103037824 */ /* 0x000fe400078e0202 */
[----:B------:R-:W-:-:S03]  /*1690*/  IMAD.U32 R2, RZ, RZ, UR6 ;  /* 0x00000006ff027e24 */ /* 0x000fc6000f8e00ff */
[C---:B------:R-:W-:Y:S02]  /*16a0*/  LOP3.LUT R4, R3.reuse, 0x300, RZ, 0xc0, !PT ;  /* 0x0000030003047812 */ /* 0x040fe400078ec0ff */
[C---:B------:R-:W-:Y:S02]  /*16b0*/  IADD3 R2, PT, PT, R3.reuse, -UR5, -R2 ;  /* 0x8000000503027c10 */ /* 0x040fe4000fffe802 */
[----:B------:R-:W-:Y:S01]  /*16c0*/  ISETP.NE.AND P0, PT, R4, 0x300, PT ;  /* 0x000003000400780c */ /* 0x000fe20003f05270 */
[----:B------:R-:W-:Y:S01]  /*16d0*/  IMAD.MOV.U32 R4, RZ, RZ, R0 ;  /* 0x000000ffff047224 */ /* 0x000fe200078e0000 */
[----:B------:R-:W-:Y:S01]  /*16e0*/  LEA.HI R3, R3, 0x1, RZ, 0x18 ;  /* 0x0000000103037811 */ /* 0x000fe200078fc0ff */
[----:B0-----:R-:W-:-:S04]  /*16f0*/  IMAD R7, R7, UR4, RZ ;  /* 0x0000000407077c24 */ /* 0x001fc8000f8e02ff */
[----:B------:R-:W-:-:S05]  /*1700*/  IMAD R2, R7, -0x1000, R2 ;  /* 0xfffff00007027824 */ /* 0x000fca00078e0202 */
[----:B------:R-:W-:Y:S01]  /*1710*/  ISETP.GE.U32.AND P1, PT, R2, 0x300, PT ;  /* 0x000003000200780c */ /* 0x000fe20003f26070 */
[----:B------:R-:W-:-:S12]  /*1720*/  @!P0 BRA `(.L_x_79) ;  /* 0x0000000000348947 */ /* 0x000fd80003800000 */
[----:B------:R-:W-:Y:S01]  /*1730*/  LOP3.LUT R3, R3, 0x3, RZ, 0xc0, !PT ;  /* 0x0000000303037812 */ /* 0x000fe200078ec0ff */
[----:B------:R-:W-:-:S04]  /*1740*/  IMAD.MOV.U32 R4, RZ, RZ, R0 ;  /* 0x000000ffff047224 */ /* 0x000fc800078e0000 */
[----:B------:R-:W-:-:S07]  /*1750*/  IMAD.MOV R6, RZ, RZ, -R3 ;  /* 0x000000ffff067224 */ /* 0x000fce00078e0a03 */
.L_x_80:
        /* <DEDUP_REMOVED lines=8> */
[----:B--2---:R-:W-:-:S10]  /*17e0*/  IMAD.IADD R21, R2, 0x1, R21 ;  /* 0x0000000102157824 */ /* 0x004fd400078e0215 */
[----:B------:R-:W-:Y:S05]  /*17f0*/  @P0 BRA `(.L_x_80) ;  /* 0xfffffffc00d80947 */ /* 0x000fea000383ffff */
.L_x_79:
[----:B------:R-:W-:Y:S05]  /*1800*/  BSYNC.RECONVERGENT B2 ;  /* 0x0000000000027941 */ /* 0x000fea0003800200 */
.L_x_78:
[----:B------:R-:W-:Y:S05]  /*1810*/  @!P1 BRA `(.L_x_77) ;  /* 0x0000000400249947 */ /* 0x000fea0003800000 */
[----:B------:R-:W-:Y:S01]  /*1820*/  IMAD.IADD R7, R5, 0x1, -R4 ;  /* 0x0000000105077824 */ /* 0x000fe200078e0a04 */
[----:B------:R-:W-:Y:S01]  /*1830*/  IADD3 R3, P0, PT, R4, UR8, RZ ;  /* 0x0000000804037c10 */ /* 0x000fe2000ff1e0ff */
[----:B------:R-:W-:Y:S03]  /*1840*/  BSSY.RECONVERGENT B2, `(.L_x_81) ;  /* 0x0000027000027945 */ /* 0x000fe60003800200 */
[----:B------:R-:W-:Y:S01]  /*1850*/  ISETP.GT.AND P1, PT, R7, 0xc00, PT ;  /* 0x00000c000700780c */ /* 0x000fe20003f24270 */
[----:B------:R-:W-:Y:S01]  /*1860*/  IMAD.X R6, RZ, RZ, UR9, P0 ;  /* 0x00000009ff067e24 */ /* 0x000fe200080e06ff */
[----:B------:R-:W-:-:S04]  /*1870*/  LEA R2, P0, R3, UR10, 0x2 ;  /* 0x0000000a03027c11 */ /* 0x000fc8000f8010ff */
[----:B------:R-:W-:Y:S02]  /*1880*/  LEA.HI.X R3, R3, UR11, R6, 0x2, P0 ;  /* 0x0000000b03037c11 */ /* 0x000fe400080f1406 */
[----:B------:R-:W-:-:S05]  /*1890*/  PLOP3.LUT P0, PT, PT, PT, PT, 0x80, 0x8 ;  /* 0x000000000008781c */ /* 0x000fca0003f0f070 */
[----:B------:R-:W-:Y:S08]  /*18a0*/  @!P1 BRA `(.L_x_82) ;  /* 0x0000000000809947 */ /* 0x000ff00003800000 */
[----:B------:R-:W-:Y:S01]  /*18b0*/  PLOP3.LUT P0, PT, PT, PT, PT, 0x8, 0x80 ;  /* 0x000000000080781c */ /* 0x000fe20003f0e170 */
[----:B------:R-:W-:-:S12]  /*18c0*/  VIADD R7, R5, 0xfffff400 ;  /* 0xfffff40005077836 */ /* 0x000fd80000000000 */
.L_x_83:
        /* <DEDUP_REMOVED lines=15> */
[----:B------:R0:W5:Y:S01]  /*19c0*/  LDG.E.CONSTANT R6, desc[UR12][R2.64+0x3c00] ;  /* 0x003c000c02067981 */ /* 0x000162000c1e9900 */
[----:B------:R-:W-:-:S05]  /*19d0*/  VIADD R4, R4, 0x1000 ;  /* 0x0000100004047836 */ /* 0x000fca0000000000 */
[----:B------:R-:W-:Y:S02]  /*19e0*/  ISETP.GE.AND P1, PT, R4, R7, PT ;  /* 0x000000070400720c */ /* 0x000fe40003f26270 */
[----:B--2---:R-:W-:Y:S02]  /*19f0*/  IADD3 R10, PT, PT, R12, R10, R21 ;  /* 0x0000000a0c0a7210 */ /* 0x004fe40007ffe015 */
[----:B------:R-:W-:-:S05]  /*1a00*/  IADD3 R12, P2, PT, R2, 0x4000, RZ ;  /* 0x00004000020c7810 */ /* 0x000fca0007f5e0ff */
[----:B0-----:R-:W-:Y:S01]  /*1a10*/  IMAD.X R3, RZ, RZ, R3, P2 ;  /* 0x000000ffff037224 */ /* 0x001fe200010e0603 */
[----:B---3--:R-:W-:Y:S01]  /*1a20*/  IADD3 R10, PT, PT, R14, R13, R10 ;  /* 0x0000000d0e0a7210 */ /* 0x008fe20007ffe00a */
[----:B------:R-:W-:-:S03]  /*1a30*/  IMAD.MOV.U32 R2, RZ, RZ, R12 ;  /* 0x000000ffff027224 */ /* 0x000fc600078e000c */
[----:B----4-:R-:W-:-:S04]  /*1a40*/  IADD3 R10, PT, PT, R16, R15, R10 ;  /* 0x0000000f100a7210 */ /* 0x010fc80007ffe00a */
[----:B-----5:R-:W-:-:S04]  /*1a50*/  IADD3 R10, PT, PT, R18, R17, R10 ;  /* 0x00000011120a7210 */ /* 0x020fc80007ffe00a */
[----:B------:R-:W-:-:S04]  /*1a60*/  IADD3 R10, PT, PT, R20, R19, R10 ;  /* 0x00000013140a7210 */ /* 0x000fc80007ffe00a */
[----:B------:R-:W-:-:S04]  /*1a70*/  IADD3 R10, PT, PT, R22, R23, R10 ;  /* 0x00000017160a7210 */ /* 0x000fc80007ffe00a */
[----:B------:R-:W-:-:S04]  /*1a80*/  IADD3 R8, PT, PT, R8, R11, R10 ;  /* 0x0000000b08087210 */ /* 0x000fc80007ffe00a */
[----:B------:R-:W-:Y:S01]  /*1a90*/  IADD3 R21, PT, PT, R6, R9, R8 ;  /* 0x0000000906157210 */ /* 0x000fe20007ffe008 */
[----:B------:R-:W-:Y:S06]  /*1aa0*/  @!P1 BRA `(.L_x_83) ;  /* 0xfffffffc00889947 */ /* 0x000fec000383ffff */
.L_x_82:
[----:B------:R-:W-:Y:S05]  /*1ab0*/  BSYNC.RECONVERGENT B2 ;  /* 0x0000000000027941 */ /* 0x000fea0003800200 */
.L_x_81:
[----:B------:R-:W-:Y:S01]  /*1ac0*/  IMAD.IADD R6, R5, 0x1, -R4 ;  /* 0x0000000105067824 */ /* 0x000fe200078e0a04 */
[----:B------:R-:W-:Y:S04]  /*1ad0*/  BSSY.RECONVERGENT B2, `(.L_x_84) ;  /* 0x0000015000027945 */ /* 0x000fe80003800200 */
[----:B------:R-:W-:-:S13]  /*1ae0*/  ISETP.GT.AND P1, PT, R6, 0x400, PT ;  /* 0x000004000600780c */ /* 0x000fda0003f24270 */
[----:B------:R-:W-:Y:S05]  /*1af0*/  @!P1 BRA `(.L_x_85) ;  /* 0x0000000000489947 */ /* 0x000fea0003800000 */
[----:B------:R-:W2:Y:S04]  /*1b00*/  LDG.E.CONSTANT R6, desc[UR12][R2.64] ;  /* 0x0000000c02067981 */ /* 0x000ea8000c1e9900 */
[----:B------:R-:W2:Y:S04]  /*1b10*/  LDG.E.CONSTANT R7, desc[UR12][R2.64+0x400] ;  /* 0x0004000c02077981 */ /* 0x000ea8000c1e9900 */
[----:B------:R-:W3:Y:S04]  /*1b20*/  LDG.E.CONSTANT R9, desc[UR12][R2.64+0x800] ;  /* 0x0008000c02097981 */ /* 0x000ee8000c1e9900 */
[----:B------:R-:W3:Y:S04]  /*1b30*/  LDG.E.CONSTANT R8, desc[UR12][R2.64+0xc00] ;  /* 0x000c000c02087981 */ /* 0x000ee8000c1e9900 */
[----:B------:R-:W4:Y:S04]  /*1b40*/  LDG.E.CONSTANT R11, desc[UR12][R2.64+0x1000] ;  /* 0x0010000c020b7981 */ /* 0x000f28000c1e9900 */
[----:B------:R-:W4:Y:S04]  /*1b50*/  LDG.E.CONSTANT R10, desc[UR12][R2.64+0x1400] ;  /* 0x0014000c020a7981 */ /* 0x000f28000c1e9900 */
[----:B------:R-:W5:Y:S04]  /*1b60*/  LDG.E.CONSTANT R13, desc[UR12][R2.64+0x1800] ;  /* 0x0018000c020d7981 */ /* 0x000f68000c1e9900 */
[----:B------:R0:W5:Y:S01]  /*1b70*/  LDG.E.CONSTANT R12, desc[UR12][R2.64+0x1c00] ;  /* 0x001c000c020c7981 */ /* 0x000162000c1e9900 */
[----:B------:R-:W-:Y:S01]  /*1b80*/  PLOP3.LUT P0, PT, PT, PT, PT, 0x8, 0x80 ;  /* 0x000000000080781c */ /* 0x000fe20003f0e170 */
[----:B------:R-:W-:Y:S01]  /*1b90*/  VIADD R4, R4, 0x800 ;  /* 0x0000080004047836 */ /* 0x000fe20000000000 */
[----:B--2---:R-:W-:-:S02]  /*1ba0*/  IADD3 R6, PT, PT, R7, R6, R21 ;  /* 0x0000000607067210 */ /* 0x004fc40007ffe015 */
[----:B------:R-:W-:-:S05]  /*1bb0*/  IADD3 R7, P1, PT, R2, 0x2000, RZ ;  /* 0x0000200002077810 */ /* 0x000fca0007f3e0ff */
[----:B0-----:R-:W-:Y:S01]  /*1bc0*/  IMAD.MOV.U32 R2, RZ, RZ, R7 ;  /* 0x000000ffff027224 */ /* 0x001fe200078e0007 */
[----:B---3--:R-:W-:Y:S01]  /*1bd0*/  IADD3 R6, PT, PT, R8, R9, R6 ;  /* 0x0000000908067210 */ /* 0x008fe20007ffe006 */
[----:B------:R-:W-:-:S04]  /*1be0*/  IMAD.X R8, RZ, RZ, R3, P1 ;  /* 0x000000ffff087224 */ /* 0x000fc800008e0603 */
[----:B------:R-:W-:Y:S01]  /*1bf0*/  IMAD.MOV.U32 R3, RZ, RZ, R8 ;  /* 0x000000ffff037224 */ /* 0x000fe200078e0008 */
[----:B----4-:R-:W-:-:S04]  /*1c00*/  IADD3 R6, PT, PT, R10, R11, R6 ;  /* 0x0000000b0a067210 */ /* 0x010fc80007ffe006 */
[----:B-----5:R-:W-:-:S07]  /*1c10*/  IADD3 R21, PT, PT, R12, R13, R6 ;  /* 0x0000000d0c157210 */ /* 0x020fce0007ffe006 */
.L_x_85:
[----:B------:R-:W-:Y:S05]  /*1c20*/  BSYNC.RECONVERGENT B2 ;  /* 0x0000000000027941 */ /* 0x000fea0003800200 */
.L_x_84:
[----:B------:R-:W-:-:S13]  /*1c30*/  ISETP.LT.OR P0, PT, R4, R5, P0 ;  /* 0x000000050400720c */ /* 0x000fda0000701670 */
[----:B------:R-:W-:Y:S05]  /*1c40*/  @!P0 BRA `(.L_x_77) ;  /* 0x0000000000188947 */ /* 0x000fea0003800000 */
[----:B------:R-:W2:Y:S04]  /*1c50*/  LDG.E.CONSTANT R4, desc[UR12][R2.64] ;  /* 0x0000000c02047981 */ /* 0x000ea8000c1e9900 */
[----:B------:R-:W2:Y:S04]  /*1c60*/  LDG.E.CONSTANT R5, desc[UR12][R2.64+0x400] ;  /* 0x0004000c02057981 */ /* 0x000ea8000c1e9900 */
[----:B------:R-:W3:Y:S04]  /*1c70*/  LDG.E.CONSTANT R7, desc[UR12][R2.64+0x800] ;  /* 0x0008000c02077981 */ /* 0x000ee8000c1e9900 */
[----:B------:R-:W3:Y:S01]  /*1c80*/  LDG.E.CONSTANT R6, desc[UR12][R2.64+0xc00] ;  /* 0x000c000c02067981 */ /* 0x000ee2000c1e9900 */
[----:B--2---:R-:W-:-:S04]  /*1c90*/  IADD3 R4, PT, PT, R5, R4, R21 ;  /* 0x0000000405047210 */ /* 0x004fc80007ffe015 */
[----:B---3--:R-:W-:-:S07]  /*1ca0*/  IADD3 R21, PT, PT, R6, R7, R4 ;  /* 0x0000000706157210 */ /* 0x008fce0007ffe004 */
.L_x_77:
[----:B------:R-:W-:Y:S05]  /*1cb0*/  BSYNC.RECONVERGENT B1 ;  /* 0x0000000000017941 */ /* 0x000fea0003800200 */
.L_x_74:
        /* <DEDUP_REMOVED lines=43> */
.L_x_58:
[----:B------:R-:W0:Y:S01]  /*1f70*/  LDCU.64 UR8, c[0x0][0x3b8] ;  /* 0x00007700ff0877ac */ /* 0x000e220008000a00 */
[----:B------:R-:W-:Y:S01]  /*1f80*/  USHF.L.U32 UR6, UR15, 0xc, URZ ;  /* 0x0000000c0f067899 */ /* 0x000fe200080006ff */
        /* <DEDUP_REMOVED lines=20> */
.L_x_88:
[----:B------:R-:W-:Y:S05]  /*20d0*/  BSYNC.RECONVERGENT B1 ;  /* 0x0000000000017941 */ /* 0x000fea0003800200 */
.L_x_87:
        /* <DEDUP_REMOVED lines=19> */
.L_x_93:
        /* <DEDUP_REMOVED lines=10> */
.L_x_92:
[----:B------:R-:W-:Y:S05]  /*22b0*/  BSYNC.RECONVERGENT B2 ;  /* 0x0000000000027941 */ /* 0x000fea0003800200 */
.L_x_91:
        /* <DEDUP_REMOVED lines=8> */
.L_x_96:
        /* <DEDUP_REMOVED lines=46> */
.L_x_95:
[----:B------:R-:W-:Y:S05]  /*2620*/  BSYNC.RECONVERGENT B2 ;  /* 0x0000000000027941 */ /* 0x000fea0003800200 */
.L_x_94:
        /* <DEDUP_REMOVED lines=28> */
.L_x_98:
[----:B------:R-:W-:Y:S05]  /*27f0*/  BSYNC.RECONVERGENT B2 ;  /* 0x0000000000027941 */ /* 0x000fea0003800200 */
.L_x_97:
        /* <DEDUP_REMOVED lines=13> */
.L_x_90:
[----:B------:R-:W-:Y:S05]  /*28d0*/  BSYNC.RECONVERGENT B1 ;  /* 0x0000000000017941 */ /* 0x000fea0003800200 */
.L_x_89:
        /* <DEDUP_REMOVED lines=37> */
[----:B--2---:R-:W-:Y:S04]  /*2b30*/  LDS R0, [UR4+0xc] ;  /* 0x00000c04ff007984 */ /* 0x004fe80008000800 */
[----:B------:R-:W0:Y:S04]  /*2b40*/  LDS.128 R4, [UR4+0x10] ;  /* 0x00001004ff047984 */ /* 0x000e280008000c00 */
[----:B------:R-:W1:Y:S01]  /*2b50*/  LDS.64 R8, [UR4+0x20] ;  /* 0x00002004ff087984 */ /* 0x000e620008000a00 */
[----:B0-----:R-:W-:-:S04]  /*2b60*/  IADD3 R0, PT, PT, R4, R0, R3 ;  /* 0x0000000004007210 */ /* 0x001fc80007ffe003 */
[----:B------:R-:W-:-:S04]  /*2b70*/  IADD3 R0, PT, PT, R6, R0, R5 ;  /* 0x0000000006007210 */ /* 0x000fc80007ffe005 */
[----:B-1----:R-:W-:-:S05]  /*2b80*/  IADD3 R0, PT, PT, R8, R0, R7 ;  /* 0x0000000008007210 */ /* 0x002fca0007ffe007 */
[----:B------:R-:W-:Y:S01]  /*2b90*/  IMAD.IADD R3, R0, 0x1, R9 ;  /* 0x0000000100037824 */ /* 0x000fe200078e0209 */
[----:B------:R-:W-:Y:S06]  /*2ba0*/  BRA `(.L_x_73) ;  /* 0x00000014000c7947 */ /* 0x000fec0003800000 */
.L_x_99:
        /* <DEDUP_REMOVED lines=16> */
[C---:B------:R-:W-:Y:S02]  /*2cb0*/  VIADD R8, R6.reuse, 0x8 ;  /* 0x0000000806087836 */ /* 0x040fe40000000000 */
[----:B------:R-:W-:Y:S01]  /*2cc0*/  VIADD R6, R6, 0x10 ;  /* 0x0000001006067836 */ /* 0x000fe20000000000 */
[----:B------:R-:W1:Y:S02]  /*2cd0*/  SHFL.DOWN PT, R2, R3, 0x2, R7 ;  /* 0x0840000003027989 */ /* 0x000e6400000e0007 */
[----:B-1----:R-:W-:Y:S02]  /*2ce0*/  SEL R2, R2, RZ, !P0 ;  /* 0x000000ff02027207 */ /* 0x002fe40004000000 */
[----:B------:R-:W-:-:S03]  /*2cf0*/  ISETP.GT.AND P0, PT, R10, R7, PT ;  /* 0x000000070a00720c */ /* 0x000fc60003f04270 */
[----:B------:R-:W-:Y:S01]  /*2d00*/  IMAD.IADD R2, R3, 0x1, R2 ;  /* 0x0000000103027824 */ /* 0x000fe200078e0202 */
[----:B------:R-:W-:-:S04]  /*2d10*/  @!P1 SHF.R.U32.HI R3, RZ, 0x3, R9 ;  /* 0x00000003ff039819 */ /* 0x000fc80000011609 */
[----:B------:R-:W1:Y:S02]  /*2d20*/  SHFL.DOWN PT, R4, R2, 0x4, R7 ;  /* 0x0880000002047989 */ /* 0x000e6400000e0007 */
[----:B-1----:R-:W-:Y:S02]  /*2d30*/  SEL R5, R4, RZ, !P0 ;  /* 0x000000ff04057207 */ /* 0x002fe40004000000 */
[----:B------:R-:W-:Y:S02]  /*2d40*/  ISETP.GT.AND P0, PT, R8, R7, PT ;  /* 0x000000070800720c */ /* 0x000fe40003f04270 */
[----:B------:R-:W-:Y:S01]  /*2d50*/  @!P1 MOV R8, 0x400 ;  /* 0x0000040000089802 */ /* 0x000fe20000000f00 */
[----:B------:R-:W-:-:S03]  /*2d60*/  IMAD.IADD R5, R2, 0x1, R5 ;  /* 0x0000000102057824 */ /* 0x000fc600078e0205 */
[----:B0-----:R-:W-:Y:S02]  /*2d70*/  @!P1 LEA R8, R11, R8, 0x18 ;  /* 0x000000080b089211 */ /* 0x001fe400078ec0ff */
[----:B------:R-:W0:Y:S02]  /*2d80*/  SHFL.DOWN PT, R4, R5, 0x8, R7 ;  /* 0x0900000005047989 */ /* 0x000e2400000e0007 */
[----:B0-----:R-:W-:Y:S02]  /*2d90*/  SEL R4, R4, RZ, !P0 ;  /* 0x000000ff04047207 */ /* 0x001fe40004000000 */
[----:B------:R-:W-:-:S03]  /*2da0*/  ISETP.GT.AND P0, PT, R6, R7, PT ;  /* 0x000000070600720c */ /* 0x000fc60003f04270 */
[----:B------:R-:W-:Y:S01]  /*2db0*/  IMAD.IADD R4, R5, 0x1, R4 ;  /* 0x0000000105047824 */ /* 0x000fe200078e0204 */
[----:B------:R-:W-:-:S04]  /*2dc0*/  @!P1 LOP3.LUT R5, R3, 0x7c, RZ, 0xc0, !PT ;  /* 0x0000007c03059812 */ /* 0x000fc800078ec0ff */
[----:B------:R-:W0:Y:S01]  /*2dd0*/  SHFL.DOWN PT, R2, R4, 0x10, R7 ;  /* 0x0a00000004027989 */ /* 0x000e2200000e0007 */
[----:B------:R-:W-:Y:S01]  /*2de0*/  @!P1 IMAD.IADD R8, R5, 0x1, R8 ;  /* 0x0000000105089824 */ /* 0x000fe200078e0208 */
        /* <DEDUP_REMOVED lines=13> */
[----:B------:R-:W2:Y:S04]  /*2ec0*/  LDS R2, [UR4+0xc] ;  /* 0x00000c04ff027984 */ /* 0x000ea80008000800 */
[----:B-1----:R-:W1:Y:S01]  /*2ed0*/  LDS.64 R8, [UR4+0x20] ;  /* 0x00002004ff087984 */ /* 0x002e620008000a00 */
[----:B0-----:R-:W-:Y:S02]  /*2ee0*/  SEL R4, R4, RZ, P2 ;  /* 0x000000ff04047207 */ /* 0x001fe40001000000 */
[----:B------:R-:W-:-:S02]  /*2ef0*/  ISETP.GT.AND P2, PT, R0, 0x60, PT ;  /* 0x000000600000780c */ /* 0x000fc40003f44270 */
[----:B--2---:R-:W-:Y:S02]  /*2f00*/  SEL R2, R2, RZ, P1 ;  /* 0x000000ff02027207 */ /* 0x004fe40000800000 */
        /* <DEDUP_REMOVED lines=8> */
[----:B-1----:R-:W-:Y:S02]  /*2f90*/  SEL R8, R8, RZ, P2 ;  /* 0x000000ff08087207 */ /* 0x002fe40001000000 */
[----:B------:R-:W-:Y:S02]  /*2fa0*/  SEL R9, R9, RZ, P3 ;  /* 0x000000ff09097207 */ /* 0x000fe40001800000 */
[----:B------:R-:W-:-:S05]  /*2fb0*/  IADD3 R2, PT, PT, R8, R2, R7 ;  /* 0x0000000208027210 */ /* 0x000fca0007ffe007 */
[----:B------:R-:W-:Y:S01]  /*2fc0*/  IMAD.IADD R3, R2, 0x1, R9 ;  /* 0x0000000102037824 */ /* 0x000fe200078e0209 */
[----:B------:R-:W-:Y:S06]  /*2fd0*/  BRA `(.L_x_73) ;  /* 0x0000001000007947 */ /* 0x000fec0003800000 */
.L_x_86:
[----:B------:R-:W0:Y:S01]  /*2fe0*/  S2R R0, SR_TID.X ;  /* 0x0000000000007919 */ /* 0x000e220000002100 */
[----:B------:R-:W1:Y:S01]  /*2ff0*/  LDC.64 R4, c[0x0][0x380] ;  /* 0x0000e000ff047b82 */ /* 0x000e620000000a00 */
[----:B0-----:R-:W-:-:S04]  /*3000*/  VIADD R7, R0, UR6 ;  /* 0x0000000600077c36 */ /* 0x001fc80008000000 */
[----:B-1----:R-:W-:-:S05]  /*3010*/  IMAD.WIDE.U32 R4, R7, 0x4, R4 ;  /* 0x0000000407047825 */ /* 0x002fca00078e0004 */
        /* <DEDUP_REMOVED lines=16> */
[----:B------:R-:W-:-:S02]  /*3120*/  USHF.R.S32.HI UR7, URZ, 0x1f, UR5 ;  /* 0x0000001fff077899 */ /* 0x000fc40008011405 */
[----:B------:R-:W-:-:S04]  /*3130*/  ISETP.GE.U32.AND P0, PT, R22, UR5, PT ;  /* 0x0000000516007c0c */ /* 0x000fc8000bf06070 */
[----:B------:R-:W-:Y:S02]  /*3140*/  ISETP.GE.U32.AND.EX P0, PT, R21, UR7, PT, P0 ;  /* 0x0000000715007c0c */ /* 0x000fe4000bf06100 */
[----:B--2---:R-:W-:-:S04]  /*3150*/  IADD3 R6, PT, PT, R7, R6, R23 ;  /* 0x0000000607067210 */ /* 0x004fc80007ffe017 */
[----:B---3--:R-:W-:-:S04]  /*3160*/  IADD3 R6, PT, PT, R9, R8, R6 ;  /* 0x0000000809067210 */ /* 0x008fc80007ffe006 */
[----:B----4-:R-:W-:-:S04]  /*3170*/  IADD3 R6, PT, PT, R11, R10, R6 ;  /* 0x0000000a0b067210 */ /* 0x010fc80007ffe006 */
[----:B-----5:R-:W-:-:S04]  /*3180*/  IADD3 R6, PT, PT, R13, R12, R6 ;  /* 0x0000000c0d067210 */ /* 0x020fc80007ffe006 */
[----:B------:R-:W-:-:S04]  /*3190*/  IADD3 R6, PT, PT, R15, R14, R6 ;  /* 0x0000000e0f067210 */ /* 0x000fc80007ffe006 */
[----:B------:R-:W-:-:S04]  /*31a0*/  IADD3 R6, PT, PT, R17, R16, R6 ;  /* 0x0000001011067210 */ /* 0x000fc80007ffe006 */
        /* <DEDUP_REMOVED lines=22> */
.L_x_102:
[----:B------:R-:W2:Y:S02]  /*3310*/  S2R R7, SR_TID.X ;  /* 0x0000000000077919 */ /* 0x000ea40000002100 */
[----:B--2---:R-:W-:-:S05]  /*3320*/  IADD3 R7, P0, PT, R7, UR6, RZ ;  /* 0x0000000607077c10 */ /* 0x004fca000ff1e0ff */
[----:B------:R-:W-:Y:S01]  /*3330*/  IMAD.X R8, RZ, RZ, UR7, P0 ;  /* 0x00000007ff087e24 */ /* 0x000fe200080e06ff */
[----:B-1----:R-:W-:-:S04]  /*3340*/  LEA R6, P0, R7, UR10, 0x2 ;  /* 0x0000000a07067c11 */ /* 0x002fc8000f8010ff */
[----:B------:R-:W-:-:S05]  /*3350*/  LEA.HI.X R7, R7, UR11, R8, 0x2, P0 ;  /* 0x0000000b07077c11 */ /* 0x000fca00080f1408 */
        /* <DEDUP_REMOVED lines=16> */
[----:B------:R-:W-:-:S02]  /*3460*/  USHF.R.S32.HI UR14, URZ, 0x1f, UR5 ;  /* 0x0000001fff0e7899 */ /* 0x000fc40008011405 */
[----:B------:R-:W-:-:S04]  /*3470*/  UIADD3 UR8, UP0, UPT, UR5, UR8, URZ ;  /* 0x0000000805087290 */ /* 0x000fc8000ff1e0ff */
[----:B------:R-:W-:Y:S01]  /*3480*/  UIADD3.X UR9, UPT, UPT, UR14, UR9, URZ, UP0, !UPT ;  /* 0x000000090e097290 */ /* 0x000fe200087fe4ff */
[----:B-1----:R-:W-:Y:S01]  /*3490*/  IMAD.U32 R6, RZ, RZ, UR5 ;  /* 0x00000005ff067e24 */ /* 0x002fe2000f8e00ff */
[----:B--2---:R-:W-:Y:S02]  /*34a0*/  IADD3 R17, PT, PT, R18, R17, R4 ;  /* 0x0000001112117210 */ /* 0x004fe40007ffe004 */
[----:B0-----:R-:W-:-:S04]  /*34b0*/  IADD3 R4, P1, PT, R2, -UR6, RZ ;  /* 0x8000000602047c10 */ /* 0x001fc8000ff3e0ff */
[----:B------:R-:W-:Y:S02]  /*34c0*/  ISETP.GE.U32.AND P0, PT, R4, UR5, PT ;  /* 0x0000000504007c0c */ /* 0x000fe4000bf06070 */
[----:B---3--:R-:W-:Y:S01]  /*34d0*/  IADD3 R17, PT, PT, R20, R19, R17 ;  /* 0x0000001314117210 */ /* 0x008fe20007ffe011 */
[----:B------:R-:W-:Y:S01]  /*34e0*/  IMAD.U32 R19, RZ, RZ, UR5 ;  /* 0x00000005ff137e24 */ /* 0x000fe2000f8e00ff */
[----:B------:R-:W-:-:S04]  /*34f0*/  IADD3.X R4, PT, PT, R3, ~UR7, RZ, P1, !PT ;  /* 0x8000000703047c10 */ /* 0x000fc80008ffe4ff */
[----:B------:R-:W-:Y:S01]  /*3500*/  ISETP.GE.U32.AND.EX P0, PT, R4, UR14, PT, P0 ;  /* 0x0000000e04007c0c */ /* 0x000fe2000bf06100 */
[----:B------:R-:W-:Y:S01]  /*3510*/  IMAD.U32 R4, RZ, RZ, UR14 ;  /* 0x0000000eff047e24 */ /* 0x000fe2000f8e00ff */
[----:B----4-:R-:W-:Y:S02]  /*3520*/  IADD3 R17, PT, PT, R22, R21, R17 ;  /* 0x0000001516117210 */ /* 0x010fe40007ffe011 */
[----:B------:R-:W-:-:S04]  /*3530*/  LEA R0, P1, R19, R0, 0x2 ;  /* 0x0000000013007211 */ /* 0x000fc800078210ff */
[----:B------:R-:W-:Y:S02]  /*3540*/  LEA.HI.X R5, R6, R5, R4, 0x2, P1 ;  /* 0x0000000506057211 */ /* 0x000fe400008f1404 */
[----:B-----5:R-:W-:-:S04]  /*3550*/  IADD3 R17, PT, PT, R24, R23, R17 ;  /* 0x0000001718117210 */ /* 0x020fc80007ffe011 */
[----:B------:R-:W-:-:S04]  /*3560*/  IADD3 R8, PT, PT, R11, R8, R17 ;  /* 0x000000080b087210 */ /* 0x000fc80007ffe011 */
[----:B------:R-:W-:-:S04]  /*3570*/  IADD3 R8, PT, PT, R13, R16, R8 ;  /* 0x000000100d087210 */ /* 0x000fc80007ffe008 */
[----:B------:R-:W-:-:S04]  /*3580*/  IADD3 R8, PT, PT, R9, R14, R8 ;  /* 0x0000000e09087210 */ /* 0x000fc80007ffe008 */
[----:B------:R-:W-:Y:S01]  /*3590*/  IADD3 R4, PT, PT, R15, R12, R8 ;  /* 0x0000000c0f047210 */ /* 0x000fe20007ffe008 */
[----:B------:R-:W-:Y:S06]  /*35a0*/  @!P0 BRA `(.L_x_100) ;  /* 0x0000000400e08947 */ /* 0x000fec0003800000 */
[----:B------:R-:W-:Y:S02]  /*35b0*/  UIADD3 UR6, UP0, UPT, UR5, UR6, URZ ;  /* 0x0000000605067290 */ /* 0x000fe4000ff1e0ff */
[----:B------:R-:W-:Y:S02]  /*35c0*/  UIADD3 UR4, UPT, UPT, UR4, 0x1, URZ ;  /* 0x0000000104047890 */ /* 0x000fe4000fffe0ff */
[----:B------:R-:W-:Y:S02]  /*35d0*/  UIADD3.X UR7, UPT, UPT, UR14, UR7, URZ, UP0, !UPT ;  /* 0x000000070e077290 */ /* 0x000fe400087fe4ff */
[----:B------:R-:W-:-:S04]  /*35e0*/  ISETP.LT.U32.AND P0, PT, R25, UR6, PT ;  /* 0x0000000619007c0c */ /* 0x000fc8000bf01070 */
[----:B------:R-:W-:-:S05]  /*35f0*/  IMAD.U32 R7, RZ, RZ, UR7 ;  /* 0x00000007ff077e24 */ /* 0x000fca000f8e00ff */
[----:B------:R-:W-:-:S13]  /*3600*/  ISETP.GT.U32.AND.EX P0, PT, R7, R10, PT, P0 ;  /* 0x0000000a0700720c */ /* 0x000fda0003f04100 */
[----:B------:R-:W-:Y:S05]  /*3610*/  @!P0 BRA `(.L_x_102) ;  /* 0xfffffffc003c8947 */ /* 0x000fea000383ffff */
.L_x_101:
[----:B------:R-:W-:Y:S01]  /*3620*/  IMAD.U32 R6, RZ, RZ, UR7 ;  /* 0x00000007ff067e24 */ /* 0x000fe2000f8e00ff */
[----:B------:R-:W-:-:S04]  /*3630*/  ISETP.LE.U32.AND P0, PT, R2, UR6, PT ;  /* 0x0000000602007c0c */ /* 0x000fc8000bf03070 */
[----:B------:R-:W-:-:S13]  /*3640*/  ISETP.GE.U32.AND.EX P0, PT, R6, R3, PT, P0 ;  /* 0x000000030600720c */ /* 0x000fda0003f06100 */
[----:B------:R-:W-:Y:S05]  /*3650*/  @P0 BRA `(.L_x_100) ;  /* 0x0000000400b40947 */ /* 0x000fea0003800000 */
[----:B------:R-:W0:Y:S01]  /*3660*/  S2R R9, SR_TID.X ;  /* 0x0000000000097919 */ /* 0x000e220000002100 */
[----:B------:R-:W-:Y:S01]  /*3670*/  VIADD R6, R2, -UR6 ;  /* 0x8000000602067c36 */ /* 0x000fe20008000000 */
[----:B------:R-:W-:Y:S04]  /*3680*/  BSSY.RECONVERGENT B1, `(.L_x_100) ;  /* 0x000006a000017945 */ /* 0x000fe80003800200 */
[----:B0-----:R-:W-:-:S13]  /*3690*/  ISETP.GE.AND P0, PT, R9, R6, PT ;  /* 0x000000060900720c */ /* 0x001fda0003f06270 */
[----:B------:R-:W-:Y:S05]  /*36a0*/  @P0 BRA `(.L_x_103) ;  /* 0x00000004009c0947 */ /* 0x000fea0003800000 */
[----:B------:R-:W0:Y:S01]  /*36b0*/  LDC R8, c[0x0][0x3c0] ;  /* 0x0000f000ff087b82 */ /* 0x000e220000000800 */
[----:B------:R-:W-:Y:S01]  /*36c0*/  USHF.L.U32 UR6, UR15, 0xc, URZ ;  /* 0x0000000c0f067899 */ /* 0x000fe200080006ff */
[----:B------:R-:W-:Y:S01]  /*36d0*/  LOP3.LUT R3, RZ, R9, RZ, 0x33, !PT ;  /* 0x00000009ff037212 */ /* 0x000fe200078e33ff */
[----:B------:R-:W-:Y:S04]  /*36e0*/  BSSY.RECONVERGENT B2, `(.L_x_104) ;  /* 0x0000019000027945 */ /* 0x000fe80003800200 */
[----:B------:R-:W-:Y:S02]  /*36f0*/  IMAD.IADD R3, R3, 0x1, R2 ;  /* 0x0000000103037824 */ /* 0x000fe400078e0202 */
[----:B------:R-:W-:-:S05]  /*3700*/  IMAD.U32 R2, RZ, RZ, UR6 ;  /* 0x00000006ff027e24 */ /* 0x000fca000f8e00ff */
[C---:B------:R-:W-:Y:S01]  /*3710*/  IADD3 R7, PT, PT, R3.reuse, -UR5, -R2 ;  /* 0x8000000503077c10 */ /* 0x040fe2000fffe802 */
[----:B0-----:R-:W-:Y:S01]  /*3720*/  IMAD R2, R8, UR4, RZ ;  /* 0x0000000408027c24 */ /* 0x001fe2000f8e02ff */
[C---:B------:R-:W-:Y:S02]  /*3730*/  LOP3.LUT R8, R3.reuse, 0x300, RZ, 0xc0, !PT ;  /* 0x0000030003087812 */ /* 0x040fe400078ec0ff */
[----:B------:R-:W-:Y:S01]  /*3740*/  LEA.HI R3, R3, 0x1, RZ, 0x18 ;  /* 0x0000000103037811 */ /* 0x000fe200078fc0ff */
[----:B------:R-:W-:Y:S01]  /*3750*/  IMAD R2, R2, -0x1000, R7 ;  /* 0xfffff00002027824 */ /* 0x000fe200078e0207 */
[----:B------:R-:W-:Y:S01]  /*3760*/  ISETP.NE.AND P0, PT, R8, 0x300, PT ;  /* 0x000003000800780c */ /* 0x000fe20003f05270 */
[----:B------:R-:W-:-:S03]  /*3770*/  IMAD.MOV.U32 R7, RZ, RZ, R9 ;  /* 0x000000ffff077224 */ /* 0x000fc600078e0009 */
[----:B------:R-:W-:-:S09]  /*3780*/  ISETP.GE.U32.AND P1, PT, R2, 0x300, PT ;  /* 0x000003000200780c */ /* 0x000fd20003f26070 */
[----:B------:R-:W-:Y:S05]  /*3790*/  @!P0 BRA `(.L_x_105) ;  /* 0x0000000000348947 */ /* 0x000fea0003800000 */
[----:B------:R-:W-:Y:S01]  /*37a0*/  LOP3.LUT R3, R3, 0x3, RZ, 0xc0, !PT ;  /* 0x0000000303037812 */ /* 0x000fe200078ec0ff */
[----:B------:R-:W-:-:S04]  /*37b0*/  IMAD.MOV.U32 R7, RZ, RZ, R9 ;  /* 0x000000ffff077224 */ /* 0x000fc800078e0009 */
[----:B------:R-:W-:-:S07]  /*37c0*/  IMAD.MOV R8, RZ, RZ, -R3 ;  /* 0x000000ffff087224 */ /* 0x000fce00078e0a03 */
.L_x_106:
        /* <DEDUP_REMOVED lines=10> */
.L_x_105:
[----:B------:R-:W-:Y:S05]  /*3870*/  BSYNC.RECONVERGENT B2 ;  /* 0x0000000000027941 */ /* 0x000fea0003800200 */
.L_x_104:
        /* <DEDUP_REMOVED lines=12> */
.L_x_109:
        /* <DEDUP_REMOVED lines=30> */
.L_x_108:
[----:B------:R-:W-:Y:S05]  /*3b20*/  BSYNC.RECONVERGENT B2 ;  /* 0x0000000000027941 */ /* 0x000fea0003800200 */
.L_x_107:
        /* <DEDUP_REMOVED lines=22> */
.L_x_111:
[----:B------:R-:W-:Y:S05]  /*3c90*/  BSYNC.RECONVERGENT B2 ;  /* 0x0000000000027941 */ /* 0x000fea0003800200 */
.L_x_110:
        /* <DEDUP_REMOVED lines=8> */
.L_x_103:
[----:B------:R-:W-:Y:S05]  /*3d20*/  BSYNC.RECONVERGENT B1 ;  /* 0x0000000000017941 */ /* 0x000fea0003800200 */
.L_x_100:
[----:B------:R-:W0:Y:S01]  /*3d30*/  S2R R8, SR_LANEID ;  /* 0x0000000000087919 */ /* 0x000e220000000000 */
[----:B------:R-:W1:Y:S01]  /*3d40*/  SHFL.DOWN PT, R0, R4, 0x1, 0x1f ;  /* 0x08201f0004007f89 */ /* 0x000e6200000e0000 */
[----:B------:R-:W2:Y:S01]  /*3d50*/  S2R R6, SR_TID.X ;  /* 0x0000000000067919 */ /* 0x000ea20000002100 */
        /* <DEDUP_REMOVED lines=10> */
[----:B------:R-:W-:Y:S01]  /*3e00*/  IMAD.IADD R0, R3, 0x1, R0 ;  /* 0x0000000103007824 */ /* 0x000fe200078e0200 */
[----:B--2---:R-:W-:-:S04]  /*3e10*/  @!P1 SHF.R.U32.HI R3, RZ, 0x3, R6 ;  /* 0x00000003ff039819 */ /* 0x004fc80000011606 */
[----:B------:R-:W0:Y:S01]  /*3e20*/  SHFL.DOWN PT, R2, R0, 0x4, 0x1f ;  /* 0x08801f0000027f89 */ /* 0x000e2200000e0000 */
[----:B-1----:R-:W-:Y:S02]  /*3e30*/  @!P1 LEA R7, R7, R4, 0x18 ;  /* 0x0000000407079211 */ /* 0x002fe400078ec0ff */
[----:B------:R-:W-:-:S05]  /*3e40*/  @!P1 LOP3.LUT R4, R3, 0x7c, RZ, 0xc0, !PT ;  /* 0x0000007c03049812 */ /* 0x000fca00078ec0ff */
[----:B------:R-:W-:Y:S01]  /*3e50*/  @!P1 IMAD.IADD R4, R4, 0x1, R7 ;  /* 0x0000000104049824 */ /* 0x000fe200078e0207 */
[----:B0-----:R-:W-:Y:S02]  /*3e60*/  SEL R5, R2, RZ, !P0 ;  /* 0x000000ff02057207 */ /* 0x001fe40004000000 */
[----:B------:R-:W-:-:S03]  /*3e70*/  ISETP.GT.AND P0, PT, R8, 0x17, PT ;  /* 0x000000170800780c */ /* 0x000fc60003f04270 */
[----:B------:R-:W-:-:S05]  /*3e80*/  IMAD.IADD R5, R0, 0x1, R5 ;  /* 0x0000000100057824 */ /* 0x000fca00078e0205 */
[----:B------:R-:W0:Y:S02]  /*3e90*/  SHFL.DOWN PT, R2, R5, 0x8, 0x1f ;  /* 0x09001f0005027f89 */ /* 0x000e2400000e0000 */
        /* <DEDUP_REMOVED lines=14> */
[----:B0-----:R-:W0:Y:S04]  /*3f80*/  LDS.128 R4, [UR4+0x10] ;  /* 0x00001004ff047984 */ /* 0x001e280008000c00 */
[----:B------:R-:W1:Y:S01]  /*3f90*/  LDS.64 R8, [UR4+0x20] ;  /* 0x00002004ff087984 */ /* 0x000e620008000a00 */
[----:B0-----:R-:W-:-:S04]  /*3fa0*/  IADD3 R0, PT, PT, R4, R0, R3 ;  /* 0x0000000004007210 */ /* 0x001fc80007ffe003 */
[----:B------:R-:W-:-:S04]  /*3fb0*/  IADD3 R0, PT, PT, R6, R0, R5 ;  /* 0x0000000006007210 */ /* 0x000fc80007ffe005 */
[----:B-1----:R-:W-:-:S05]  /*3fc0*/  IADD3 R0, PT, PT, R8, R0, R7 ;  /* 0x0000000008007210 */ /* 0x002fca0007ffe007 */
[----:B------:R-:W-:-:S07]  /*3fd0*/  IMAD.IADD R3, R0, 0x1, R9 ;  /* 0x0000000100037824 */ /* 0x000fce00078e0209 */
.L_x_73:
[----:B------:R-:W-:Y:S05]  /*3fe0*/  BSYNC.RECONVERGENT B0 ;  /* 0x0000000000007941 */ /* 0x000fea0003800200 */
.L_x_57:
[----:B------:R-:W-:Y:S05]  /*3ff0*/  @P0 EXIT ;  /* 0x000000000000094d */ /* 0x000fea0003800000 */
[----:B------:R-:W5:Y:S02]  /*4000*/  LDCU.64 UR4, c[0x0][0x388] ;  /* 0x00007100ff0477ac */ /* 0x000f640008000a00 */
[----:B-----5:R-:W-:-:S06]  /*4010*/  UIMAD.WIDE.U32 UR4, UR15, 0x4, UR4 ;  /* 0x000000040f0478a5 */ /* 0x020fcc000f8e0004 */
[----:B0-----:R-:W-:Y:S02]  /*4020*/  IMAD.U32 R4, RZ, RZ, UR4 ;  /* 0x00000004ff047e24 */ /* 0x001fe4000f8e00ff */
[----:B------:R-:W-:-:S05]  /*4030*/  IMAD.U32 R5, RZ, RZ, UR5 ;  /* 0x00000005ff057e24 */ /* 0x000fca000f8e00ff */
[----:B------:R-:W-:Y:S01]  /*4040*/  STG.E desc[UR12][R4.64], R3 ;  /* 0x0000000304007986 */ /* 0x000fe2000c10190c */
[----:B------:R-:W-:Y:S05]  /*4050*/  EXIT ;  /* 0x000000000000794d */ /* 0x000fea0003800000 */
.L_x_112:
        /* <DEDUP_REMOVED lines=10> */
.L_x_639:


//--------------------- .text._ZN3cub18CUB_300001_SM_10006detail6reduce28DeviceReduceSingleTileKernelINS2_10policy_hubIiyN4cuda3std3__44plusIiEEE10Policy1000EPiSC_yS9_iiNS7_10__identityEEEvT0_T1_T2_T3_T4_T6_ --------------------------
	.section	.text._ZN3cub18CUB_300001_SM_10006detail6reduce28DeviceReduceSingleTileKernelINS2_10policy_hubIiyN4cuda3std3__44plusIiEEE10Policy1000EPiSC_yS9_iiNS7_10__identityEEEvT0_T1_T2_T3_T4_T6_,"ax",@progbits
	.align	128
        .global         _ZN3cub18CUB_300001_SM_10006detail6reduce28DeviceReduceSingleTileKernelINS2_10policy_hubIiyN4cuda3std3__44plusIiEEE10Policy1000EPiSC_yS9_iiNS7_10__identityEEEvT0_T1_T2_T3_T4_T6_
        .type           _ZN3cub18CUB_300001_SM_10006detail6reduce28DeviceReduceSingleTileKernelINS2_10policy_hubIiyN4cuda3std3__44plusIiEEE10Policy1000EPiSC_yS9_iiNS7_10__identityEEEvT0_T1_T2_T3_T4_T6_,@function
        .size           _ZN3cub18CUB_300001_SM_10006detail6reduce28DeviceReduceSingleTileKernelINS2_10policy_hubIiyN4cuda3std3__44plusIiEEE10Policy1000EPiSC_yS9_iiNS7_10__identityEEEvT0_T1_T2_T3_T4_T6_,(.L_x_640 - _ZN3cub18CUB_300001_SM_10006detail6reduce28DeviceReduceSingleTileKernelINS2_10policy_hubIiyN4cuda3std3__44plusIiEEE10Policy1000EPiSC_yS9_iiNS7_10__identityEEEvT0_T1_T2_T3_T4_T6_)
        .other          _ZN3cub18CUB_300001_SM_10006detail6reduce28DeviceReduceSingleTileKernelINS2_10policy_hubIiyN4cuda3std3__44plusIiEEE10Policy1000EPiSC_yS9_iiNS7_10__identityEEEvT0_T1_T2_T3_T4_T6_,@"STO_CUDA_ENTRY STV_DEFAULT"
_ZN3cub18CUB_300001_SM_10006detail6reduce28DeviceReduceSingleTileKernelINS2_10policy_hubIiyN4cuda3std3__44plusIiEEE10Policy1000EPiSC_yS9_iiNS7_10__identityEEEvT0_T1_T2_T3_T4_T6_:
.text._ZN3cub18CUB_300001_SM_10006detail6reduce28DeviceReduceSingleTileKernelINS2_10policy_hubIiyN4cuda3std3__44plusIiEEE10Policy1000EPiSC_yS9_iiNS7_10__identityEEEvT0_T1_T2_T3_T4_T6_:
[----:B------:R-:W-:Y:S01]  /*0000*/  LDC R1, c[0x0][0x37c] ;  /* 0x0000df00ff017b82 */ /* 0x000fe20000000800 */
[----:B------:R-:W0:Y:S01]  /*0010*/  LDCU.64 UR4, c[0x0][0x390] ;  /* 0x00007200ff0477ac */ /* 0x000e220008000a00 */
[----:B------:R-:W1:Y:S01]  /*0020*/  LDCU.64 UR6, c[0x0][0x358] ;  /* 0x00006b00ff0677ac */ /* 0x000e620008000a00 */
[----:B0-----:R-:W-:Y:S02]  /*0030*/  IMAD.U32 R0, RZ, RZ, UR4 ;  /* 0x00000004ff007e24 */ /* 0x001fe4000f8e00ff */
[----:B------:R-:W-:-:S03]  /*0040*/  IMAD.U32 R3, RZ, RZ, UR5 ;  /* 0x00000005ff037e24 */ /* 0x000fc6000f8e00ff */
[----:B------:R-:W-:-:S04]  /*0050*/  ISETP.NE.U32.AND P0, PT, R0, RZ, PT ;  /* 0x000000ff0000720c */ /* 0x000fc80003f05070 */
[----:B------:R-:W-:-:S13]  /*0060*/  ISETP.NE.AND.EX P0, PT, R3, RZ, PT, P0 ;  /* 0x000000ff0300720c */ /* 0x000fda0003f05300 */
        /* <DEDUP_REMOVED lines=8> */
.L_x_113:
[----:B------:R-:W0:Y:S01]  /*00f0*/  LDCU UR4, c[0x0][0x380] ;  /* 0x00007000ff0477ac */ /* 0x000e220008000800 */
[----:B------:R-:W-:Y:S01]  /*0100*/  BSSY.RECONVERGENT B0, `(.L_x_114) ;  /* 0x0000390000007945 */ /* 0x000fe20003800200 */
[----:B0-----:R-:W-:-:S09]  /*0110*/  ULOP3.LUT UP0, URZ, UR4, 0xf, URZ, 0xc0, !UPT ;  /* 0x0000000f04ff7892 */ /* 0x001fd2000f80c0ff */
[----:B------:R-:W-:Y:S05]  /*0120*/  BRA.U UP0, `(.L_x_115) ;  /* 0x0000001900f07547 */ /* 0x000fea000b800000 */
[----:B------:R-:W-:-:S04]  /*0130*/  ISETP.GT.U32.AND P0, PT, R0, 0xfff, PT ;  /* 0x00000fff0000780c */ /* 0x000fc80003f04070 */
[----:B------:R-:W-:-:S13]  /*0140*/  ISETP.GT.U32.AND.EX P0, PT, R3, RZ, PT, P0 ;  /* 0x000000ff0300720c */ /* 0x000fda0003f04100 */
[----:B------:R-:W-:Y:S05]  /*0150*/  @P0 BRA `(.L_x_116) ;  /* 0x0000000c00ac0947 */ /* 0x000fea0003800000 */
[----:B------:R-:W0:Y:S01]  /*0160*/  S2R R11, SR_TID.X ;  /* 0x00000000000b7919 */ /* 0x000e220000002100 */
[----:B------:R-:W-:Y:S01]  /*0170*/  BSSY.RECONVERGENT B1, `(.L_x_117) ;  /* 0x0000009000017945 */ /* 0x000fe20003800200 */
[----:B------:R-:W-:Y:S01]  /*0180*/  IMAD.MOV.U32 R2, RZ, RZ, RZ ;  /* 0x000000ffff027224 */ /* 0x000fe200078e00ff */
[----:B0-----:R-:W-:Y:S01]  /*0190*/  ISETP.GE.U32.AND P0, PT, R11, R0, PT ;  /* 0x000000000b00720c */ /* 0x001fe20003f06070 */
[----:B------:R-:W-:-:S12]  /*01a0*/  IMAD.MOV.U32 R13, RZ, RZ, R11 ;  /* 0x000000ffff0d7224 */ /* 0x000fd800078e000b */
[----:B------:R-:W-:Y:S05]  /*01b0*/  @P0 BRA `(.L_x_118) ;  /* 0x0000000000100947 */ /* 0x000fea0003800000 */
[----:B------:R-:W0:Y:S02]  /*01c0*/  LDC.64 R4, c[0x0][0x380] ;  /* 0x0000e000ff047b82 */ /* 0x000e240000000a00 */
[----:B0-----:R-:W-:-:S05]  /*01d0*/  IMAD.WIDE.U32 R4, R11, 0x4, R4 ;  /* 0x000000040b047825 */ /* 0x001fca00078e0004 */
[----:B------:R0:W5:Y:S01]  /*01e0*/  LDG.E.CONSTANT R2, desc[UR6][R4.64] ;  /* 0x0000000604027981 */ /* 0x000162000c1e9900 */
[----:B------:R-:W-:-:S07]  /*01f0*/  VIADD R13, R11, 0x100 ;  /* 0x000001000b0d7836 */ /* 0x000fce0000000000 */
.L_x_118:
[----:B------:R-:W-:Y:S05]  /*0200*/  BSYNC.RECONVERGENT B1 ;  /* 0x0000000000017941 */ /* 0x000fea0003800200 */
.L_x_117:
[----:B------:R-:W-:Y:S01]  /*0210*/  ISETP.GE.U32.AND P0, PT, R13, R0, PT ;  /* 0x000000000d00720c */ /* 0x000fe20003f06070 */
        /* <DEDUP_REMOVED lines=15> */
.L_x_123:
        /* <DEDUP_REMOVED lines=9> */
.L_x_122:
[----:B------:R-:W-:Y:S05]  /*03a0*/  BSYNC.RECONVERGENT B2 ;  /* 0x0000000000027941 */ /* 0x000fea0003800200 */
.L_x_121:
        /* <DEDUP_REMOVED lines=8> */
.L_x_126:
[----:B------:R-:W0:Y:S01]  /*0430*/  LDC.64 R8, c[0x0][0x380] ;  /* 0x0000e000ff087b82 */ /* 0x000e220000000a00 */
[C---:B------:R-:W-:Y:S02]  /*0440*/  VIADD R7, R13.reuse, 0x400 ;  /* 0x000004000d077836 */ /* 0x040fe40000000000 */
        /* <DEDUP_REMOVED lines=10> */
[----:B------:R-:W4:Y:S04]  /*04f0*/  LDG.E.CONSTANT R17, desc[UR6][R6.64+0x400] ;  /* 0x0004000606117981 */ /* 0x000f28000c1e9900 */
        /* <DEDUP_REMOVED lines=22> */
.L_x_125:
[----:B------:R-:W-:Y:S05]  /*0660*/  BSYNC.RECONVERGENT B2 ;  /* 0x0000000000027941 */ /* 0x000fea0003800200 */
.L_x_124:
        /* <DEDUP_REMOVED lines=22> */
.L_x_128:
[----:B------:R-:W-:Y:S05]  /*07d0*/  BSYNC.RECONVERGENT B2 ;  /* 0x0000000000027941 */ /* 0x000fea0003800200 */
.L_x_127:
        /* <DEDUP_REMOVED lines=10> */
.L_x_120:
[----:B------:R-:W-:Y:S05]  /*0880*/  BSYNC.RECONVERGENT B1 ;  /* 0x0000000000017941 */ /* 0x000fea0003800200 */
.L_x_119:
[----:B------:R-:W-:-:S04]  /*0890*/  ISETP.GE.U32.AND P0, PT, R0, 0x100, PT ;  /* 0x000001000000780c */ /* 0x000fc80003f06070 */
[----:B------:R-:W-:-:S13]  /*08a0*/  ISETP.GE.U32.AND.EX P0, PT, R3, RZ, PT, P0 ;  /* 0x000000ff0300720c */ /* 0x000fda0003f06100 */
[----:B------:R-:W-:Y:S05]  /*08b0*/  @!P0 BRA `(.L_x_129) ;  /* 0x0000000000ac8947 */ /* 0x000fea0003800000 */
[----:B------:R-:W1:Y:S01]  /*08c0*/  S2R R6, SR_LANEID ;  /* 0x0000000000067919 */ /* 0x000e620000000000 */
[----:B------:R-:W-:Y:S01]  /*08d0*/  ISETP.NE.AND P4, PT, R11, RZ, PT ;  /* 0x000000ff0b00720c */ /* 0x000fe20003f85270 */
[----:B-----5:R-:W2:Y:S01]  /*08e0*/  SHFL.DOWN PT, R0, R2, 0x1, 0x1f ;  /* 0x08201f0002007f89 */ /* 0x020ea200000e0000 */
[C---:B-1----:R-:W-:Y:S02]  /*08f0*/  ISETP.GT.AND P0, PT, R6.reuse, 0x1e, PT ;  /* 0x0000001e0600780c */ /* 0x042fe40003f04270 */
[----:B------:R-:W-:Y:S02]  /*0900*/  ISETP.NE.AND P1, PT, R6, RZ, PT ;  /* 0x000000ff0600720c */ /* 0x000fe40003f25270 */
[----:B--2---:R-:W-:Y:S02]  /*0910*/  SEL R3, R0, RZ, !P0 ;  /* 0x000000ff00037207 */ /* 0x004fe40004000000 */
[----:B------:R-:W-:-:S03]  /*0920*/  ISETP.GT.AND P0, PT, R6, 0x1d, PT ;  /* 0x0000001d0600780c */ /* 0x000fc60003f04270 */
[----:B------:R-:W-:-:S05]  /*0930*/  IMAD.IADD R3, R3, 0x1, R2 ;  /* 0x0000000103037824 */ /* 0x000fca00078e0202 */
[----:B------:R-:W1:Y:S01]  /*0940*/  SHFL.DOWN PT, R0, R3, 0x2, 0x1f ;  /* 0x08401f0003007f89 */ /* 0x000e6200000e0000 */
[----:B------:R-:W2:Y:S01]  /*0950*/  @!P1 S2R R7, SR_CgaCtaId ;  /* 0x0000000000079919 */ /* 0x000ea20000008800 */
[----:B-1----:R-:W-:Y:S02]  /*0960*/  SEL R0, R0, RZ, !P0 ;  /* 0x000000ff00007207 */ /* 0x002fe40004000000 */
[----:B------:R-:W-:-:S03]  /*0970*/  ISETP.GT.AND P0, PT, R6, 0x1b, PT ;  /* 0x0000001b0600780c */ /* 0x000fc60003f04270 */
[----:B------:R-:W-:-:S05]  /*0980*/  IMAD.IADD R0, R3, 0x1, R0 ;  /* 0x0000000103007824 */ /* 0x000fca00078e0200 */
[----:B0-----:R-:W0:Y:S02]  /*0990*/  SHFL.DOWN PT, R4, R0, 0x4, 0x1f ;  /* 0x08801f0000047f89 */ /* 0x001e2400000e0000 */
[----:B0-----:R-:W-:Y:S02]  /*09a0*/  SEL R5, R4, RZ, !P0 ;  /* 0x000000ff04057207 */ /* 0x001fe40004000000 */
[----:B------:R-:W-:Y:S02]  /*09b0*/  ISETP.GT.AND P0, PT, R6, 0x17, PT ;  /* 0x000000170600780c */ /* 0x000fe40003f04270 */
[----:B------:R-:W-:Y:S01]  /*09c0*/  @!P1 MOV R4, 0x400 ;  /* 0x0000040000049802 */ /* 0x000fe20000000f00 */
[----:B------:R-:W-:Y:S01]  /*09d0*/  IMAD.IADD R5, R0, 0x1, R5 ;  /* 0x0000000100057824 */ /* 0x000fe200078e0205 */
[----:B------:R-:W-:Y:S02]  /*09e0*/  @!P1 SHF.R.U32.HI R0, RZ, 0x3, R11 ;  /* 0x00000003ff009819 */ /* 0x000fe4000001160b */
[----:B--2---:R-:W-:-:S02]  /*09f0*/  @!P1 LEA R7, R7, R4, 0x18 ;  /* 0x0000000407079211 */ /* 0x004fc400078ec0ff */
[----:B------:R-:W0:Y:S01]  /*0a00*/  SHFL.DOWN PT, R2, R5, 0x8, 0x1f ;  /* 0x09001f0005027f89 */ /* 0x000e2200000e0000 */
[----:B------:R-:W-:-:S05]  /*0a10*/  @!P1 LOP3.LUT R0, R0, 0x7c, RZ, 0xc0, !PT ;  /* 0x0000007c00009812 */ /* 0x000fca00078ec0ff */
[----:B------:R-:W-:Y:S01]  /*0a20*/  @!P1 IMAD.IADD R0, R0, 0x1, R7 ;  /* 0x0000000100009824 */ /* 0x000fe200078e0207 */
[----:B0-----:R-:W-:Y:S02]  /*0a30*/  SEL R2, R2, RZ, !P0 ;  /* 0x000000ff02027207 */ /* 0x001fe40004000000 */
[----:B------:R-:W-:-:S03]  /*0a40*/  ISETP.GT.AND P0, PT, R6, 0xf, PT ;  /* 0x0000000f0600780c */ /* 0x000fc60003f04270 */
[----:B------:R-:W-:-:S05]  /*0a50*/  IMAD.IADD R2, R5, 0x1, R2 ;  /* 0x0000000105027824 */ /* 0x000fca00078e0202 */
[----:B------:R-:W0:Y:S02]  /*0a60*/  SHFL.DOWN PT, R3, R2, 0x10, 0x1f ;  /* 0x0a001f0002037f89 */ /* 0x000e2400000e0000 */
[----:B0-----:R-:W-:-:S05]  /*0a70*/  SEL R3, R3, RZ, !P0 ;  /* 0x000000ff03037207 */ /* 0x001fca0004000000 */
        /* <DEDUP_REMOVED lines=15> */
.L_x_129:
[C---:B0-----:R-:W-:Y:S01]  /*0b70*/  LOP3.LUT R4, R11.reuse, 0x3e0, RZ, 0xc0, !PT ;  /* 0x000003e00b047812 */ /* 0x041fe200078ec0ff */
[----:B------:R-:W0:Y:S01]  /*0b80*/  S2R R10, SR_LANEID ;  /* 0x00000000000a7919 */ /* 0x000e220000000000 */
[----:B------:R-:W-:Y:S02]  /*0b90*/  ISETP.NE.AND P4, PT, R11, RZ, PT ;  /* 0x000000ff0b00720c */ /* 0x000fe40003f85270 */
[----:B------:R-:W-:Y:S01]  /*0ba0*/  LOP3.LUT R7, RZ, R4, RZ, 0x33, !PT ;  /* 0x00000004ff077212 */ /* 0x000fe200078e33ff */
[----:B------:R-:W-:-:S04]  /*0bb0*/  VIADD R5, R4, 0x20 ;  /* 0x0000002004057836 */ /* 0x000fc80000000000 */
[----:B------:R-:W-:Y:S01]  /*0bc0*/  IMAD.IADD R7, R7, 0x1, R0 ;  /* 0x0000000107077824 */ /* 0x000fe200078e0200 */
[----:B------:R-:W-:-:S04]  /*0bd0*/  ISETP.GT.U32.AND P0, PT, R5, R0, PT ;  /* 0x000000000500720c */ /* 0x000fc80003f04070 */
        /* <DEDUP_REMOVED lines=30> */
[----:B0-----:R-:W-:-:S05]  /*0dc0*/  SEL R5, R5, RZ, !P0 ;  /* 0x000000ff05057207 */ /* 0x001fca0004000000 */
[----:B------:R-:W-:-:S05]  /*0dd0*/  IMAD.IADD R5, R4, 0x1, R5 ;  /* 0x0000000104057824 */ /* 0x000fca00078e0205 */
[----:B------:R4:W-:Y:S01]  /*0de0*/  @!P1 STS [R8+0x8], R5 ;  /* 0x0000080508009388 */ /* 0x0009e20000000800 */
[----:B------:R-:W-:Y:S06]  /*0df0*/  BAR.SYNC.DEFER_BLOCKING 0x0 ;  /* 0x0000000000007b1d */ /* 0x000fec0000010000 */
[----:B------:R-:W-:Y:S05]  /*0e00*/  @P4 BRA `(.L_x_130) ;  /* 0x0000002800fc4947 */ /* 0x000fea0003800000 */
[----:B------:R-:W0:Y:S01]  /*0e10*/  S2UR UR5, SR_CgaCtaId ;  /* 0x00000000000579c3 */ /* 0x000e220000008800 */
[----:B------:R-:W-:Y:S01]  /*0e20*/  UMOV UR4, 0x400 ;  /* 0x0000040000047882 */ /* 0x000fe20000000000 */
[C---:B------:R-:W-:Y:S02]  /*0e30*/  ISETP.GT.U32.AND P0, PT, R0.reuse, 0x40, PT ;  /* 0x000000400000780c */ /* 0x040fe40003f04070 */
[C---:B------:R-:W-:Y:S02]  /*0e40*/  ISETP.GT.U32.AND P6, PT, R0.reuse, 0x20, PT ;  /* 0x000000200000780c */ /* 0x040fe40003fc4070 */
[C---:B------:R-:W-:Y:S02]  /*0e50*/  ISETP.GT.U32.AND P5, PT, R0.reuse, 0x60, PT ;  /* 0x000000600000780c */ /* 0x040fe40003fa4070 */
[----:B------:R-:W-:Y:S02]  /*0e60*/  ISETP.GT.U32.AND P2, PT, R0, 0x80, PT ;  /* 0x000000800000780c */ /* 0x000fe40003f44070 */
[----:B------:R-:W-:-:S02]  /*0e70*/  ISETP.GT.U32.AND.EX P0, PT, R3, RZ, PT, P0 ;  /* 0x000000ff0300720c */ /* 0x000fc40003f04100 */
[C---:B------:R-:W-:Y:S02]  /*0e80*/  ISETP.GT.U32.AND.EX P6, PT, R3.reuse, RZ, PT, P6 ;  /* 0x000000ff0300720c */ /* 0x040fe40003fc4160 */
[C---:B------:R-:W-:Y:S02]  /*0e90*/  ISETP.GT.U32.AND P3, PT, R0.reuse, 0xa0, PT ;  /* 0x000000a00000780c */ /* 0x040fe40003f64070 */
[----:B------:R-:W-:Y:S02]  /*0ea0*/  ISETP.GT.U32.AND P1, PT, R0, 0xc0, PT ;  /* 0x000000c00000780c */ /* 0x000fe40003f24070 */
[C---:B------:R-:W-:Y:S02]  /*0eb0*/  ISETP.GT.U32.AND.EX P5, PT, R3.reuse, RZ, PT, P5 ;  /* 0x000000ff0300720c */ /* 0x040fe40003fa4150 */
[C---:B------:R-:W-:Y:S02]  /*0ec0*/  ISETP.GT.U32.AND.EX P2, PT, R3.reuse, RZ, PT, P2 ;  /* 0x000000ff0300720c */ /* 0x040fe40003f44120 */
[C---:B------:R-:W-:Y:S01]  /*0ed0*/  ISETP.GT.U32.AND.EX P3, PT, R3.reuse, RZ, PT, P3 ;  /* 0x000000ff0300720c */ /* 0x040fe20003f64130 */
[----:B0-----:R-:W-:Y:S01]  /*0ee0*/  ULEA UR4, UR5, UR4, 0x18 ;  /* 0x0000000405047291 */ /* 0x001fe2000f8ec0ff */
[----:B------:R-:W-:-:S08]  /*0ef0*/  ISETP.GT.U32.AND.EX P1, PT, R3, RZ, PT, P1 ;  /* 0x000000ff0300720c */ /* 0x000fd00003f24110 */
[----:B----4-:R-:W0:Y:S04]  /*0f00*/  LDS.128 R8, [UR4+0x10] ;  /* 0x00001004ff087984 */ /* 0x010e280008000c00 */
[----:B------:R-:W1:Y:S04]  /*0f10*/  LDS R2, [UR4+0xc] ;  /* 0x00000c04ff027984 */ /* 0x000e680008000800 */
[----:B------:R-:W2:Y:S01]  /*0f20*/  LDS.64 R6, [UR4+0x20] ;  /* 0x00002004ff067984 */ /* 0x000ea20008000a00 */
[----:B0-----:R-:W-:Y:S02]  /*0f30*/  SEL R8, R8, RZ, P0 ;  /* 0x000000ff08087207 */ /* 0x001fe40000000000 */
[----:B------:R-:W-:-:S02]  /*0f40*/  ISETP.GT.U32.AND P0, PT, R0, 0xe0, PT ;  /* 0x000000e00000780c */ /* 0x000fc40003f04070 */
[----:B-1----:R-:W-:Y:S02]  /*0f50*/  SEL R2, R2, RZ, P6 ;  /* 0x000000ff02027207 */ /* 0x002fe40003000000 */
[----:B------:R-:W-:Y:S02]  /*0f60*/  SEL R9, R9, RZ, P5 ;  /* 0x000000ff09097207 */ /* 0x000fe40002800000 */
[----:B------:R-:W-:Y:S02]  /*0f70*/  IADD3 R2, PT, PT, R8, R2, R5 ;  /* 0x0000000208027210 */ /* 0x000fe40007ffe005 */
[----:B------:R-:W-:Y:S02]  /*0f80*/  SEL R10, R10, RZ, P2 ;  /* 0x000000ff0a0a7207 */ /* 0x000fe40001000000 */
[----:B------:R-:W-:Y:S02]  /*0f90*/  ISETP.GT.U32.AND.EX P0, PT, R3, RZ, PT, P0 ;  /* 0x000000ff0300720c */ /* 0x000fe40003f04100 */
[----:B------:R-:W-:-:S02]  /*0fa0*/  SEL R11, R11, RZ, P3 ;  /* 0x000000ff0b0b7207 */ /* 0x000fc40001800000 */
[----:B------:R-:W-:Y:S02]  /*0fb0*/  IADD3 R2, PT, PT, R10, R2, R9 ;  /* 0x000000020a027210 */ /* 0x000fe40007ffe009 */
[----:B--2---:R-:W-:Y:S02]  /*0fc0*/  SEL R6, R6, RZ, P1 ;  /* 0x000000ff06067207 */ /* 0x004fe40000800000 */
[----:B------:R-:W-:Y:S02]  /*0fd0*/  SEL R7, R7, RZ, P0 ;  /* 0x000000ff07077207 */ /* 0x000fe40000000000 */
[----:B------:R-:W-:-:S05]  /*0fe0*/  IADD3 R2, PT, PT, R6, R2, R11 ;  /* 0x0000000206027210 */ /* 0x000fca0007ffe00b */
[----:B------:R-:W-:Y:S01]  /*0ff0*/  IMAD.IADD R5, R2, 0x1, R7 ;  /* 0x0000000102057824 */ /* 0x000fe200078e0207 */
[----:B------:R-:W-:Y:S06]  /*1000*/  BRA `(.L_x_130) ;  /* 0x00000028007c7947 */ /* 0x000fec0003800000 */
.L_x_116:
        /* <DEDUP_REMOVED lines=8> */
[----:B------:R-:W-:-:S02]  /*1090*/  IMAD.MOV.U32 R29, RZ, RZ, 0x1000 ;  /* 0x00001000ff1d7424 */ /* 0x000fc400078e00ff */
[----:B------:R-:W-:Y:S01]  /*10a0*/  IMAD.MOV.U32 R26, RZ, RZ, RZ ;  /* 0x000000ffff1a7224 */ /* 0x000fe200078e00ff */
[----:B--2---:R-:W-:Y:S02]  /*10b0*/  IADD3 R5, PT, PT, R6, R5, R4 ;  /* 0x0000000506057210 */ /* 0x004fe40007ffe004 */
[----:B------:R-:W-:Y:S02]  /*10c0*/  IADD3 R4, P1, PT, R0, -0x1000, RZ ;  /* 0xfffff00000047810 */ /* 0x000fe40007f3e0ff */
[----:B---3--:R-:W-:Y:S02]  /*10d0*/  IADD3 R5, PT, PT, R8, R7, R5 ;  /* 0x0000000708057210 */ /* 0x008fe40007ffe005 */
[----:B------:R-:W-:Y:S02]  /*10e0*/  ISETP.GE.U32.AND P0, PT, R4, 0x1000, PT ;  /* 0x000010000400780c */ /* 0x000fe40003f06070 */
[----:B------:R-:W-:-:S04]  /*10f0*/  IADD3 R5, PT, PT, R10, R9, R5 ;  /* 0x000000090a057210 */ /* 0x000fc80007ffe005 */
[----:B----4-:R-:W-:-:S04]  /*1100*/  IADD3 R5, PT, PT, R12, R11, R5 ;  /* 0x0000000b0c057210 */ /* 0x010fc80007ffe005 */
[----:B------:R-:W-:Y:S02]  /*1110*/  IADD3 R13, PT, PT, R14, R13, R5 ;  /* 0x0000000d0e0d7210 */ /* 0x000fe40007ffe005 */
[----:B------:R-:W-:Y:S02]  /*1120*/  IADD3.X R5, PT, PT, R3, -0x1, RZ, P1, !PT ;  /* 0xffffffff03057810 */ /* 0x000fe40000ffe4ff */
[----:B-----5:R-:W-:Y:S02]  /*1130*/  IADD3 R13, PT, PT, R16, R15, R13 ;  /* 0x0000000f100d7210 */ /* 0x020fe40007ffe00d */
[----:B------:R-:W-:Y:S02]  /*1140*/  ISETP.GE.U32.AND.EX P0, PT, R5, RZ, PT, P0 ;  /* 0x000000ff0500720c */ /* 0x000fe40003f06100 */
[----:B------:R-:W-:-:S05]  /*1150*/  IADD3 R13, PT, PT, R18, R17, R13 ;  /* 0x00000011120d7210 */ /* 0x000fca0007ffe00d */
[----:B------:R-:W-:-:S06]  /*1160*/  IMAD.IADD R27, R19, 0x1, R13 ;  /* 0x00000001131b7824 */ /* 0x000fcc00078e020d */
[----:B------:R-:W-:Y:S05]  /*1170*/  @!P0 BRA `(.L_x_131) ;  /* 0x0000000000748947 */ /* 0x000fea0003800000 */
[----:B------:R-:W0:Y:S01]  /*1180*/  LDC.64 R6, c[0x0][0x390] ;  /* 0x0000e400ff067b82 */ /* 0x000e220000000a00 */
[----:B------:R-:W-:Y:S02]  /*1190*/  IMAD.MOV.U32 R29, RZ, RZ, 0x1000 ;  /* 0x00001000ff1d7424 */ /* 0x000fe400078e00ff */
[----:B------:R-:W-:-:S07]  /*11a0*/  IMAD.MOV.U32 R26, RZ, RZ, RZ ;  /* 0x000000ffff1a7224 */ /* 0x000fce00078e00ff */
.L_x_133:
[----:B------:R-:W-:-:S04]  /*11b0*/  LEA R12, P0, R29, R24, 0x2 ;  /* 0x000000181d0c7211 */ /* 0x000fc800078010ff */
[----:B------:R-:W-:-:S05]  /*11c0*/  LEA.HI.X R13, R29, R25, R26, 0x2, P0 ;  /* 0x000000191d0d7211 */ /* 0x000fca00000f141a */
[----:B------:R-:W2:Y:S04]  /*11d0*/  LDG.E.128.CONSTANT R20, desc[UR6][R12.64] ;  /* 0x000000060c147981 */ /* 0x000ea8000c1e9d00 */
[----:B------:R-:W3:Y:S04]  /*11e0*/  LDG.E.128.CONSTANT R16, desc[UR6][R12.64+0x1000] ;  /* 0x001000060c107981 */ /* 0x000ee8000c1e9d00 */
[----:B------:R-:W4:Y:S04]  /*11f0*/  LDG.E.128.CONSTANT R8, desc[UR6][R12.64+0x2000] ;  /* 0x002000060c087981 */ /* 0x000f28000c1e9d00 */
[----:B------:R-:W5:Y:S01]  /*1200*/  LDG.E.128.CONSTANT R12, desc[UR6][R12.64+0x3000] ;  /* 0x003000060c0c7981 */ /* 0x000f62000c1e9d00 */
[----:B0-----:R-:W-:-:S02]  /*1210*/  IMAD.MOV.U32 R0, RZ, RZ, R6 ;  /* 0x000000ffff007224 */ /* 0x001fc400078e0006 */
[----:B------:R-:W-:Y:S01]  /*1220*/  IMAD.MOV.U32 R3, RZ, RZ, R7 ;  /* 0x000000ffff037224 */ /* 0x000fe200078e0007 */
[----:B--2---:R-:W-:-:S04]  /*1230*/  IADD3 R21, PT, PT, R21, R20, R27 ;  /* 0x0000001415157210 */ /* 0x004fc80007ffe01b */
[----:B------:R-:W-:-:S04]  /*1240*/  IADD3 R21, PT, PT, R23, R22, R21 ;  /* 0x0000001617157210 */ /* 0x000fc80007ffe015 */
[----:B---3--:R-:W-:Y:S02]  /*1250*/  IADD3 R21, PT, PT, R17, R16, R21 ;  /* 0x0000001011157210 */ /* 0x008fe40007ffe015 */
[----:B------:R-:W-:Y:S02]  /*1260*/  IADD3 R16, P1, PT, -R29, R0, RZ ;  /* 0x000000001d107210 */ /* 0x000fe40007f3e1ff */
[----:B------:R-:W-:Y:S02]  /*1270*/  IADD3 R21, PT, PT, R19, R18, R21 ;  /* 0x0000001213157210 */ /* 0x000fe40007ffe015 */
[----:B------:R-:W-:Y:S02]  /*1280*/  ISETP.GE.U32.AND P0, PT, R16, 0x1000, PT ;  /* 0x000010001000780c */ /* 0x000fe40003f06070 */
[----:B----4-:R-:W-:Y:S01]  /*1290*/  IADD3 R21, PT, PT, R9, R8, R21 ;  /* 0x0000000809157210 */ /* 0x010fe20007ffe015 */
[----:B------:R-:W-:-:S03]  /*12a0*/  IMAD.X R8, R3, 0x1, ~R26, P1 ;  /* 0x0000000103087824 */ /* 0x000fc600008e0e1a */
[----:B------:R-:W-:Y:S02]  /*12b0*/  IADD3 R21, PT, PT, R11, R10, R21 ;  /* 0x0000000a0b157210 */ /* 0x000fe40007ffe015 */
[----:B------:R-:W-:Y:S02]  /*12c0*/  ISETP.GE.U32.AND.EX P0, PT, R8, RZ, PT, P0 ;  /* 0x000000ff0800720c */ /* 0x000fe40003f06100 */
[----:B-----5:R-:W-:-:S04]  /*12d0*/  IADD3 R21, PT, PT, R13, R12, R21 ;  /* 0x0000000c0d157210 */ /* 0x020fc80007ffe015 */
[----:B------:R-:W-:-:S07]  /*12e0*/  IADD3 R27, PT, PT, R15, R14, R21 ;  /* 0x0000000e0f1b7210 */ /* 0x000fce0007ffe015 */
[----:B------:R-:W-:Y:S05]  /*12f0*/  @!P0 BRA `(.L_x_132) ;  /* 0x0000000400d08947 */ /* 0x000fea0003800000 */
[----:B------:R-:W-:-:S05]  /*1300*/  IADD3 R29, P0, PT, R29, 0x1000, RZ ;  /* 0x000010001d1d7810 */ /* 0x000fca0007f1e0ff */
[----:B------:R-:W-:Y:S01]  /*1310*/  IMAD.X R26, RZ, RZ, R26, P0 ;  /* 0x000000ffff1a7224 */ /* 0x000fe200000e061a */
[----:B------:R-:W-:-:S04]  /*1320*/  ISETP.GT.U32.AND P0, PT, R29, R4, PT ;  /* 0x000000041d00720c */ /* 0x000fc80003f04070 */
[----:B------:R-:W-:-:S13]  /*1330*/  ISETP.GT.U32.AND.EX P0, PT, R26, R5, PT, P0 ;  /* 0x000000051a00720c */ /* 0x000fda0003f04100 */
[----:B------:R-:W-:Y:S05]  /*1340*/  @!P0 BRA `(.L_x_133) ;  /* 0xfffffffc00988947 */ /* 0x000fea000383ffff */
.L_x_131:
[----:B------:R-:W-:-:S04]  /*1350*/  ISETP.GE.U32.AND P0, PT, R29, R0, PT ;  /* 0x000000001d00720c */ /* 0x000fc80003f06070 */
[----:B------:R-:W-:-:S13]  /*1360*/  ISETP.GE.U32.AND.EX P0, PT, R26, R3, PT, P0 ;  /* 0x000000031a00720c */ /* 0x000fda0003f06100 */
[----:B------:R-:W-:Y:S05]  /*1370*/  @P0 BRA `(.L_x_132) ;  /* 0x0000000400b00947 */ /* 0x000fea0003800000 */
[----:B------:R-:W-:Y:S01]  /*1380*/  IMAD.IADD R3, R0, 0x1, -R29 ;  /* 0x0000000100037824 */ /* 0x000fe200078e0a1d */
[----:B------:R-:W-:Y:S04]  /*1390*/  BSSY.RECONVERGENT B1, `(.L_x_132) ;  /* 0x000006a000017945 */ /* 0x000fe80003800200 */
[----:B------:R-:W-:-:S13]  /*13a0*/  ISETP.GE.AND P0, PT, R2, R3, PT ;  /* 0x000000030200720c */ /* 0x000fda0003f06270 */
[----:B------:R-:W-:Y:S05]  /*13b0*/  @P0 BRA `(.L_x_134) ;  /* 0x00000004009c0947 */ /* 0x000fea0003800000 */
[----:B------:R-:W-:Y:S01]  /*13c0*/  LOP3.LUT R4, RZ, R2, RZ, 0x33, !PT ;  /* 0x00000002ff047212 */ /* 0x000fe200078e33ff */
[----:B------:R-:W-:Y:S03]  /*13d0*/  BSSY.RECONVERGENT B2, `(.L_x_135) ;  /* 0x000001a000027945 */ /* 0x000fe60003800200 */
[----:B------:R-:W-:-:S04]  /*13e0*/  IADD3 R4, PT, PT, -R29, R0, R4 ;  /* 0x000000001d047210 */ /* 0x000fc80007ffe104 */
[C---:B------:R-:W-:Y:S02]  /*13f0*/  LOP3.LUT R0, R4.reuse, 0x300, RZ, 0xc0, !PT ;  /* 0x0000030004007812 */ /* 0x040fe400078ec0ff */
[----:B------:R-:W-:Y:S02]  /*1400*/  ISETP.GE.U32.AND P1, PT, R4, 0x300, PT ;  /* 0x000003000400780c */ /* 0x000fe40003f26070 */
[----:B------:R-:W-:Y:S01]  /*1410*/  ISETP.NE.AND P0, PT, R0, 0x300, PT ;  /* 0x000003000000780c */ /* 0x000fe20003f05270 */
[----:B------:R-:W-:-:S12]  /*1420*/  IMAD.MOV.U32 R0, RZ, RZ, R2 ;  /* 0x000000ffff007224 */ /* 0x000fd800078e0002 */
[----:B------:R-:W-:Y:S05]  /*1430*/  @!P0 BRA `(.L_x_136) ;  /* 0x00000000004c8947 */ /* 0x000fea0003800000 */
[----:B------:R-:W0:Y:S01]  /*1440*/  LDCU.64 UR4, c[0x0][0x380] ;  /* 0x00007000ff0477ac */ /* 0x000e220008000a00 */
[----:B------:R-:W-:Y:S02]  /*1450*/  IADD3 R8, P0, PT, R2, R29, RZ ;  /* 0x0000001d02087210 */ /* 0x000fe40007f1e0ff */
[----:B------:R-:W-:-:S03]  /*1460*/  LEA.HI R0, R4, 0x1, RZ, 0x18 ;  /* 0x0000000104007811 */ /* 0x000fc600078fc0ff */
[----:B------:R-:W-:Y:S01]  /*1470*/  IMAD.X R5, RZ, RZ, R26, P0 ;  /* 0x000000ffff057224 */ /* 0x000fe200000e061a */
[----:B------:R-:W-:Y:S01]  /*1480*/  LOP3.LUT R4, R0, 0x3, RZ, 0xc0, !PT ;  /* 0x0000000300047812 */ /* 0x000fe200078ec0ff */
[----:B------:R-:W-:-:S04]  /*1490*/  IMAD.MOV.U32 R0, RZ, RZ, R2 ;  /* 0x000000ffff007224 */ /* 0x000fc800078e0002 */
[----:B------:R-:W-:Y:S01]  /*14a0*/  IMAD.MOV R6, RZ, RZ, -R4 ;  /* 0x000000ffff067224 */ /* 0x000fe200078e0a04 */
[----:B0-----:R-:W-:-:S04]  /*14b0*/  LEA R7, P2, R8, UR4, 0x2 ;  /* 0x0000000408077c11 */ /* 0x001fc8000f8410ff */
[----:B------:R-:W-:-:S09]  /*14c0*/  LEA.HI.X R8, R8, UR5, R5, 0x2, P2 ;  /* 0x0000000508087c11 */ /* 0x000fd200090f1405 */
.L_x_137:
        /* <DEDUP_REMOVED lines=10> */
.L_x_136:
[----:B------:R-:W-:Y:S05]  /*1570*/  BSYNC.RECONVERGENT B2 ;  /* 0x0000000000027941 */ /* 0x000fea0003800200 */
.L_x_135:
[----:B------:R-:W-:Y:S05]  /*1580*/  @!P1 BRA `(.L_x_134) ;  /* 0x0000000400289947 */ /* 0x000fea0003800000 */
[----:B------:R-:W0:Y:S01]  /*1590*/  LDCU.64 UR4, c[0x0][0x380] ;  /* 0x00007000ff0477ac */ /* 0x000e220008000a00 */
[----:B------:R-:W-:Y:S01]  /*15a0*/  IMAD.IADD R5, R3, 0x1, -R0 ;  /* 0x0000000103057824 */ /* 0x000fe200078e0a00 */
[----:B------:R-:W-:Y:S01]  /*15b0*/  IADD3 R29, P0, PT, R0, R29, RZ ;  /* 0x0000001d001d7210 */ /* 0x000fe20007f1e0ff */
[----:B------:R-:W-:Y:S03]  /*15c0*/  BSSY.RECONVERGENT B2, `(.L_x_138) ;  /* 0x0000027000027945 */ /* 0x000fe60003800200 */
[----:B------:R-:W-:Y:S01]  /*15d0*/  ISETP.GT.AND P1, PT, R5, 0xc00, PT ;  /* 0x00000c000500780c */ /* 0x000fe20003f24270 */
[----:B------:R-:W-:Y:S01]  /*15e0*/  IMAD.X R26, RZ, RZ, R26, P0 ;  /* 0x000000ffff1a7224 */ /* 0x000fe200000e061a */
[----:B0-----:R-:W-:-:S04]  /*15f0*/  LEA R4, P0, R29, UR4, 0x2 ;  /* 0x000000041d047c11 */ /* 0x001fc8000f8010ff */
[----:B------:R-:W-:Y:S02]  /*1600*/  LEA.HI.X R5, R29, UR5, R26, 0x2, P0 ;  /* 0x000000051d057c11 */ /* 0x000fe400080f141a */
[----:B------:R-:W-:-:S05]  /*1610*/  PLOP3.LUT P0, PT, PT, PT, PT, 0x80, 0x8 ;  /* 0x000000000008781c */ /* 0x000fca0003f0f070 */
[----:B------:R-:W-:Y:S08]  /*1620*/  @!P1 BRA `(.L_x_139) ;  /* 0x0000000000809947 */ /* 0x000ff00003800000 */
[----:B------:R-:W-:Y:S01]  /*1630*/  PLOP3.LUT P0, PT, PT, PT, PT, 0x8, 0x80 ;  /* 0x000000000080781c */ /* 0x000fe20003f0e170 */
[----:B------:R-:W-:-:S12]  /*1640*/  VIADD R7, R3, 0xfffff400 ;  /* 0xfffff40003077836 */ /* 0x000fd80000000000 */
.L_x_140:
        /* <DEDUP_REMOVED lines=30> */
.L_x_139:
[----:B------:R-:W-:Y:S05]  /*1830*/  BSYNC.RECONVERGENT B2 ;  /* 0x0000000000027941 */ /* 0x000fea0003800200 */
.L_x_138:
        /* <DEDUP_REMOVED lines=22> */
.L_x_142:
[----:B------:R-:W-:Y:S05]  /*19a0*/  BSYNC.RECONVERGENT B2 ;  /* 0x0000000000027941 */ /* 0x000fea0003800200 */
.L_x_141:
        /* <DEDUP_REMOVED lines=8> */
.L_x_134:
[----:B------:R-:W-:Y:S05]  /*1a30*/  BSYNC.RECONVERGENT B1 ;  /* 0x0000000000017941 */ /* 0x000fea0003800200 */
.L_x_132:
[----:B------:R-:W0:Y:S01]  /*1a40*/  S2R R8, SR_LANEID ;  /* 0x0000000000087919 */ /* 0x000e220000000000 */
[----:B------:R-:W-:Y:S01]  /*1a50*/  ISETP.NE.AND P4, PT, R2, RZ, PT ;  /* 0x000000ff0200720c */ /* 0x000fe20003f85270 */
        /* <DEDUP_REMOVED lines=39> */
[----:B---3--:R-:W-:Y:S01]  /*1cd0*/  IMAD.IADD R5, R0, 0x1, R3 ;  /* 0x0000000100057824 */ /* 0x008fe200078e0203 */
[----:B------:R-:W-:Y:S06]  /*1ce0*/  BRA `(.L_x_130) ;  /* 0x0000001c00447947 */ /* 0x000fec0003800000 */
.L_x_115:
        /* <DEDUP_REMOVED lines=13> */
.L_x_145:
[----:B------:R-:W-:Y:S05]  /*1dc0*/  BSYNC.RECONVERGENT B1 ;  /* 0x0000000000017941 */ /* 0x000fea0003800200 */
.L_x_144:
        /* <DEDUP_REMOVED lines=16> */
.L_x_150:
        /* <DEDUP_REMOVED lines=9> */
.L_x_149:
[----:B------:R-:W-:Y:S05]  /*1f60*/  BSYNC.RECONVERGENT B2 ;  /* 0x0000000000027941 */ /* 0x000fea0003800200 */
.L_x_148:
        /* <DEDUP_REMOVED lines=8> */
.L_x_153:
        /* <DEDUP_REMOVED lines=35> */
.L_x_152:
[----:B------:R-:W-:Y:S05]  /*2220*/  BSYNC.RECONVERGENT B2 ;  /* 0x0000000000027941 */ /* 0x000fea0003800200 */
.L_x_151:
        /* <DEDUP_REMOVED lines=22> */
.L_x_155:
[----:B------:R-:W-:Y:S05]  /*2390*/  BSYNC.RECONVERGENT B2 ;  /* 0x0000000000027941 */ /* 0x000fea0003800200 */
.L_x_154:
        /* <DEDUP_REMOVED lines=10> */
.L_x_147:
[----:B------:R-:W-:Y:S05]  /*2440*/  BSYNC.RECONVERGENT B1 ;  /* 0x0000000000017941 */ /* 0x000fea0003800200 */
.L_x_146:
        /* <DEDUP_REMOVED lines=46> */
.L_x_156:
        /* <DEDUP_REMOVED lines=57> */
[----:B------:R-:W0:Y:S04]  /*2ac0*/  LDS.128 R8, [UR4+0x10] ;  /* 0x00001004ff087984 */ /* 0x000e280008000c00 */
[----:B------:R-:W2:Y:S04]  /*2ad0*/  LDS R2, [UR4+0xc] ;  /* 0x00000c04ff027984 */ /* 0x000ea80008000800 */
[----:B-1----:R-:W1:Y:S01]  /*2ae0*/  LDS.64 R6, [UR4+0x20] ;  /* 0x00002004ff067984 */ /* 0x002e620008000a00 */
[----:B0-----:R-:W-:Y:S02]  /*2af0*/  SEL R8, R8, RZ, P3 ;  /* 0x000000ff08087207 */ /* 0x001fe40001800000 */
[----:B------:R-:W-:-:S02]  /*2b00*/  ISETP.GT.U32.AND P3, PT, R0, 0xe0, PT ;  /* 0x000000e00000780c */ /* 0x000fc40003f64070 */
[----:B--2---:R-:W-:Y:S02]  /*2b10*/  SEL R2, R2, RZ, P6 ;  /* 0x000000ff02027207 */ /* 0x004fe40003000000 */
[----:B------:R-:W-:Y:S02]  /*2b20*/  SEL R9, R9, RZ, P5 ;  /* 0x000000ff09097207 */ /* 0x000fe40002800000 */
[----:B------:R-:W-:Y:S02]  /*2b30*/  IADD3 R2, PT, PT, R8, R2, R5 ;  /* 0x0000000208027210 */ /* 0x000fe40007ffe005 */
[----:B------:R-:W-:Y:S02]  /*2b40*/  SEL R10, R10, RZ, P2 ;  /* 0x000000ff0a0a7207 */ /* 0x000fe40001000000 */
[----:B------:R-:W-:Y:S02]  /*2b50*/  ISETP.GT.U32.AND.EX P3, PT, R3, RZ, PT, P3 ;  /* 0x000000ff0300720c */ /* 0x000fe40003f64130 */
[----:B------:R-:W-:-:S02]  /*2b60*/  SEL R11, R11, RZ, P1 ;  /* 0x000000ff0b0b7207 */ /* 0x000fc40000800000 */
[----:B------:R-:W-:Y:S02]  /*2b70*/  IADD3 R2, PT, PT, R10, R2, R9 ;  /* 0x000000020a027210 */ /* 0x000fe40007ffe009 */
[----:B-1----:R-:W-:Y:S02]  /*2b80*/  SEL R6, R6, RZ, P0 ;  /* 0x000000ff06067207 */ /* 0x002fe40000000000 */
[----:B------:R-:W-:Y:S02]  /*2b90*/  SEL R7, R7, RZ, P3 ;  /* 0x000000ff07077207 */ /* 0x000fe40001800000 */
[----:B------:R-:W-:-:S05]  /*2ba0*/  IADD3 R2, PT, PT, R6, R2, R11 ;  /* 0x0000000206027210 */ /* 0x000fca0007ffe00b */
[----:B------:R-:W-:Y:S01]  /*2bb0*/  IMAD.IADD R5, R2, 0x1, R7 ;  /* 0x0000000102057824 */ /* 0x000fe200078e0207 */
[----:B------:R-:W-:Y:S06]  /*2bc0*/  BRA `(.L_x_130) ;  /* 0x0000000c008c7947 */ /* 0x000fec0003800000 */
.L_x_143:
        /* <DEDUP_REMOVED lines=21> */
[----:B------:R-:W-:-:S03]  /*2d20*/  IMAD.MOV.U32 R11, RZ, RZ, 0x1000 ;  /* 0x00001000ff0b7424 */ /* 0x000fc600078e00ff */
[----:B----4-:R-:W-:Y:S01]  /*2d30*/  IADD3 R2, PT, PT, R13, R10, R2 ;  /* 0x0000000a0d027210 */ /* 0x010fe20007ffe002 */
[----:B------:R-:W-:-:S03]  /*2d40*/  IMAD.MOV.U32 R10, RZ, RZ, RZ ;  /* 0x000000ffff0a7224 */ /* 0x000fc600078e00ff */
[----:B-----5:R-:W-:Y:S02]  /*2d50*/  IADD3 R2, PT, PT, R15, R12, R2 ;  /* 0x0000000c0f027210 */ /* 0x020fe40007ffe002 */
[----:B------:R-:W-:-:S04]  /*2d60*/  IADD3 R12, P1, PT, R0, -0x1000, RZ ;  /* 0xfffff000000c7810 */ /* 0x000fc80007f3e0ff */
[----:B------:R-:W-:Y:S02]  /*2d70*/  ISETP.GE.U32.AND P0, PT, R12, 0x1000, PT ;  /* 0x000010000c00780c */ /* 0x000fe40003f06070 */
[----:B------:R-:W-:Y:S02]  /*2d80*/  IADD3.X R13, PT, PT, R3, -0x1, RZ, P1, !PT ;  /* 0xffffffff030d7810 */ /* 0x000fe40000ffe4ff */
[----:B------:R-:W-:Y:S02]  /*2d90*/  IADD3 R2, PT, PT, R17, R14, R2 ;  /* 0x0000000e11027210 */ /* 0x000fe40007ffe002 */
[----:B------:R-:W-:Y:S02]  /*2da0*/  ISETP.GE.U32.AND.EX P0, PT, R13, RZ, PT, P0 ;  /* 0x000000ff0d00720c */ /* 0x000fe40003f06100 */
[----:B------:R-:W-:-:S04]  /*2db0*/  IADD3 R2, PT, PT, R19, R16, R2 ;  /* 0x0000001013027210 */ /* 0x000fc80007ffe002 */
[----:B------:R-:W-:-:S05]  /*2dc0*/  IADD3 R2, PT, PT, R21, R18, R2 ;  /* 0x0000001215027210 */ /* 0x000fca0007ffe002 */
[----:B------:R-:W-:Y:S02]  /*2dd0*/  IMAD.IADD R9, R9, 0x1, R2 ;  /* 0x0000000109097824 */ /* 0x000fe400078e0202 */
[----:B------:R-:W-:Y:S05]  /*2de0*/  @!P0 BRA `(.L_x_157) ;  /* 0x0000000000a08947 */ /* 0x000fea0003800000 */
[----:B------:R-:W0:Y:S01]  /*2df0*/  LDC.64 R2, c[0x0][0x390] ;  /* 0x0000e400ff027b82 */ /* 0x000e220000000a00 */
[----:B------:R-:W-:Y:S02]  /*2e00*/  IMAD.MOV.U32 R11, RZ, RZ, 0x1000 ;  /* 0x00001000ff0b7424 */ /* 0x000fe400078e00ff */
[----:B------:R-:W-:-:S07]  /*2e10*/  IMAD.MOV.U32 R10, RZ, RZ, RZ ;  /* 0x000000ffff0a7224 */ /* 0x000fce00078e00ff */
.L_x_159:
[----:B------:R-:W-:-:S04]  /*2e20*/  LEA R6, P0, R11, R4, 0x2 ;  /* 0x000000040b067211 */ /* 0x000fc800078010ff */
[----:B------:R-:W-:-:S05]  /*2e30*/  LEA.HI.X R7, R11, R5, R10, 0x2, P0 ;  /* 0x000000050b077211 */ /* 0x000fca00000f140a */
        /* <DEDUP_REMOVED lines=17> */
[----:B---3--:R-:W-:-:S04]  /*2f50*/  IADD3 R24, PT, PT, R28, R27, R24 ;  /* 0x0000001b1c187210 */ /* 0x008fc80007ffe018 */
[----:B----4-:R-:W-:Y:S01]  /*2f60*/  IADD3 R24, PT, PT, R0, R25, R24 ;  /* 0x0000001900187210 */ /* 0x010fe20007ffe018 */
[----:B0-----:R-:W-:-:S05]  /*2f70*/  IMAD.MOV.U32 R0, RZ, RZ, R2 ;  /* 0x000000ffff007224 */ /* 0x001fca00078e0002 */
[----:B------:R-:W-:Y:S02]  /*2f80*/  IADD3 R9, P1, PT, -R11, R0, RZ ;  /* 0x000000000b097210 */ /* 0x000fe40007f3e1ff */
[----:B-----5:R-:W-:Y:S02]  /*2f90*/  IADD3 R21, PT, PT, R22, R21, R24 ;  /* 0x0000001516157210 */ /* 0x020fe40007ffe018 */
[----:B------:R-:W-:Y:S01]  /*2fa0*/  ISETP.GE.U32.AND P0, PT, R9, 0x1000, PT ;  /* 0x000010000900780c */ /* 0x000fe20003f06070 */
[----:B------:R-:W-:-:S05]  /*2fb0*/  IMAD.X R9, R3, 0x1, ~R10, P1 ;  /* 0x0000000103097824 */ /* 0x000fca00008e0e0a */
[----:B------:R-:W-:Y:S02]  /*2fc0*/  ISETP.GE.U32.AND.EX P0, PT, R9, RZ, PT, P0 ;  /* 0x000000ff0900720c */ /* 0x000fe40003f06100 */
[----:B------:R-:W-:-:S04]  /*2fd0*/  IADD3 R14, PT, PT, R15, R14, R21 ;  /* 0x0000000e0f0e7210 */ /* 0x000fc80007ffe015 */
[----:B------:R-:W-:-:S04]  /*2fe0*/  IADD3 R14, PT, PT, R17, R16, R14 ;  /* 0x00000010110e7210 */ /* 0x000fc80007ffe00e */
[----:B------:R-:W-:-:S04]  /*2ff0*/  IADD3 R14, PT, PT, R19, R18, R14 ;  /* 0x00000012130e7210 */ /* 0x000fc80007ffe00e */
[----:B------:R-:W-:Y:S01]  /*3000*/  IADD3 R9, PT, PT, R23, R20, R14 ;  /* 0x0000001417097210 */ /* 0x000fe20007ffe00e */
[----:B------:R-:W-:Y:S06]  /*3010*/  @!P0 BRA `(.L_x_158) ;  /* 0x0000000400d08947 */ /* 0x000fec0003800000 */
[----:B------:R-:W-:-:S05]  /*3020*/  IADD3 R11, P0, PT, R11, 0x1000, RZ ;  /* 0x000010000b0b7810 */ /* 0x000fca0007f1e0ff */
[----:B------:R-:W-:Y:S01]  /*3030*/  IMAD.X R10, RZ, RZ, R10, P0 ;  /* 0x000000ffff0a7224 */ /* 0x000fe200000e060a */
[----:B------:R-:W-:-:S04]  /*3040*/  ISETP.GT.U32.AND P0, PT, R11, R12, PT ;  /* 0x0000000c0b00720c */ /* 0x000fc80003f04070 */
[----:B------:R-:W-:-:S13]  /*3050*/  ISETP.GT.U32.AND.EX P0, PT, R10, R13, PT, P0 ;  /* 0x0000000d0a00720c */ /* 0x000fda0003f04100 */
[----:B------:R-:W-:Y:S05]  /*3060*/  @!P0 BRA `(.L_x_159) ;  /* 0xfffffffc006c8947 */ /* 0x000fea000383ffff */
.L_x_157:
        /* <DEDUP_REMOVED lines=20> */
[----:B------:R-:W-:Y:S01]  /*31b0*/  IMAD.MOV.U32 R0, RZ, RZ, R8 ;  /* 0x000000ffff007224 */ /* 0x000fe200078e0008 */
[----:B0-----:R-:W-:-:S04]  /*31c0*/  LEA R6, P2, R7, UR4, 0x2 ;  /* 0x0000000407067c11 */ /* 0x001fc8000f8410ff */
[----:B------:R-:W-:Y:S01]  /*31d0*/  LEA.HI.X R7, R7, UR5, R4, 0x2, P2 ;  /* 0x0000000507077c11 */ /* 0x000fe200090f1404 */
[----:B------:R-:W-:-:S08]  /*31e0*/  IMAD.MOV R4, RZ, RZ, -R2 ;  /* 0x000000ffff047224 */ /* 0x000fd000078e0a02 */
.L_x_163:
        /* <DEDUP_REMOVED lines=10> */
.L_x_162:
[----:B------:R-:W-:Y:S05]  /*3290*/  BSYNC.RECONVERGENT B2 ;  /* 0x0000000000027941 */ /* 0x000fea0003800200 */
.L_x_161:
        /* <DEDUP_REMOVED lines=13> */
.L_x_166:
        /* <DEDUP_REMOVED lines=30> */
.L_x_165:
[----:B------:R-:W-:Y:S05]  /*3550*/  BSYNC.RECONVERGENT B2 ;  /* 0x0000000000027941 */ /* 0x000fea0003800200 */
.L_x_164:
        /* <DEDUP_REMOVED lines=22> */
.L_x_168:
[----:B------:R-:W-:Y:S05]  /*36c0*/  BSYNC.RECONVERGENT B2 ;  /* 0x0000000000027941 */ /* 0x000fea0003800200 */
.L_x_167:
        /* <DEDUP_REMOVED lines=8> */
.L_x_160:
[----:B------:R-:W-:Y:S05]  /*3750*/  BSYNC.RECONVERGENT B1 ;  /* 0x0000000000017941 */ /* 0x000fea0003800200 */
.L_x_158:
[----:B------:R-:W0:Y:S01]  /*3760*/  S2R R7, SR_LANEID ;  /* 0x0000000000077919 */ /* 0x000e220000000000 */
[----:B------:R-:W-:Y:S01]  /*3770*/  ISETP.NE.AND P4, PT, R8, RZ, PT ;  /* 0x000000ff0800720c */ /* 0x000fe20003f85270 */
[----:B------:R-:W1:Y:S01]  /*3780*/  SHFL.DOWN PT, R0, R9, 0x1, 0x1f ;  /* 0x08201f0009007f89 */ /* 0x000e6200000e0000 */
[C---:B0-----:R-:W-:Y:S02]  /*3790*/  ISETP.GT.AND P0, PT, R7.reuse, 0x1e, PT ;  /* 0x0000001e0700780c */ /* 0x041fe40003f04270 */
[C---:B------:R-:W-:Y:S02]  /*37a0*/  ISETP.NE.AND P1, PT, R7.reuse, RZ, PT ;  /* 0x000000ff0700720c */ /* 0x040fe40003f25270 */
[----:B-1----:R-:W-:Y:S02]  /*37b0*/  SEL R0, R0, RZ, !P0 ;  /* 0x000000ff00007207 */ /* 0x002fe40004000000 */
        /* <DEDUP_REMOVED lines=9> */
[----:B------:R-:W-:-:S03]  /*3850*/  ISETP.GT.AND P0, PT, R7, 0x17, PT ;  /* 0x000000170700780c */ /* 0x000fc60003f04270 */
[----:B------:R-:W-:Y:S01]  /*3860*/  IMAD.IADD R2, R3, 0x1, R2 ;  /* 0x0000000103027824 */ /* 0x000fe200078e0202 */
[----:B------:R-:W-:-:S04]  /*3870*/  @!P1 SHF.R.U32.HI R3, RZ, 0x3, R8 ;  /* 0x00000003ff039819 */ /* 0x000fc80000011608 */
[----:B------:R-:W0:Y:S01]  /*3880*/  SHFL.DOWN PT, R4, R2, 0x8, 0x1f ;  /* 0x09001f0002047f89 */ /* 0x000e2200000e0000 */
[----:B------:R-:W-:Y:S02]  /*3890*/  @!P1 LOP3.LUT R3, R3, 0x7c, RZ, 0xc0, !PT ;  /* 0x0000007c03039812 */ /* 0x000fe400078ec0ff */
[----:B0-----:R-:W-:Y:S02]  /*38a0*/  SEL R5, R4, RZ, !P0 ;  /* 0x000000ff04057207 */ /* 0x001fe40004000000 */
[----:B------:R-:W-:-:S03]  /*38b0*/  ISETP.GT.AND P0, PT, R7, 0xf, PT ;  /* 0x0000000f0700780c */ /* 0x000fc60003f04270 */
[----:B------:R-:W-:Y:S01]  /*38c0*/  IMAD.IADD R0, R2, 0x1, R5 ;  /* 0x0000000102007824 */ /* 0x000fe200078e0205 */
[----:B------:R-:W-:-:S04]  /*38d0*/  @!P1 MOV R5, 0x400 ;  /* 0x0000040000059802 */ /* 0x000fc80000000f00 */
[----:B------:R-:W0:Y:S01]  /*38e0*/  SHFL.DOWN PT, R4, R0, 0x10, 0x1f ;  /* 0x0a001f0000047f89 */ /* 0x000e2200000e0000 */
[----:B-1----:R-:W-:-:S05]  /*38f0*/  @!P1 LEA R6, R6, R5, 0x18 ;  /* 0x0000000506069211 */ /* 0x002fca00078ec0ff */
[----:B------:R-:W-:Y:S01]  /*3900*/  @!P1 IMAD.IADD R6, R3, 0x1, R6 ;  /* 0x0000000103069824 */ /* 0x000fe200078e0206 */
        /* <DEDUP_REMOVED lines=15> */
.L_x_130:
[----:B------:R-:W-:Y:S05]  /*3a00*/  BSYNC.RECONVERGENT B0 ;  /* 0x0000000000007941 */ /* 0x000fea0003800200 */
.L_x_114:
[----:B------:R-:W-:Y:S05]  /*3a10*/  @P4 EXIT ;  /* 0x000000000000494d */ /* 0x000fea0003800000 */
[----:B------:R-:W5:Y:S01]  /*3a20*/  LDC.64 R2, c[0x0][0x388] ;  /* 0x0000e200ff027b82 */ /* 0x000f620000000a00 */
[----:B------:R-:W0:Y:S02]  /*3a30*/  LDCU UR4, c[0x0][0x39c] ;  /* 0x00007380ff0477ac */ /* 0x000e240008000800 */
[----:B01234-:R-:W-:-:S05]  /*3a40*/  VIADD R5, R5, UR4 ;  /* 0x0000000405057c36 */ /* 0x01ffca0008000000 */
[----:B-----5:R-:W-:Y:S01]  /*3a50*/  STG.E desc[UR6][R2.64], R5 ;  /* 0x0000000502007986 */ /* 0x020fe2000c101906 */
[----:B------:R-:W-:Y:S05]  /*3a60*/  EXIT ;  /* 0x000000000000794d */ /* 0x000fea0003800000 */
.L_x_169:
        /* <DEDUP_REMOVED lines=9> */
.L_x_640:


//--------------------- .text._ZN3cub18CUB_300001_SM_10006detail6reduce28DeviceReduceSingleTileKernelINS2_10policy_hubIijN4cuda3std3__44plusIiEEE10Policy1000EPiSC_iS9_iiNS7_10__identityEEEvT0_T1_T2_T3_T4_T6_ --------------------------
	.section	.text._ZN3cub18CUB_300001_SM_10006detail6reduce28DeviceReduceSingleTileKernelINS2_10policy_hubIijN4cuda3std3__44plusIiEEE10Policy1000EPiSC_iS9_iiNS7_10__identityEEEvT0_T1_T2_T3_T4_T6_,"ax",@progbits
	.align	128
        .global         _ZN3cub18CUB_300001_SM_10006detail6reduce28DeviceReduceSingleTileKernelINS2_10policy_hubIijN4cuda3std3__44plusIiEEE10Policy1000EPiSC_iS9_iiNS7_10__identityEEEvT0_T1_T2_T3_T4_T6_
        .type           _ZN3cub18CUB_300001_SM_10006detail6reduce28DeviceReduceSingleTileKernelINS2_10policy_hubIijN4cuda3std3__44plusIiEEE10Policy1000EPiSC_iS9_iiNS7_10__identityEEEvT0_T1_T2_T3_T4_T6_,@function
        .size           _ZN3cub18CUB_300001_SM_10006detail6reduce28DeviceReduceSingleTileKernelINS2_10policy_hubIijN4cuda3std3__44plusIiEEE10Policy1000EPiSC_iS9_iiNS7_10__identityEEEvT0_T1_T2_T3_T4_T6_,(.L_x_641 - _ZN3cub18CUB_300001_SM_10006detail6reduce28DeviceReduceSingleTileKernelINS2_10policy_hubIijN4cuda3std3__44plusIiEEE10Policy1000EPiSC_iS9_iiNS7_10__identityEEEvT0_T1_T2_T3_T4_T6_)
        .other          _ZN3cub18CUB_300001_SM_10006detail6reduce28DeviceReduceSingleTileKernelINS2_10policy_hubIijN4cuda3std3__44plusIiEEE10Policy1000EPiSC_iS9_iiNS7_10__identityEEEvT0_T1_T2_T3_T4_T6_,@"STO_CUDA_ENTRY STV_DEFAULT"
_ZN3cub18CUB_300001_SM_10006detail6reduce28DeviceReduceSingleTileKernelINS2_10policy_hubIijN4cuda3std3__44plusIiEEE10Policy1000EPiSC_iS9_iiNS7_10__identityEEEvT0_T1_T2_T3_T4_T6_:
.text._ZN3cub18CUB_300001_SM_10006detail6reduce28DeviceReduceSingleTileKernelINS2_10policy_hubIijN4cuda3std3__44plusIiEEE10Policy1000EPiSC_iS9_iiNS7_10__identityEEEvT0_T1_T2_T3_T4_T6_:
        /* <DEDUP_REMOVED lines=13> */
.L_x_170:
        /* <DEDUP_REMOVED lines=16> */
.L_x_175:
[----:B------:R-:W-:Y:S05]  /*01d0*/  BSYNC.RECONVERGENT B1 ;  /* 0x0000000000017941 */ /* 0x000fea0003800200 */
.L_x_174:
        /* <DEDUP_REMOVED lines=16> */
.L_x_180:
        /* <DEDUP_REMOVED lines=9> */
.L_x_179:
[----:B------:R-:W-:Y:S05]  /*0370*/  BSYNC.RECONVERGENT B2 ;  /* 0x0000000000027941 */ /* 0x000fea0003800200 */
.L_x_178:
        /* <DEDUP_REMOVED lines=8> */
.L_x_183:
        /* <DEDUP_REMOVED lines=35> */
.L_x_182:
[----:B------:R-:W-:Y:S05]  /*0630*/  BSYNC.RECONVERGENT B2 ;  /* 0x0000000000027941 */ /* 0x000fea0003800200 */
.L_x_181:
        /* <DEDUP_REMOVED lines=22> */
.L_x_185:
[----:B------:R-:W-:Y:S05]  /*07a0*/  BSYNC.RECONVERGENT B2 ;  /* 0x0000000000027941 */ /* 0x000fea0003800200 */
.L_x_184:
        /* <DEDUP_REMOVED lines=10> */
.L_x_177:
[----:B------:R-:W-:Y:S05]  /*0850*/  BSYNC.RECONVERGENT B1 ;  /* 0x0000000000017941 */ /* 0x000fea0003800200 */
.L_x_176:
        /* <DEDUP_REMOVED lines=45> */
.L_x_186:
        /* <DEDUP_REMOVED lines=67> */
.L_x_173:
        /* <DEDUP_REMOVED lines=22> */
.L_x_190:
        /* <DEDUP_REMOVED lines=20> */
.L_x_188:
        /* <DEDUP_REMOVED lines=20> */
.L_x_194:
        /* <DEDUP_REMOVED lines=8> */
.L_x_193:
[----:B------:R-:W-:Y:S05]  /*13c0*/  BSYNC.RECONVERGENT B2 ;  /* 0x0000000000027941 */ /* 0x000fea0003800200 */
.L_x_192:
        /* <DEDUP_REMOVED lines=16> */
.L_x_197:
        /* <DEDUP_REMOVED lines=39> */
.L_x_196:
[----:B------:R-:W-:Y:S05]  /*1740*/  BSYNC.RECONVERGENT B2 ;  /* 0x0000000000027941 */ /* 0x000fea0003800200 */
.L_x_195:
        /* <DEDUP_REMOVED lines=27> */
.L_x_199:
[----:B------:R-:W-:Y:S05]  /*1900*/  BSYNC.RECONVERGENT B2 ;  /* 0x0000000000027941 */ /* 0x000fea0003800200 */
.L_x_198:
        /* <DEDUP_REMOVED lines=10> */
.L_x_191:
[----:B------:R-:W-:Y:S05]  /*19b0*/  BSYNC.RECONVERGENT B1 ;  /* 0x0000000000017941 */ /* 0x000fea0003800200 */
.L_x_189:
        /* <DEDUP_REMOVED lines=43> */
.L_x_172:
        /* <DEDUP_REMOVED lines=12> */
.L_x_202:
[----:B------:R-:W-:Y:S05]  /*1d30*/  BSYNC.RECONVERGENT B1 ;  /* 0x0000000000017941 */ /* 0x000fea0003800200 */
.L_x_201:
        /* <DEDUP_REMOVED lines=16> */
.L_x_207:
        /* <DEDUP_REMOVED lines=9> */
.L_x_206:
[----:B------:R-:W-:Y:S05]  /*1ed0*/  BSYNC.RECONVERGENT B2 ;  /* 0x0000000000027941 */ /* 0x000fea0003800200 */
.L_x_205:
        /* <DEDUP_REMOVED lines=8> */
.L_x_210:
        /* <DEDUP_REMOVED lines=35> */
.L_x_209:
[----:B------:R-:W-:Y:S05]  /*2190*/  BSYNC.RECONVERGENT B2 ;  /* 0x0000000000027941 */ /* 0x000fea0003800200 */
.L_x_208:
        /* <DEDUP_REMOVED lines=22> */
.L_x_212:
[----:B------:R-:W-:Y:S05]  /*2300*/  BSYNC.RECONVERGENT B2 ;  /* 0x0000000000027941 */ /* 0x000fea0003800200 */
.L_x_211:
        /* <DEDUP_REMOVED lines=10> */
.L_x_204:
[----:B------:R-:W-:Y:S05]  /*23b0*/  BSYNC.RECONVERGENT B1 ;  /* 0x0000000000017941 */ /* 0x000fea0003800200 */
.L_x_203:
        /* <DEDUP_REMOVED lines=45> */
.L_x_213:
        /* <DEDUP_REMOVED lines=67> */
.L_x_200:
        /* <DEDUP_REMOVED lines=33> */
.L_x_216:
        /* <DEDUP_REMOVED lines=32> */
.L_x_214:
        /* <DEDUP_REMOVED lines=20> */
.L_x_220:
        /* <DEDUP_REMOVED lines=8> */
.L_x_219:
[----:B------:R-:W-:Y:S05]  /*3090*/  BSYNC.RECONVERGENT B2 ;  /* 0x0000000000027941 */ /* 0x000fea0003800200 */
.L_x_218:
        /* <DEDUP_REMOVED lines=16> */
.L_x_223:
        /* <DEDUP_REMOVED lines=39> */
.L_x_222:
[----:B------:R-:W-:Y:S05]  /*3410*/  BSYNC.RECONVERGENT B2 ;  /* 0x0000000000027941 */ /* 0x000fea0003800200 */
.L_x_221:
        /* <DEDUP_REMOVED lines=27> */
.L_x_225:
[----:B------:R-:W-:Y:S05]  /*35d0*/  BSYNC.RECONVERGENT B2 ;  /* 0x0000000000027941 */ /* 0x000fea0003800200 */
.L_x_224:
        /* <DEDUP_REMOVED lines=10> */
.L_x_217:
[----:B------:R-:W-:Y:S05]  /*3680*/  BSYNC.RECONVERGENT B1 ;  /* 0x0000000000017941 */ /* 0x000fea0003800200 */
.L_x_215:
        /* <DEDUP_REMOVED lines=42> */
.L_x_187:
[----:B------:R-:W-:Y:S05]  /*3930*/  BSYNC.RECONVERGENT B0 ;  /* 0x0000000000007941 */ /* 0x000fea0003800200 */
.L_x_171:
[----:B------:R-:W-:Y:S05]  /*3940*/  @P0 EXIT ;  /* 0x000000000000094d */ /* 0x000fea0003800000 */
[----:B-1----:R-:W1:Y:S01]  /*3950*/  LDC.64 R4, c[0x0][0x388] ;  /* 0x0000e200ff047b82 */ /* 0x002e620000000a00 */
[----:B------:R-:W0:Y:S02]  /*3960*/  LDCU UR4, c[0x0][0x398] ;  /* 0x00007300ff0477ac */ /* 0x000e240008000800 */
[----:B0-234-:R-:W-:-:S05]  /*3970*/  VIADD R3, R3, UR4 ;  /* 0x0000000403037c36 */ /* 0x01dfca0008000000 */
[----:B-1----:R-:W-:Y:S01]  /*3980*/  STG.E desc[UR6][R4.64], R3 ;  /* 0x0000000304007986 */ /* 0x002fe2000c101906 */
[----:B------:R-:W-:Y:S05]  /*3990*/  EXIT ;  /* 0x000000000000794d */ /* 0x000fea0003800000 */
.L_x_226:
        /* <DEDUP_REMOVED lines=14> */
.L_x_641:


//--------------------- .text._ZN3cub18CUB_300001_SM_10006detail6reduce18DeviceReduceKernelINS2_10policy_hubIijN4cuda3std3__44plusIiEEE10Policy1000EPijS9_iNS7_10__identityEEEvT0_PT3_T1_NS0_13GridEvenShareISH_EET2_T4_ --------------------------
	.section	.text._ZN3cub18CUB_300001_SM_10006detail6reduce18DeviceReduceKernelINS2_10policy_hubIijN4cuda3std3__44plusIiEEE10Policy1000EPijS9_iNS7_10__identityEEEvT0_PT3_T1_NS0_13GridEvenShareISH_EET2_T4_,"ax",@progbits
	.align	128
        .global         _ZN3cub18CUB_300001_SM_10006detail6reduce18DeviceReduceKernelINS2_10policy_hubIijN4cuda3std3__44plusIiEEE10Policy1000EPijS9_iNS7_10__identityEEEvT0_PT3_T1_NS0_13GridEvenShareISH_EET2_T4_
        .type           _ZN3cub18CUB_300001_SM_10006detail6reduce18DeviceReduceKernelINS2_10policy_hubIijN4cuda3std3__44plusIiEEE10Policy1000EPijS9_iNS7_10__identityEEEvT0_PT3_T1_NS0_13GridEvenShareISH_EET2_T4_,@function
        .size           _ZN3cub18CUB_300001_SM_10006detail6reduce18DeviceReduceKernelINS2_10policy_hubIijN4cuda3std3__44plusIiEEE10Policy1000EPijS9_iNS7_10__identityEEEvT0_PT3_T1_NS0_13GridEvenShareISH_EET2_T4_,(.L_x_642 - _ZN3cub18CUB_300001_SM_10006detail6reduce18DeviceReduceKernelINS2_10policy_hubIijN4cuda3std3__44plusIiEEE10Policy1000EPijS9_iNS7_10__identityEEEvT0_PT3_T1_NS0_13GridEvenShareISH_EET2_T4_)
        .other          _ZN3cub18CUB_300001_SM_10006detail6reduce18DeviceReduceKernelINS2_10policy_hubIijN4cuda3std3__44plusIiEEE10Policy1000EPijS9_iNS7_10__identityEEEvT0_PT3_T1_NS0_13GridEvenShareISH_EET2_T4_,@"STO_CUDA_ENTRY STV_DEFAULT"
_ZN3cub18CUB_300001_SM_10006detail6reduce18DeviceReduceKernelINS2_10policy_hubIijN4cuda3std3__44plusIiEEE10Policy1000EPijS9_iNS7_10__identityEEEvT0_PT3_T1_NS0_13GridEvenShareISH_EET2_T4_:
.text._ZN3cub18CUB_300001_SM_10006detail6reduce18DeviceReduceKernelINS2_10policy_hubIijN4cuda3std3__44plusIiEEE10Policy1000EPijS9_iNS7_10__identityEEEvT0_PT3_T1_NS0_13GridEvenShareISH_EET2_T4_:
[----:B------:R-:W-:Y:S01]  /*0000*/  LDC R1, c[0x0][0x37c] ;  /* 0x0000df00ff017b82 */ /* 0x000fe20000000800 */
[----:B------:R-:W0:Y:S01]  /*0010*/  S2R R0, SR_CTAID.X ;  /* 0x0000000000007919 */ /* 0x000e220000002500 */
[----:B------:R-:W1:Y:S01]  /*0020*/  LDCU UR4, c[0x0][0x380] ;  /* 0x00007000ff0477ac */ /* 0x000e620008000800 */
[----:B------:R-:W-:Y:S01]  /*0030*/  BSSY.RECONVERGENT B0, `(.L_x_227) ;  /* 0x00002ac000007945 */ /* 0x000fe20003800200 */
[----:B------:R-:W2:Y:S01]  /*0040*/  LDCU UR5, c[0x0][0x3ac] ;  /* 0x00007580ff0577ac */ /* 0x000ea20008000800 */
[----:B------:R-:W3:Y:S01]  /*0050*/  LDCU.64 UR8, c[0x0][0x358] ;  /* 0x00006b00ff0877ac */ /* 0x000ee20008000a00 */
[----:B-1----:R-:W-:Y:S02]  /*0060*/  ULOP3.LUT UP0, URZ, UR4, 0xf, URZ, 0xc0, !UPT ;  /* 0x0000000f04ff7892 */ /* 0x002fe4000f80c0ff */
[----:B--2---:R-:W-:Y:S01]  /*0070*/  USHF.L.U32 UR5, UR5, 0xc, URZ ;  /* 0x0000000c05057899 */ /* 0x004fe200080006ff */
[----:B0-----:R-:W-:-:S06]  /*0080*/  IMAD.SHL.U32 R23, R0, 0x1000, RZ ;  /* 0x0000100000177824 */ /* 0x001fcc00078e00ff */
[----:B---3--:R-:W-:Y:S05]  /*0090*/  BRA.U UP0, `(.L_x_228) ;  /* 0x0000001500147547 */ /* 0x008fea000b800000 */
[----:B------:R-:W0:Y:S02]  /*00a0*/  LDC R3, c[0x0][0x3a8] ;  /* 0x0000ea00ff037b82 */ /* 0x000e240000000800 */
[----:B0-----:R-:W-:-:S05]  /*00b0*/  IMAD R22, R0, -0x1000, R3 ;  /* 0xfffff00000167824 */ /* 0x001fca00078e0203 */
[----:B------:R-:W-:-:S13]  /*00c0*/  ISETP.GT.U32.AND P0, PT, R22, 0xfff, PT ;  /* 0x00000fff1600780c */ /* 0x000fda0003f04070 */
[----:B------:R-:W-:Y:S05]  /*00d0*/  @P0 BRA `(.L_x_229) ;  /* 0x0000000800b00947 */ /* 0x000fea0003800000 */
[----:B------:R-:W0:Y:S01]  /*00e0*/  S2R R5, SR_TID.X ;  /* 0x0000000000057919 */ /* 0x000e220000002100 */
[----:B------:R-:W-:Y:S01]  /*00f0*/  BSSY.RECONVERGENT B1, `(.L_x_230) ;  /* 0x000000a000017945 */ /* 0x000fe20003800200 */
[----:B------:R-:W-:Y:S01]  /*0100*/  IMAD.MOV.U32 R2, RZ, RZ, RZ ;  /* 0x000000ffff027224 */ /* 0x000fe200078e00ff */
[----:B0-----:R-:W-:Y:S01]  /*0110*/  ISETP.GE.U32.AND P0, PT, R5, R22, PT ;  /* 0x000000160500720c */ /* 0x001fe20003f06070 */
[----:B------:R-:W-:-:S12]  /*0120*/  IMAD.MOV.U32 R11, RZ, RZ, R5 ;  /* 0x000000ffff0b7224 */ /* 0x000fd800078e0005 */
[----:B------:R-:W-:Y:S05]  /*0130*/  @P0 BRA `(.L_x_231) ;  /* 0x0000000000140947 */ /* 0x000fea0003800000 */
[----:B------:R-:W0:Y:S01]  /*0140*/  LDC.64 R6, c[0x0][0x380] ;  /* 0x0000e000ff067b82 */ /* 0x000e220000000a00 */
[----:B------:R-:W-:-:S04]  /*0150*/  IMAD R9, R0, 0x1000, R5 ;  /* 0x0000100000097824 */ /* 0x000fc800078e0205 */
[----:B0-----:R-:W-:-:S05]  /*0160*/  IMAD.WIDE.U32 R6, R9, 0x4, R6 ;  /* 0x0000000409067825 */ /* 0x001fca00078e0006 */
[----:B------:R0:W5:Y:S01]  /*0170*/  LDG.E.CONSTANT R2, desc[UR8][R6.64] ;  /* 0x0000000806027981 */ /* 0x000162000c1e9900 */
[----:B------:R-:W-:-:S07]  /*0180*/  VIADD R11, R5, 0x100 ;  /* 0x00000100050b7836 */ /* 0x000fce0000000000 */
.L_x_231:
[----:B------:R-:W-:Y:S05]  /*0190*/  BSYNC.RECONVERGENT B1 ;  /* 0x0000000000017941 */ /* 0x000fea0003800200 */
.L_x_230:
[----:B------:R-:W-:Y:S01]  /*01a0*/  ISETP.GE.U32.AND P0, PT, R11, R22, PT ;  /* 0x000000160b00720c */ /* 0x000fe20003f06070 */
[----:B------:R-:W-:-:S12]  /*01b0*/  BSSY.RECONVERGENT B1, `(.L_x_232) ;  /* 0x000002e000017945 */ /* 0x000fd80003800200 */
[----:B------:R-:W-:Y:S05]  /*01c0*/  @P0 BRA `(.L_x_233) ;  /* 0x0000000000b00947 */ /* 0x000fea0003800000 */
[----:B------:R-:W-:Y:S01]  /*01d0*/  LOP3.LUT R4, RZ, R11, RZ, 0x33, !PT ;  /* 0x0000000bff047212 */ /* 0x000fe200078e33ff */
[----:B------:R-:W-:Y:S04]  /*01e0*/  BSSY.RECONVERGENT B2, `(.L_x_234) ;  /* 0x0000014000027945 */ /* 0x000fe80003800200 */
[----:B------:R-:W-:-:S04]  /*01f0*/  IMAD.IADD R3, R4, 0x1, R3 ;  /* 0x0000000104037824 */ /* 0x000fc800078e0203 */
[----:B0-----:R-:W-:Y:S01]  /*0200*/  IMAD R6, R0, -0x1000, R3 ;  /* 0xfffff00000067824 */ /* 0x001fe200078e0203 */
[----:B------:R-:W-:-:S04]  /*0210*/  LOP3.LUT R4, R3, 0x300, RZ, 0xc0, !PT ;  /* 0x0000030003047812 */ /* 0x000fc800078ec0ff */
[----:B------:R-:W-:Y:S02]  /*0220*/  ISETP.NE.AND P0, PT, R4, 0x300, PT ;  /* 0x000003000400780c */ /* 0x000fe40003f05270 */
[----:B------:R-:W-:-:S11]  /*0230*/  ISETP.GE.U32.AND P1, PT, R6, 0x300, PT ;  /* 0x000003000600780c */ /* 0x000fd60003f26070 */
[----:B------:R-:W-:Y:S05]  /*0240*/  @!P0 BRA `(.L_x_235) ;  /* 0x0000000000348947 */ /* 0x000fea0003800000 */
[----:B------:R-:W0:Y:S01]  /*0250*/  LDC.64 R8, c[0x0][0x380] ;  /* 0x0000e000ff087b82 */ /* 0x000e220000000a00 */
[----:B------:R-:W-:Y:S01]  /*0260*/  LEA.HI R3, R3, 0x1, RZ, 0x18 ;  /* 0x0000000103037811 */ /* 0x000fe200078fc0ff */
[----:B------:R-:W-:-:S03]  /*0270*/  IMAD R13, R0, 0x1000, R11 ;  /* 0x00001000000d7824 */ /* 0x000fc600078e020b */
[----:B------:R-:W-:-:S05]  /*0280*/  LOP3.LUT R3, R3, 0x3, RZ, 0xc0, !PT ;  /* 0x0000000303037812 */ /* 0x000fca00078ec0ff */
[----:B------:R-:W-:-:S07]  /*0290*/  IMAD.MOV R3, RZ, RZ, -R3 ;  /* 0x000000ffff037224 */ /* 0x000fce00078e0a03 */
.L_x_236:
[----:B0-----:R-:W-:-:S06]  /*02a0*/  IMAD.WIDE.U32 R6, R13, 0x4, R8 ;  /* 0x000000040d067825 */ /* 0x001fcc00078e0008 */
[----:B------:R-:W2:Y:S01]  /*02b0*/  LDG.E.CONSTANT R7, desc[UR8][R6.64] ;  /* 0x0000000806077981 */ /* 0x000ea2000c1e9900 */
[----:B------:R-:W-:Y:S02]  /*02c0*/  VIADD R3, R3, 0x1 ;  /* 0x0000000103037836 */ /* 0x000fe40000000000 */
[----:B------:R-:W-:Y:S02]  /*02d0*/  VIADD R11, R11, 0x100 ;  /* 0x000001000b0b7836 */ /* 0x000fe40000000000 */
[----:B------:R-:W-:Y:S01]  /*02e0*/  VIADD R13, R13, 0x100 ;  /* 0x000001000d0d7836 */ /* 0x000fe20000000000 */
[----:B------:R-:W-:Y:S01]  /*02f0*/  ISETP.NE.AND P0, PT, R3, RZ, PT ;  /* 0x000000ff0300720c */ /* 0x000fe20003f05270 */
[----:B--2--5:R-:W-:-:S12]  /*0300*/  IMAD.IADD R2, R7, 0x1, R2 ;  /* 0x0000000107027824 */ /* 0x024fd800078e0202 */
[----:B------:R-:W-:Y:S05]  /*0310*/  @P0 BRA `(.L_x_236) ;  /* 0xfffffffc00e00947 */ /* 0x000fea000383ffff */
.L_x_235:
[----:B------:R-:W-:Y:S05]  /*0320*/  BSYNC.RECONVERGENT B2 ;  /* 0x0000000000027941 */ /* 0x000fea0003800200 */
.L_x_234:
[----:B------:R-:W-:Y:S05]  /*0330*/  @!P1 BRA `(.L_x_233) ;  /* 0x0000000000549947 */ /* 0x000fea0003800000 */
[----:B------:R-:W0:Y:S01]  /*0340*/  LDC.64 R6, c[0x0][0x380] ;  /* 0x0000e000ff067b82 */ /* 0x000e220000000a00 */
[----:B------:R-:W-:Y:S02]  /*0350*/  VIADD R3, R11, 0x200 ;  /* 0x000002000b037836 */ /* 0x000fe40000000000 */
[----:B------:R-:W-:-:S07]  /*0360*/  IMAD R17, R0, 0x1000, R11 ;  /* 0x0000100000117824 */ /* 0x000fce00078e020b */
.L_x_237:
[C---:B------:R-:W-:Y:S02]  /*0370*/  VIADD R11, R17.reuse, 0x100 ;  /* 0x00000100110b7836 */ /* 0x040fe40000000000 */
[----:B0-----:R-:W-:-:S04]  /*0380*/  IMAD.WIDE.U32 R8, R17, 0x4, R6 ;  /* 0x0000000411087825 */ /* 0x001fc800078e0006 */
[C---:B------:R-:W-:Y:S02]  /*0390*/  VIADD R13, R17.reuse, 0x200 ;  /* 0x00000200110d7836 */ /* 0x040fe40000000000 */
[----:B------:R-:W-:Y:S01]  /*03a0*/  VIADD R15, R17, 0x300 ;  /* 0x00000300110f7836 */ /* 0x000fe20000000000 */
[----:B------:R-:W2:Y:S01]  /*03b0*/  LDG.E.CONSTANT R9, desc[UR8][R8.64] ;  /* 0x0000000808097981 */ /* 0x000ea2000c1e9900 */
[----:B------:R-:W-:-:S04]  /*03c0*/  IMAD.WIDE.U32 R10, R11, 0x4, R6 ;  /* 0x000000040b0a7825 */ /* 0x000fc800078e0006 */
[--C-:B------:R-:W-:Y:S02]  /*03d0*/  IMAD.WIDE.U32 R12, R13, 0x4, R6.reuse ;  /* 0x000000040d0c7825 */ /* 0x100fe400078e0006 */
[----:B------:R-:W2:Y:S02]  /*03e0*/  LDG.E.CONSTANT R10, desc[UR8][R10.64] ;  /* 0x000000080a0a7981 */ /* 0x000ea4000c1e9900 */
[----:B------:R-:W-:Y:S02]  /*03f0*/  IMAD.WIDE.U32 R14, R15, 0x4, R6 ;  /* 0x000000040f0e7825 */ /* 0x000fe400078e0006 */
[----:B------:R-:W3:Y:S04]  /*0400*/  LDG.E.CONSTANT R13, desc[UR8][R12.64] ;  /* 0x000000080c0d7981 */ /* 0x000ee8000c1e9900 */
[----:B------:R-:W3:Y:S01]  /*0410*/  LDG.E.CONSTANT R14, desc[UR8][R14.64] ;  /* 0x000000080e0e7981 */ /* 0x000ee2000c1e9900 */
[----:B------:R-:W-:-:S05]  /*0420*/  VIADD R19, R3, 0x200 ;  /* 0x0000020003137836 */ /* 0x000fca0000000000 */
[----:B------:R-:W-:Y:S01]  /*0430*/  ISETP.GE.AND P0, PT, R19, R22, PT ;  /* 0x000000161300720c */ /* 0x000fe20003f06270 */
[----:B------:R-:W-:Y:S02]  /*0440*/  VIADD R3, R3, 0x400 ;  /* 0x0000040003037836 */ /* 0x000fe40000000000 */
[----:B------:R-:W-:Y:S01]  /*0450*/  VIADD R17, R17, 0x400 ;  /* 0x0000040011117836 */ /* 0x000fe20000000000 */
[----:B--2--5:R-:W-:-:S04]  /*0460*/  IADD3 R2, PT, PT, R10, R9, R2 ;  /* 0x000000090a027210 */ /* 0x024fc80007ffe002 */
[----:B---3--:R-:W-:-:S05]  /*0470*/  IADD3 R2, PT, PT, R14, R13, R2 ;  /* 0x0000000d0e027210 */ /* 0x008fca0007ffe002 */
[----:B------:R-:W-:Y:S05]  /*0480*/  @!P0 BRA `(.L_x_237) ;  /* 0xfffffffc00b88947 */ /* 0x000fea000383ffff */
.L_x_233:
[----:B------:R-:W-:Y:S05]  /*0490*/  BSYNC.RECONVERGENT B1 ;  /* 0x0000000000017941 */ /* 0x000fea0003800200 */
.L_x_232:
[----:B------:R-:W-:-:S13]  /*04a0*/  ISETP.GE.U32.AND P0, PT, R22, 0x100, PT ;  /* 0x000001001600780c */ /* 0x000fda0003f06070 */
[----:B------:R-:W-:Y:S05]  /*04b0*/  @!P0 BRA `(.L_x_238) ;  /* 0x0000000000ac8947 */ /* 0x000fea0003800000 */
[----:B------:R-:W1:Y:S01]  /*04c0*/  S2R R8, SR_LANEID ;  /* 0x0000000000087919 */ /* 0x000e620000000000 */
[----:B-----5:R-:W2:Y:S01]  /*04d0*/  SHFL.DOWN PT, R3, R2, 0x1, 0x1f ;  /* 0x08201f0002037f89 */ /* 0x020ea200000e0000 */
[C---:B-1----:R-:W-:Y:S02]  /*04e0*/  ISETP.GT.AND P0, PT, R8.reuse, 0x1e, PT ;  /* 0x0000001e0800780c */ /* 0x042fe40003f04270 */
[C---:B------:R-:W-:Y:S02]  /*04f0*/  ISETP.NE.AND P1, PT, R8.reuse, RZ, PT ;  /* 0x000000ff0800720c */ /* 0x040fe40003f25270 */
        /* <DEDUP_REMOVED lines=32> */
[----:B-1----:R-:W0:Y:S04]  /*0700*/  LDS.128 R4, [UR4+0x10] ;  /* 0x00001004ff047984 */ /* 0x002e280008000c00 */
[----:B------:R-:W1:Y:S01]  /*0710*/  LDS.64 R8, [UR4+0x20] ;  /* 0x00002004ff087984 */ /* 0x000e620008000a00 */
[----:B0-----:R-:W-:-:S04]  /*0720*/  IADD3 R2, PT, PT, R4, R2, R3 ;  /* 0x0000000204027210 */ /* 0x001fc80007ffe003 */
[----:B------:R-:W-:-:S04]  /*0730*/  IADD3 R2, PT, PT, R6, R2, R5 ;  /* 0x0000000206027210 */ /* 0x000fc80007ffe005 */
[----:B-1----:R-:W-:-:S05]  /*0740*/  IADD3 R2, PT, PT, R8, R2, R7 ;  /* 0x0000000208027210 */ /* 0x002fca0007ffe007 */
[----:B------:R-:W-:Y:S01]  /*0750*/  IMAD.IADD R3, R2, 0x1, R9 ;  /* 0x0000000102037824 */ /* 0x000fe200078e0209 */
[----:B------:R-:W-:Y:S06]  /*0760*/  BRA `(.L_x_239) ;  /* 0x0000002000e07947 */ /* 0x000fec0003800000 */
.L_x_238:
[----:B------:R-:W-:Y:S01]  /*0770*/  LOP3.LUT R3, R5, 0x3e0, RZ, 0xc0, !PT ;  /* 0x000003e005037812 */ /* 0x000fe200078ec0ff */
[----:B------:R-:W1:Y:S04]  /*0780*/  S2R R10, SR_LANEID ;  /* 0x00000000000a7919 */ /* 0x000e680000000000 */
[----:B0-----:R-:W-:Y:S01]  /*0790*/  VIADD R7, R3, 0x20 ;  /* 0x0000002003077836 */ /* 0x001fe20000000000 */
[----:B------:R-:W-:-:S04]  /*07a0*/  LOP3.LUT R3, RZ, R3, RZ, 0x33, !PT ;  /* 0x00000003ff037212 */ /* 0x000fc800078e33ff */
[----:B------:R-:W-:Y:S01]  /*07b0*/  ISETP.GT.U32.AND P0, PT, R7, R22, PT ;  /* 0x000000160700720c */ /* 0x000fe20003f04070 */
[----:B------:R-:W-:-:S05]  /*07c0*/  IMAD.IADD R3, R22, 0x1, R3 ;  /* 0x0000000116037824 */ /* 0x000fca00078e0203 */
[----:B------:R-:W-:-:S05]  /*07d0*/  SEL R7, R3, 0x1f, P0 ;  /* 0x0000001f03077807 */ /* 0x000fca0000000000 */
[----:B-----5:R-:W0:Y:S01]  /*07e0*/  SHFL.DOWN PT, R3, R2, 0x1, R7 ;  /* 0x0820000002037989 */ /* 0x020e2200000e0007 */
[CC--:B-1----:R-:W-:Y:S01]  /*07f0*/  ISETP.GE.AND P0, PT, R10.reuse, R7.reuse, PT ;  /* 0x000000070a00720c */ /* 0x0c2fe20003f06270 */
[C---:B------:R-:W-:Y:S01]  /*0800*/  VIADD R6, R10.reuse, 0x2 ;  /* 0x000000020a067836 */ /* 0x040fe20000000000 */
[C---:B------:R-:W-:Y:S01]  /*0810*/  ISETP.NE.AND P1, PT, R10.reuse, RZ, PT ;  /* 0x000000ff0a00720c */ /* 0x040fe20003f25270 */
[----:B------:R-:W-:Y:S01]  /*0820*/  VIADD R8, R10, 0x4 ;  /* 0x000000040a087836 */ /* 0x000fe20000000000 */
[----:B0-----:R-:W-:Y:S02]  /*0830*/  SEL R3, R3, RZ, !P0 ;  /* 0x000000ff03037207 */ /* 0x001fe40004000000 */
[----:B------:R-:W-:-:S09]  /*0840*/  ISETP.GT.AND P0, PT, R6, R7, PT ;  /* 0x000000070600720c */ /* 0x000fd20003f04270 */
[----:B------:R-:W0:Y:S01]  /*0850*/  @!P1 S2R R12, SR_CgaCtaId ;  /* 0x00000000000c9919 */ /* 0x000e220000008800 */
[----:B------:R-:W-:Y:S01]  /*0860*/  @!P1 MOV R9, 0x400 ;  /* 0x0000040000099802 */ /* 0x000fe20000000f00 */
[----:B------:R-:W-:-:S05]  /*0870*/  IMAD.IADD R4, R3, 0x1, R2 ;  /* 0x0000000103047824 */ /* 0x000fca00078e0202 */
        /* <DEDUP_REMOVED lines=25> */
[----:B------:R-:W1:Y:S01]  /*0a10*/  S2UR UR5, SR_CgaCtaId ;  /* 0x00000000000579c3 */ /* 0x000e620000008800 */
[----:B------:R-:W-:Y:S01]  /*0a20*/  UMOV UR4, 0x400 ;  /* 0x0000040000047882 */ /* 0x000fe20000000000 */
[C---:B------:R-:W-:Y:S02]  /*0a30*/  ISETP.GT.U32.AND P2, PT, R22.reuse, 0x40, PT ;  /* 0x000000401600780c */ /* 0x040fe40003f44070 */
[C---:B------:R-:W-:Y:S02]  /*0a40*/  ISETP.GT.U32.AND P1, PT, R22.reuse, 0x20, PT ;  /* 0x000000201600780c */ /* 0x040fe40003f24070 */
[----:B------:R-:W-:Y:S01]  /*0a50*/  ISETP.GT.U32.AND P3, PT, R22, 0x80, PT ;  /* 0x000000801600780c */ /* 0x000fe20003f64070 */
[----:B-1----:R-:W-:-:S09]  /*0a60*/  ULEA UR4, UR5, UR4, 0x18 ;  /* 0x0000000405047291 */ /* 0x002fd2000f8ec0ff */
[----:B------:R-:W1:Y:S04]  /*0a70*/  LDS.128 R4, [UR4+0x10] ;  /* 0x00001004ff047984 */ /* 0x000e680008000c00 */
[----:B------:R-:W2:Y:S04]  /*0a80*/  LDS R2, [UR4+0xc] ;  /* 0x00000c04ff027984 */ /* 0x000ea80008000800 */
[----:B0-----:R-:W0:Y:S01]  /*0a90*/  LDS.64 R8, [UR4+0x20] ;  /* 0x00002004ff087984 */ /* 0x001e220008000a00 */
[----:B-1----:R-:W-:Y:S02]  /*0aa0*/  SEL R4, R4, RZ, P2 ;  /* 0x000000ff04047207 */ /* 0x002fe40001000000 */
[----:B------:R-:W-:-:S02]  /*0ab0*/  ISETP.GT.U32.AND P2, PT, R22, 0x60, PT ;  /* 0x000000601600780c */ /* 0x000fc40003f44070 */
[----:B--2---:R-:W-:Y:S02]  /*0ac0*/  SEL R2, R2, RZ, P1 ;  /* 0x000000ff02027207 */ /* 0x004fe40000800000 */
[----:B------:R-:W-:Y:S02]  /*0ad0*/  SEL R5, R5, RZ, P2 ;  /* 0x000000ff05057207 */ /* 0x000fe40001000000 */
[----:B------:R-:W-:Y:S02]  /*0ae0*/  IADD3 R2, PT, PT, R4, R2, R3 ;  /* 0x0000000204027210 */ /* 0x000fe40007ffe003 */
[----:B------:R-:W-:Y:S02]  /*0af0*/  ISETP.GT.U32.AND P1, PT, R22, 0xa0, PT ;  /* 0x000000a01600780c */ /* 0x000fe40003f24070 */
[----:B------:R-:W-:Y:S02]  /*0b00*/  SEL R6, R6, RZ, P3 ;  /* 0x000000ff06067207 */ /* 0x000fe40001800000 */
[----:B------:R-:W-:-:S02]  /*0b10*/  ISETP.GT.U32.AND P2, PT, R22, 0xc0, PT ;  /* 0x000000c01600780c */ /* 0x000fc40003f44070 */
[----:B------:R-:W-:Y:S02]  /*0b20*/  ISETP.GT.U32.AND P3, PT, R22, 0xe0, PT ;  /* 0x000000e01600780c */ /* 0x000fe40003f64070 */
[----:B------:R-:W-:Y:S02]  /*0b30*/  SEL R7, R7, RZ, P1 ;  /* 0x000000ff07077207 */ /* 0x000fe40000800000 */
[----:B------:R-:W-:Y:S02]  /*0b40*/  IADD3 R2, PT, PT, R6, R2, R5 ;  /* 0x0000000206027210 */ /* 0x000fe40007ffe005 */
[----:B0-----:R-:W-:Y:S02]  /*0b50*/  SEL R8, R8, RZ, P2 ;  /* 0x000000ff08087207 */ /* 0x001fe40001000000 */
[----:B------:R-:W-:Y:S02]  /*0b60*/  SEL R9, R9, RZ, P3 ;  /* 0x000000ff09097207 */ /* 0x000fe40001800000 */
[----:B------:R-:W-:-:S05]  /*0b70*/  IADD3 R2, PT, PT, R8, R2, R7 ;  /* 0x0000000208027210 */ /* 0x000fca0007ffe007 */
[----:B------:R-:W-:Y:S01]  /*0b80*/  IMAD.IADD R3, R2, 0x1, R9 ;  /* 0x0000000102037824 */ /* 0x000fe200078e0209 */
[----:B------:R-:W-:Y:S06]  /*0b90*/  BRA `(.L_x_239) ;  /* 0x0000001c00d47947 */ /* 0x000fec0003800000 */
.L_x_229:
[----:B------:R-:W0:Y:S01]  /*0ba0*/  S2R R2, SR_TID.X ;  /* 0x0000000000027919 */ /* 0x000e220000002100 */
[----:B------:R-:W1:Y:S02]  /*0bb0*/  LDCU.64 UR6, c[0x0][0x380] ;  /* 0x00007000ff0677ac */ /* 0x000e640008000a00 */
[----:B-1----:R-:W-:Y:S02]  /*0bc0*/  IMAD.U32 R20, RZ, RZ, UR6 ;  /* 0x00000006ff147e24 */ /* 0x002fe4000f8e00ff */
[----:B------:R-:W-:Y:S02]  /*0bd0*/  IMAD.U32 R21, RZ, RZ, UR7 ;  /* 0x00000007ff157e24 */ /* 0x000fe4000f8e00ff */
[----:B0-----:R-:W-:-:S04]  /*0be0*/  IMAD R25, R2, 0x4, R23 ;  /* 0x0000000402197824 */ /* 0x001fc800078e0217 */
[----:B------:R-:W-:-:S05]  /*0bf0*/  IMAD.WIDE.U32 R24, R25, 0x4, R20 ;  /* 0x0000000419187825 */ /* 0x000fca00078e0014 */
[----:B------:R-:W2:Y:S04]  /*0c00*/  LDG.E.128.CONSTANT R4, desc[UR8][R24.64] ;  /* 0x0000000818047981 */ /* 0x000ea8000c1e9d00 */
[----:B------:R-:W3:Y:S04]  /*0c10*/  LDG.E.128.CONSTANT R8, desc[UR8][R24.64+0x1000] ;  /* 0x0010000818087981 */ /* 0x000ee8000c1e9d00 */
[----:B------:R-:W4:Y:S04]  /*0c20*/  LDG.E.128.CONSTANT R12, desc[UR8][R24.64+0x2000] ;  /* 0x00200008180c7981 */ /* 0x000f28000c1e9d00 */
[----:B------:R-:W5:Y:S01]  /*0c30*/  LDG.E.128.CONSTANT R16, desc[UR8][R24.64+0x3000] ;  /* 0x0030000818107981 */ /* 0x000f62000c1e9d00 */
[----:B------:R-:W-:-:S02]  /*0c40*/  ISETP.GE.U32.AND P0, PT, R22, UR5, PT ;  /* 0x0000000516007c0c */ /* 0x000fc4000bf06070 */
        /* <DEDUP_REMOVED lines=9> */
[----:B------:R-:W-:Y:S01]  /*0ce0*/  VIADD R26, R23, UR5 ;  /* 0x00000005171a7c36 */ /* 0x000fe20008000000 */
[----:B------:R-:W-:Y:S01]  /*0cf0*/  UMOV UR4, URZ ;  /* 0x000000ff00047c82 */ /* 0x000fe20008000000 */
[----:B------:R-:W-:Y:S02]  /*0d00*/  VIADD R25, R3, 0xfffff000 ;  /* 0xfffff00003197836 */ /* 0x000fe40000000000 */
[C---:B------:R-:W-:Y:S02]  /*0d10*/  VIADD R24, R26.reuse, 0x100 ;  /* 0x000001001a187836 */ /* 0x040fe40000000000 */
[C---:B------:R-:W-:Y:S01]  /*0d20*/  IMAD.IADD R23, R26.reuse, 0x1, R2 ;  /* 0x000000011a177824 */ /* 0x040fe200078e0202 */
[----:B------:R-:W-:Y:S01]  /*0d30*/  ISETP.GT.U32.AND P0, PT, R26, R25, PT ;  /* 0x000000191a00720c */ /* 0x000fe20003f04070 */
[----:B------:R-:W-:-:S12]  /*0d40*/  IMAD.MOV.U32 R22, RZ, RZ, R26 ;  /* 0x000000ffff167224 */ /* 0x000fd800078e001a */
[----:B------:R-:W-:Y:S05]  /*0d50*/  @P0 BRA `(.L_x_241) ;  /* 0x0000000000640947 */ /* 0x000fea0003800000 */
[----:B------:R-:W0:Y:S08]  /*0d60*/  LDC R3, c[0x0][0x3a8] ;  /* 0x0000ea00ff037b82 */ /* 0x000e300000000800 */
[----:B------:R-:W1:Y:S02]  /*0d70*/  LDC.64 R20, c[0x0][0x380] ;  /* 0x0000e000ff147b82 */ /* 0x000e640000000a00 */
.L_x_242:
[----:B------:R-:W-:-:S04]  /*0d80*/  IMAD R29, R2, 0x4, R22 ;  /* 0x00000004021d7824 */ /* 0x000fc800078e0216 */
[----:B-1----:R-:W-:-:S05]  /*0d90*/  IMAD.WIDE.U32 R28, R29, 0x4, R20 ;  /* 0x000000041d1c7825 */ /* 0x002fca00078e0014 */
[----:B------:R-:W2:Y:S04]  /*0da0*/  LDG.E.128.CONSTANT R4, desc[UR8][R28.64] ;  /* 0x000000081c047981 */ /* 0x000ea8000c1e9d00 */
[----:B------:R-:W3:Y:S04]  /*0db0*/  LDG.E.128.CONSTANT R8, desc[UR8][R28.64+0x1000] ;  /* 0x001000081c087981 */ /* 0x000ee8000c1e9d00 */
[----:B------:R-:W4:Y:S04]  /*0dc0*/  LDG.E.128.CONSTANT R12, desc[UR8][R28.64+0x2000] ;  /* 0x002000081c0c7981 */ /* 0x000f28000c1e9d00 */
[----:B------:R-:W5:Y:S01]  /*0dd0*/  LDG.E.128.CONSTANT R16, desc[UR8][R28.64+0x3000] ;  /* 0x003000081c107981 */ /* 0x000f62000c1e9d00 */
[----:B--2---:R-:W-:Y:S01]  /*0de0*/  IADD3 R5, PT, PT, R5, R4, R27 ;  /* 0x0000000405057210 */ /* 0x004fe20007ffe01b */
[----:B0-----:R-:W-:-:S03]  /*0df0*/  IMAD.IADD R4, R3, 0x1, -R22 ;  /* 0x0000000103047824 */ /* 0x001fc600078e0a16 */
[----:B------:R-:W-:Y:S02]  /*0e00*/  IADD3 R5, PT, PT, R7, R6, R5 ;  /* 0x0000000607057210 */ /* 0x000fe40007ffe005 */
[----:B------:R-:W-:Y:S02]  /*0e10*/  ISETP.GE.U32.AND P0, PT, R4, UR5, PT ;  /* 0x0000000504007c0c */ /* 0x000fe4000bf06070 */
[----:B---3--:R-:W-:-:S04]  /*0e20*/  IADD3 R5, PT, PT, R9, R8, R5 ;  /* 0x0000000809057210 */ /* 0x008fc80007ffe005 */
[----:B------:R-:W-:-:S04]  /*0e30*/  IADD3 R5, PT, PT, R11, R10, R5 ;  /* 0x0000000a0b057210 */ /* 0x000fc80007ffe005 */
[----:B----4-:R-:W-:-:S04]  /*0e40*/  IADD3 R5, PT, PT, R13, R12, R5 ;  /* 0x0000000c0d057210 */ /* 0x010fc80007ffe005 */
[----:B------:R-:W-:-:S04]  /*0e50*/  IADD3 R5, PT, PT, R15, R14, R5 ;  /* 0x0000000e0f057210 */ /* 0x000fc80007ffe005 */
[----:B-----5:R-:W-:-:S04]  /*0e60*/  IADD3 R5, PT, PT, R17, R16, R5 ;  /* 0x0000001011057210 */ /* 0x020fc80007ffe005 */
[----:B------:R-:W-:Y:S01]  /*0e70*/  IADD3 R27, PT, PT, R19, R18, R5 ;  /* 0x00000012131b7210 */ /* 0x000fe20007ffe005 */
[----:B------:R-:W-:Y:S06]  /*0e80*/  @!P0 BRA `(.L_x_240) ;  /* 0x0000000000ec8947 */ /* 0x000fec0003800000 */
[----:B------:R-:W-:Y:S01]  /*0e90*/  VIADD R22, R22, UR5 ;  /* 0x0000000516167c36 */ /* 0x000fe20008000000 */
[----:B------:R-:W-:Y:S01]  /*0ea0*/  UIADD3 UR4, UPT, UPT, UR4, 0x1, URZ ;  /* 0x0000000104047890 */ /* 0x000fe2000fffe0ff */
[----:B------:R-:W-:Y:S02]  /*0eb0*/  VIADD R24, R24, UR5 ;  /* 0x0000000518187c36 */ /* 0x000fe40008000000 */
[----:B------:R-:W-:Y:S01]  /*0ec0*/  VIADD R23, R23, UR5 ;  /* 0x0000000517177c36 */ /* 0x000fe20008000000 */
[----:B------:R-:W-:-:S13]  /*0ed0*/  ISETP.GT.U32.AND P0, PT, R22, R25, PT ;  /* 0x000000191600720c */ /* 0x000fda0003f04070 */
[----:B------:R-:W-:Y:S05]  /*0ee0*/  @!P0 BRA `(.L_x_242) ;  /* 0xfffffffc00a48947 */ /* 0x000fea000383ffff */
.L_x_241:
[----:B------:R-:W-:-:S13]  /*0ef0*/  ISETP.GE.U32.AND P0, PT, R22, R3, PT ;  /* 0x000000031600720c */ /* 0x000fda0003f06070 */
[----:B------:R-:W-:Y:S05]  /*0f00*/  @P0 BRA `(.L_x_240) ;  /* 0x0000000000cc0947 */ /* 0x000fea0003800000 */
[----:B------:R-:W-:Y:S01]  /*0f10*/  IMAD.IADD R5, R3, 0x1, -R22 ;  /* 0x0000000103057824 */ /* 0x000fe200078e0a16 */
[----:B------:R-:W-:Y:S04]  /*0f20*/  BSSY.RECONVERGENT B1, `(.L_x_240) ;  /* 0x0000031000017945 */ /* 0x000fe80003800200 */
[----:B------:R-:W-:-:S13]  /*0f30*/  ISETP.GE.AND P0, PT, R2, R5, PT ;  /* 0x000000050200720c */ /* 0x000fda0003f06270 */
[----:B------:R-:W-:Y:S05]  /*0f40*/  @P0 BRA `(.L_x_243) ;  /* 0x0000000000b80947 */ /* 0x000fea0003800000 */
[----:B------:R-:W0:Y:S01]  /*0f50*/  LDC R7, c[0x0][0x3ac] ;  /* 0x0000eb00ff077b82 */ /* 0x000e220000000800 */
[----:B------:R-:W-:Y:S01]  /*0f60*/  LOP3.LUT R4, RZ, R2, RZ, 0x33, !PT ;  /* 0x00000002ff047212 */ /* 0x000fe200078e33ff */
[----:B------:R-:W-:Y:S01]  /*0f70*/  BSSY.RECONVERGENT B2, `(.L_x_244) ;  /* 0x0000016000027945 */ /* 0x000fe20003800200 */
[----:B------:R-:W-:-:S03]  /*0f80*/  IMAD.MOV.U32 R9, RZ, RZ, R2 ;  /* 0x000000ffff097224 */ /* 0x000fc600078e0002 */
[----:B------:R-:W-:-:S04]  /*0f90*/  IMAD.IADD R3, R4, 0x1, R3 ;  /* 0x0000000104037824 */ /* 0x000fc800078e0203 */
[C---:B------:R-:W-:Y:S01]  /*0fa0*/  IMAD.IADD R26, R3.reuse, 0x1, -R26 ;  /* 0x00000001031a7824 */ /* 0x040fe200078e0a1a */
[C---:B------:R-:W-:Y:S02]  /*0fb0*/  LOP3.LUT R4, R3.reuse, 0x300, RZ, 0xc0, !PT ;  /* 0x0000030003047812 */ /* 0x040fe400078ec0ff */
[----:B------:R-:W-:Y:S02]  /*0fc0*/  LEA.HI R3, R3, 0x1, RZ, 0x18 ;  /* 0x0000000103037811 */ /* 0x000fe400078fc0ff */
[----:B------:R-:W-:Y:S01]  /*0fd0*/  ISETP.NE.AND P0, PT, R4, 0x300, PT ;  /* 0x000003000400780c */ /* 0x000fe20003f05270 */
[----:B0-----:R-:W-:-:S04]  /*0fe0*/  IMAD R7, R7, UR4, RZ ;  /* 0x0000000407077c24 */ /* 0x001fc8000f8e02ff */
[----:B------:R-:W-:-:S05]  /*0ff0*/  IMAD R7, R7, -0x1000, R26 ;  /* 0xfffff00007077824 */ /* 0x000fca00078e021a */
[----:B------:R-:W-:-:S03]  /*1000*/  ISETP.GE.U32.AND P1, PT, R7, 0x300, PT ;  /* 0x000003000700780c */ /* 0x000fc60003f26070 */
[----:B------:R-:W-:Y:S10]  /*1010*/  @!P0 BRA `(.L_x_245) ;  /* 0x00000000002c8947 */ /* 0x000ff40003800000 */
[----:B------:R-:W-:Y:S01]  /*1020*/  LOP3.LUT R3, R3, 0x3, RZ, 0xc0, !PT ;  /* 0x0000000303037812 */ /* 0x000fe200078ec0ff */
[----:B------:R-:W-:-:S04]  /*1030*/  IMAD.MOV.U32 R9, RZ, RZ, R2 ;  /* 0x000000ffff097224 */ /* 0x000fc800078e0002 */
[----:B------:R-:W-:-:S07]  /*1040*/  IMAD.MOV R3, RZ, RZ, -R3 ;  /* 0x000000ffff037224 */ /* 0x000fce00078e0a03 */
.L_x_246:
[----:B------:R-:W-:-:S06]  /*1050*/  IMAD.WIDE.U32 R6, R23, 0x4, R20 ;  /* 0x0000000417067825 */ /* 0x000fcc00078e0014 */
[----:B------:R-:W2:Y:S01]  /*1060*/  LDG.E.CONSTANT R6, desc[UR8][R6.64] ;  /* 0x0000000806067981 */ /* 0x000ea2000c1e9900 */
[----:B------:R-:W-:Y:S02]  /*1070*/  VIADD R3, R3, 0x1 ;  /* 0x0000000103037836 */ /* 0x000fe40000000000 */
[----:B------:R-:W-:Y:S02]  /*1080*/  VIADD R9, R9, 0x100 ;  /* 0x0000010009097836 */ /* 0x000fe40000000000 */
[----:B------:R-:W-:Y:S01]  /*1090*/  VIADD R23, R23, 0x100 ;  /* 0x0000010017177836 */ /* 0x000fe20000000000 */
[----:B------:R-:W-:Y:S01]  /*10a0*/  ISETP.NE.AND P0, PT, R3, RZ, PT ;  /* 0x000000ff0300720c */ /* 0x000fe20003f05270 */
[----:B--2---:R-:W-:-:S12]  /*10b0*/  IMAD.IADD R27, R6, 0x1, R27 ;  /* 0x00000001061b7824 */ /* 0x004fd800078e021b */
[----:B------:R-:W-:Y:S05]  /*10c0*/  @P0 BRA `(.L_x_246) ;  /* 0xfffffffc00e00947 */ /* 0x000fea000383ffff */
.L_x_245:
[----:B------:R-:W-:Y:S05]  /*10d0*/  BSYNC.RECONVERGENT B2 ;  /* 0x0000000000027941 */ /* 0x000fea0003800200 */
.L_x_244:
[----:B------:R-:W-:Y:S05]  /*10e0*/  @!P1 BRA `(.L_x_243) ;  /* 0x0000000000509947 */ /* 0x000fea0003800000 */
[C---:B------:R-:W-:Y:S02]  /*10f0*/  IMAD.IADD R15, R9.reuse, 0x1, R24 ;  /* 0x00000001090f7824 */ /* 0x040fe400078e0218 */
[----:B------:R-:W-:-:S07]  /*1100*/  VIADD R3, R9, 0x200 ;  /* 0x0000020009037836 */ /* 0x000fce0000000000 */
.L_x_247:
[C---:B------:R-:W-:Y:S02]  /*1110*/  VIADD R7, R15.reuse, 0xffffff00 ;  /* 0xffffff000f077836 */ /* 0x040fe40000000000 */
[----:B------:R-:W-:-:S04]  /*1120*/  IMAD.WIDE.U32 R8, R15, 0x4, R20 ;  /* 0x000000040f087825 */ /* 0x000fc800078e0014 */
        /* <DEDUP_REMOVED lines=13> */
[----:B--2---:R-:W-:-:S04]  /*1200*/  IADD3 R27, PT, PT, R8, R6, R27 ;  /* 0x00000006081b7210 */ /* 0x004fc80007ffe01b */
[----:B---3--:R-:W-:-:S05]  /*1210*/  IADD3 R27, PT, PT, R12, R10, R27 ;  /* 0x0000000a0c1b7210 */ /* 0x008fca0007ffe01b */
[----:B------:R-:W-:Y:S05]  /*1220*/  @!P0 BRA `(.L_x_247) ;  /* 0xfffffffc00b88947 */ /* 0x000fea000383ffff */
.L_x_243:
[----:B------:R-:W-:Y:S05]  /*1230*/  BSYNC.RECONVERGENT B1 ;  /* 0x0000000000017941 */ /* 0x000fea0003800200 */
.L_x_240:
        /* <DEDUP_REMOVED lines=37> */
[----:B--2---:R-:W1:Y:S01]  /*1490*/  LDS.64 R8, [UR4+0x20] ;  /* 0x00002004ff087984 */ /* 0x004e620008000a00 */
[----:B0-----:R-:W-:-:S04]  /*14a0*/  IADD3 R2, PT, PT, R4, R2, R3 ;  /* 0x0000000204027210 */ /* 0x001fc80007ffe003 */
[----:B------:R-:W-:-:S04]  /*14b0*/  IADD3 R2, PT, PT, R6, R2, R5 ;  /* 0x0000000206027210 */ /* 0x000fc80007ffe005 */
[----:B-1----:R-:W-:-:S05]  /*14c0*/  IADD3 R2, PT, PT, R8, R2, R7 ;  /* 0x0000000208027210 */ /* 0x002fca0007ffe007 */
[----:B------:R-:W-:Y:S01]  /*14d0*/  IMAD.IADD R3, R2, 0x1, R9 ;  /* 0x0000000102037824 */ /* 0x000fe200078e0209 */
[----:B------:R-:W-:Y:S06]  /*14e0*/  BRA `(.L_x_239) ;  /* 0x0000001400807947 */ /* 0x000fec0003800000 */
.L_x_228:
[----:B------:R-:W0:Y:S02]  /*14f0*/  LDCU UR6, c[0x0][0x3a8] ;  /* 0x00007500ff0677ac */ /* 0x000e240008000800 */
[----:B0-----:R-:W-:-:S04]  /*1500*/  IADD3 R4, PT, PT, -R23, UR6, RZ ;  /* 0x0000000617047c10 */ /* 0x001fc8000fffe1ff */
        /* <DEDUP_REMOVED lines=9> */
[----:B------:R-:W-:-:S04]  /*15a0*/  IMAD.IADD R3, R23, 0x1, R2 ;  /* 0x0000000117037824 */ /* 0x000fc800078e0202 */
[----:B0-----:R-:W-:-:S05]  /*15b0*/  IMAD.WIDE.U32 R6, R3, 0x4, R6 ;  /* 0x0000000403067825 */ /* 0x001fca00078e0006 */
[----:B------:R0:W5:Y:S01]  /*15c0*/  LDG.E.CONSTANT R3, desc[UR8][R6.64] ;  /* 0x0000000806037981 */ /* 0x000162000c1e9900 */
[----:B------:R-:W-:-:S07]  /*15d0*/  VIADD R10, R2, 0x100 ;  /* 0x00000100020a7836 */ /* 0x000fce0000000000 */
.L_x_250:
[----:B------:R-:W-:Y:S05]  /*15e0*/  BSYNC.RECONVERGENT B1 ;  /* 0x0000000000017941 */ /* 0x000fea0003800200 */
.L_x_249:
[----:B------:R-:W-:Y:S01]  /*15f0*/  ISETP.GE.U32.AND P0, PT, R10, R4, PT ;  /* 0x000000040a00720c */ /* 0x000fe20003f06070 */
[----:B------:R-:W-:-:S12]  /*1600*/  BSSY.RECONVERGENT B1, `(.L_x_251) ;  /* 0x000002e000017945 */ /* 0x000fd80003800200 */
[----:B------:R-:W-:Y:S05]  /*1610*/  @P0 BRA `(.L_x_252) ;  /* 0x0000000000b00947 */ /* 0x000fea0003800000 */
[----:B------:R-:W-:Y:S01]  /*1620*/  LOP3.LUT R5, RZ, R10, RZ, 0x33, !PT ;  /* 0x0000000aff057212 */ /* 0x000fe200078e33ff */
[----:B------:R-:W-:Y:S04]  /*1630*/  BSSY.RECONVERGENT B2, `(.L_x_253) ;  /* 0x0000014000027945 */ /* 0x000fe80003800200 */
[----:B0-----:R-:W-:-:S04]  /*1640*/  VIADD R6, R5, UR6 ;  /* 0x0000000605067c36 */ /* 0x001fc80008000000 */
[C---:B------:R-:W-:Y:S01]  /*1650*/  IMAD.IADD R7, R6.reuse, 0x1, -R23 ;  /* 0x0000000106077824 */ /* 0x040fe200078e0a17 */
[----:B------:R-:W-:-:S04]  /*1660*/  LOP3.LUT R5, R6, 0x300, RZ, 0xc0, !PT ;  /* 0x0000030006057812 */ /* 0x000fc800078ec0ff */
[----:B------:R-:W-:Y:S02]  /*1670*/  ISETP.NE.AND P0, PT, R5, 0x300, PT ;  /* 0x000003000500780c */ /* 0x000fe40003f05270 */
[----:B------:R-:W-:-:S11]  /*1680*/  ISETP.GE.U32.AND P1, PT, R7, 0x300, PT ;  /* 0x000003000700780c */ /* 0x000fd60003f26070 */
[----:B------:R-:W-:Y:S05]  /*1690*/  @!P0 BRA `(.L_x_254) ;  /* 0x0000000000348947 */ /* 0x000fea0003800000 */
[----:B------:R-:W0:Y:S01]  /*16a0*/  LDC.64 R8, c[0x0][0x380] ;  /* 0x0000e000ff087b82 */ /* 0x000e220000000a00 */
[----:B------:R-:W-:Y:S01]  /*16b0*/  LEA.HI R5, R6, 0x1, RZ, 0x18 ;  /* 0x0000000106057811 */ /* 0x000fe200078fc0ff */
[----:B------:R-:W-:-:S03]  /*16c0*/  IMAD.IADD R11, R23, 0x1, R10 ;  /* 0x00000001170b7824 */ /* 0x000fc600078e020a */
[----:B------:R-:W-:-:S05]  /*16d0*/  LOP3.LUT R5, R5, 0x3, RZ, 0xc0, !PT ;  /* 0x0000000305057812 */ /* 0x000fca00078ec0ff */
[----:B------:R-:W-:-:S07]  /*16e0*/  IMAD.MOV R5, RZ, RZ, -R5 ;  /* 0x000000ffff057224 */ /* 0x000fce00078e0a05 */
.L_x_255:
        /* <DEDUP_REMOVED lines=8> */
.L_x_254:
[----:B------:R-:W-:Y:S05]  /*1770*/  BSYNC.RECONVERGENT B2 ;  /* 0x0000000000027941 */ /* 0x000fea0003800200 */
.L_x_253:
[----:B------:R-:W-:Y:S05]  /*1780*/  @!P1 BRA `(.L_x_252) ;  /* 0x0000000000549947 */ /* 0x000fea0003800000 */
[----:B------:R-:W0:Y:S01]  /*1790*/  LDC.64 R6, c[0x0][0x380] ;  /* 0x0000e000ff067b82 */ /* 0x000e220000000a00 */
[----:B------:R-:W-:Y:S02]  /*17a0*/  IMAD.IADD R23, R23, 0x1, R10 ;  /* 0x0000000117177824 */ /* 0x000fe400078e020a */
[----:B------:R-:W-:-:S07]  /*17b0*/  VIADD R5, R10, 0x200 ;  /* 0x000002000a057836 */ /* 0x000fce0000000000 */
.L_x_256:
        /* <DEDUP_REMOVED lines=18> */
.L_x_252:
[----:B------:R-:W-:Y:S05]  /*18e0*/  BSYNC.RECONVERGENT B1 ;  /* 0x0000000000017941 */ /* 0x000fea0003800200 */
.L_x_251:
        /* <DEDUP_REMOVED lines=39> */
[----:B----4-:R-:W1:Y:S01]  /*1b60*/  LDS.64 R8, [UR4+0x20] ;  /* 0x00002004ff087984 */ /* 0x010e620008000a00 */
[----:B0-----:R-:W-:-:S04]  /*1b70*/  IADD3 R2, PT, PT, R4, R2, R3 ;  /* 0x0000000204027210 */ /* 0x001fc80007ffe003 */
[----:B------:R-:W-:-:S04]  /*1b80*/  IADD3 R2, PT, PT, R6, R2, R5 ;  /* 0x0000000206027210 */ /* 0x000fc80007ffe005 */
[----:B-1----:R-:W-:-:S05]  /*1b90*/  IADD3 R2, PT, PT, R8, R2, R7 ;  /* 0x0000000208027210 */ /* 0x002fca0007ffe007 */
[----:B------:R-:W-:Y:S01]  /*1ba0*/  IMAD.IADD R3, R2, 0x1, R9 ;  /* 0x0000000102037824 */ /* 0x000fe200078e0209 */
[----:B------:R-:W-:Y:S06]  /*1bb0*/  BRA `(.L_x_239) ;  /* 0x0000000c00cc7947 */ /* 0x000fec0003800000 */
.L_x_257:
        /* <DEDUP_REMOVED lines=10> */
[----:B------:R-:W-:Y:S02]  /*1c60*/  ISETP.NE.AND P1, PT, R9, RZ, PT ;  /* 0x000000ff0900720c */ /* 0x000fe40003f25270 */
[----:B0-----:R-:W-:Y:S02]  /*1c70*/  SEL R8, R5, RZ, !P0 ;  /* 0x000000ff05087207 */ /* 0x001fe40004000000 */
[----:B------:R-:W-:Y:S01]  /*1c80*/  ISETP.GT.AND P0, PT, R11, R6, PT ;  /* 0x000000060b00720c */ /* 0x000fe20003f04270 */
[----:B------:R-:W-:-:S08]  /*1c90*/  VIADD R11, R9, 0x4 ;  /* 0x00000004090b7836 */ /* 0x000fd00000000000 */
[----:B------:R-:W-:Y:S01]  /*1ca0*/  @!P1 MOV R10, 0x400 ;  /* 0x00000400000a9802 */ /* 0x000fe20000000f00 */
[----:B------:R-:W-:-:S05]  /*1cb0*/  IMAD.IADD R5, R8, 0x1, R3 ;  /* 0x0000000108057824 */ /* 0x000fca00078e0203 */
[----:B------:R-:W0:Y:S02]  /*1cc0*/  SHFL.DOWN PT, R7, R5, 0x2, R6 ;  /* 0x0840000005077989 */ /* 0x000e2400000e0006 */
[----:B0-----:R-:W-:Y:S02]  /*1cd0*/  SEL R8, R7, RZ, !P0 ;  /* 0x000000ff07087207 */ /* 0x001fe40004000000 */
[----:B------:R-:W-:Y:S02]  /*1ce0*/  ISETP.GT.AND P0, PT, R11, R6, PT ;  /* 0x000000060b00720c */ /* 0x000fe40003f04270 */
[----:B------:R-:W0:Y:S01]  /*1cf0*/  @!P1 S2R R11, SR_CgaCtaId ;  /* 0x00000000000b9919 */ /* 0x000e220000008800 */
[----:B------:R-:W-:Y:S02]  /*1d00*/  IMAD.IADD R7, R5, 0x1, R8 ;  /* 0x0000000105077824 */ /* 0x000fe400078e0208 */
[C---:B------:R-:W-:Y:S02]  /*1d10*/  VIADD R5, R9.reuse, 0x8 ;  /* 0x0000000809057836 */ /* 0x040fe40000000000 */
[----:B------:R-:W-:Y:S01]  /*1d20*/  VIADD R9, R9, 0x10 ;  /* 0x0000001009097836 */ /* 0x000fe20000000000 */
[----:B------:R-:W1:Y:S02]  /*1d30*/  SHFL.DOWN PT, R8, R7, 0x4, R6 ;  /* 0x0880000007087989 */ /* 0x000e6400000e0006 */
[----:B-1----:R-:W-:-:S02]  /*1d40*/  SEL R8, R8, RZ, !P0 ;  /* 0x000000ff08087207 */ /* 0x002fc40004000000 */
[----:B------:R-:W-:Y:S02]  /*1d50*/  ISETP.GT.AND P0, PT, R5, R6, PT ;  /* 0x000000060500720c */ /* 0x000fe40003f04270 */
[----:B0-----:R-:W-:Y:S01]  /*1d60*/  @!P1 LEA R10, R11, R10, 0x18 ;  /* 0x0000000a0b0a9211 */ /* 0x001fe200078ec0ff */
[----:B------:R-:W-:-:S05]  /*1d70*/  IMAD.IADD R3, R7, 0x1, R8 ;  /* 0x0000000107037824 */ /* 0x000fca00078e0208 */
[----:B------:R-:W0:Y:S02]  /*1d80*/  SHFL.DOWN PT, R8, R3, 0x8, R6 ;  /* 0x0900000003087989 */ /* 0x000e2400000e0006 */
[----:B0-----:R-:W-:Y:S02]  /*1d90*/  SEL R8, R8, RZ, !P0 ;  /* 0x000000ff08087207 */ /* 0x001fe40004000000 */
[----:B------:R-:W-:-:S03]  /*1da0*/  ISETP.GT.AND P0, PT, R9, R6, PT ;  /* 0x000000060900720c */ /* 0x000fc60003f04270 */
[----:B------:R-:W-:Y:S01]  /*1db0*/  IMAD.IADD R5, R3, 0x1, R8 ;  /* 0x0000000103057824 */ /* 0x000fe200078e0208 */
[----:B------:R-:W-:-:S04]  /*1dc0*/  @!P1 SHF.R.U32.HI R8, RZ, 0x3, R2 ;  /* 0x00000003ff089819 */ /* 0x000fc80000011602 */
[----:B------:R-:W0:Y:S01]  /*1dd0*/  SHFL.DOWN PT, R7, R5, 0x10, R6 ;  /* 0x0a00000005077989 */ /* 0x000e2200000e0006 */
[----:B------:R-:W-:-:S05]  /*1de0*/  @!P1 LOP3.LUT R3, R8, 0x7c, RZ, 0xc0, !PT ;  /* 0x0000007c08039812 */ /* 0x000fca00078ec0ff */
[----:B------:R-:W-:Y:S01]  /*1df0*/  @!P1 IMAD.IADD R10, R3, 0x1, R10 ;  /* 0x00000001030a9824 */ /* 0x000fe200078e020a */
        /* <DEDUP_REMOVED lines=12> */
[----:B0-----:R-:W0:Y:S04]  /*1ec0*/  LDS.128 R8, [UR4+0x10] ;  /* 0x00001004ff087984 */ /* 0x001e280008000c00 */
[----:B------:R-:W1:Y:S04]  /*1ed0*/  LDS R2, [UR4+0xc] ;  /* 0x00000c04ff027984 */ /* 0x000e680008000800 */
[----:B------:R-:W2:Y:S01]  /*1ee0*/  LDS.64 R6, [UR4+0x20] ;  /* 0x00002004ff067984 */ /* 0x000ea20008000a00 */
[----:B0-----:R-:W-:Y:S02]  /*1ef0*/  SEL R8, R8, RZ, P2 ;  /* 0x000000ff08087207 */ /* 0x001fe40001000000 */
[----:B------:R-:W-:-:S02]  /*1f00*/  ISETP.GT.U32.AND P2, PT, R4, 0x60, PT ;  /* 0x000000600400780c */ /* 0x000fc40003f44070 */
[----:B-1----:R-:W-:Y:S02]  /*1f10*/  SEL R2, R2, RZ, P1 ;  /* 0x000000ff02027207 */ /* 0x002fe40000800000 */
        /* <DEDUP_REMOVED lines=8> */
[----:B--2---:R-:W-:Y:S02]  /*1fa0*/  SEL R6, R6, RZ, P2 ;  /* 0x000000ff06067207 */ /* 0x004fe40001000000 */
[----:B------:R-:W-:Y:S02]  /*1fb0*/  SEL R7, R7, RZ, P3 ;  /* 0x000000ff07077207 */ /* 0x000fe40001800000 */
[----:B------:R-:W-:-:S05]  /*1fc0*/  IADD3 R2, PT, PT, R6, R2, R11 ;  /* 0x0000000206027210 */ /* 0x000fca0007ffe00b */
[----:B------:R-:W-:Y:S01]  /*1fd0*/  IMAD.IADD R3, R2, 0x1, R7 ;  /* 0x0000000102037824 */ /* 0x000fe200078e0207 */
[----:B------:R-:W-:Y:S06]  /*1fe0*/  BRA `(.L_x_239) ;  /* 0x0000000800c07947 */ /* 0x000fec0003800000 */
.L_x_248:
[----:B------:R-:W0:Y:S01]  /*1ff0*/  S2R R6, SR_TID.X ;  /* 0x0000000000067919 */ /* 0x000e220000002100 */
[----:B------:R-:W1:Y:S02]  /*2000*/  LDCU.64 UR10, c[0x0][0x380] ;  /* 0x00007000ff0a77ac */ /* 0x000e640008000a00 */
[----:B-1----:R-:W-:Y:S02]  /*2010*/  IMAD.U32 R2, RZ, RZ, UR10 ;  /* 0x0000000aff027e24 */ /* 0x002fe4000f8e00ff */
[----:B------:R-:W-:Y:S02]  /*2020*/  IMAD.U32 R3, RZ, RZ, UR11 ;  /* 0x0000000bff037e24 */ /* 0x000fe4000f8e00ff */
[----:B0-----:R-:W-:-:S04]  /*2030*/  IMAD.IADD R9, R23, 0x1, R6 ;  /* 0x0000000117097824 */ /* 0x001fc800078e0206 */
[----:B------:R-:W-:-:S05]  /*2040*/  IMAD.WIDE.U32 R8, R9, 0x4, R2 ;  /* 0x0000000409087825 */ /* 0x000fca00078e0002 */
        /* <DEDUP_REMOVED lines=16> */
[----:B------:R-:W-:-:S02]  /*2150*/  ISETP.GE.U32.AND P0, PT, R4, UR5, PT ;  /* 0x0000000504007c0c */ /* 0x000fc4000bf06070 */
        /* <DEDUP_REMOVED lines=9> */
[----:B------:R-:W-:Y:S01]  /*21f0*/  UIADD3 UR7, UPT, UPT, UR6, -0x1000, URZ ;  /* 0xfffff00006077890 */ /* 0x000fe2000fffe0ff */
[----:B------:R-:W-:Y:S01]  /*2200*/  VIADD R23, R23, UR5 ;  /* 0x0000000517177c36 */ /* 0x000fe20008000000 */
[----:B------:R-:W-:-:S03]  /*2210*/  UMOV UR4, URZ ;  /* 0x000000ff00047c82 */ /* 0x000fc60008000000 */
[C---:B------:R-:W-:Y:S01]  /*2220*/  VIADD R8, R23.reuse, 0x100 ;  /* 0x0000010017087836 */ /* 0x040fe20000000000 */
[C---:B------:R-:W-:Y:S01]  /*2230*/  ISETP.GT.U32.AND P0, PT, R23.reuse, UR7, PT ;  /* 0x0000000717007c0c */ /* 0x040fe2000bf04070 */
[----:B------:R-:W-:-:S12]  /*2240*/  IMAD.IADD R9, R23, 0x1, R6 ;  /* 0x0000000117097824 */ /* 0x000fd800078e0206 */
[----:B------:R-:W-:Y:S05]  /*2250*/  @P0 BRA `(.L_x_259) ;  /* 0x0000000000980947 */ /* 0x000fea0003800000 */
[----:B------:R-:W0:Y:S01]  /*2260*/  LDC.64 R2, c[0x0][0x380] ;  /* 0x0000e000ff027b82 */ /* 0x000e220000000a00 */
[----:B------:R-:W1:Y:S01]  /*2270*/  LDCU UR6, c[0x0][0x3a8] ;  /* 0x00007500ff0677ac */ /* 0x000e620008000800 */
[----:B------:R-:W-:Y:S01]  /*2280*/  NOP ;  /* 0x0000000000007918 */ /* 0x000fe20000000000 */
.L_x_260:
[----:B------:R-:W-:-:S04]  /*2290*/  IMAD.IADD R5, R6, 0x1, R23 ;  /* 0x0000000106057824 */ /* 0x000fc800078e0217 */
[----:B0-----:R-:W-:-:S05]  /*22a0*/  IMAD.WIDE.U32 R4, R5, 0x4, R2 ;  /* 0x0000000405047825 */ /* 0x001fca00078e0002 */
        /* <DEDUP_REMOVED lines=12> */
[----:B------:R-:W5:Y:S01]  /*2370*/  LDG.E.CONSTANT R20, desc[UR8][R4.64+0x3c00] ;  /* 0x003c000804147981 */ /* 0x000f62000c1e9900 */
[----:B--2---:R-:W-:-:S03]  /*2380*/  IADD3 R24, PT, PT, R19, R18, R7 ;  /* 0x0000001213187210 */ /* 0x004fc60007ffe007 */
[----:B------:R-:W2:Y:S04]  /*2390*/  LDG.E.CONSTANT R19, desc[UR8][R4.64+0x3000] ;  /* 0x0030000804137981 */ /* 0x000ea8000c1e9900 */
[----:B------:R-:W2:Y:S04]  /*23a0*/  LDG.E.CONSTANT R18, desc[UR8][R4.64+0x3400] ;  /* 0x0034000804127981 */ /* 0x000ea8000c1e9900 */
[----:B------:R-:W2:Y:S01]  /*23b0*/  LDG.E.CONSTANT R7, desc[UR8][R4.64+0x3800] ;  /* 0x0038000804077981 */ /* 0x000ea2000c1e9900 */
[----:B---3--:R-:W-:-:S04]  /*23c0*/  IADD3 R21, PT, PT, R22, R21, R24 ;  /* 0x0000001516157210 */ /* 0x008fc80007ffe018 */
[----:B----4-:R-:W-:-:S04]  /*23d0*/  IADD3 R16, PT, PT, R16, R17, R21 ;  /* 0x0000001110107210 */ /* 0x010fc80007ffe015 */
[----:B-----5:R-:W-:-:S04]  /*23e0*/  IADD3 R14, PT, PT, R14, R15, R16 ;  /* 0x0000000f0e0e7210 */ /* 0x020fc80007ffe010 */
[----:B------:R-:W-:Y:S02]  /*23f0*/  IADD3 R12, PT, PT, R12, R13, R14 ;  /* 0x0000000d0c0c7210 */ /* 0x000fe40007ffe00e */
[----:B-1----:R-:W-:-:S04]  /*2400*/  IADD3 R13, PT, PT, -R23, UR6, RZ ;  /* 0x00000006170d7c10 */ /* 0x002fc8000fffe1ff */
[----:B------:R-:W-:Y:S02]  /*2410*/  ISETP.GE.U32.AND P0, PT, R13, UR5, PT ;  /* 0x000000050d007c0c */ /* 0x000fe4000bf06070 */
[----:B------:R-:W-:-:S04]  /*2420*/  IADD3 R10, PT, PT, R11, R10, R12 ;  /* 0x0000000a0b0a7210 */ /* 0x000fc80007ffe00c */
[----:B--2---:R-:W-:-:S04]  /*2430*/  IADD3 R10, PT, PT, R18, R19, R10 ;  /* 0x00000013120a7210 */ /* 0x004fc80007ffe00a */
[----:B------:R-:W-:-:S03]  /*2440*/  IADD3 R7, PT, PT, R20, R7, R10 ;  /* 0x0000000714077210 */ /* 0x000fc60007ffe00a */
[----:B------:R-:W-:Y:S05]  /*2450*/  @!P0 BRA `(.L_x_258) ;  /* 0x0000000000fc8947 */ /* 0x000fea0003800000 */
[----:B------:R-:W-:Y:S01]  /*2460*/  VIADD R23, R23, UR5 ;  /* 0x0000000517177c36 */ /* 0x000fe20008000000 */
[----:B------:R-:W-:Y:S01]  /*2470*/  UIADD3 UR4, UPT, UPT, UR4, 0x1, URZ ;  /* 0x0000000104047890 */ /* 0x000fe2000fffe0ff */
[----:B------:R-:W-:Y:S02]  /*2480*/  VIADD R8, R8, UR5 ;  /* 0x0000000508087c36 */ /* 0x000fe40008000000 */
[----:B------:R-:W-:Y:S01]  /*2490*/  VIADD R9, R9, UR5 ;  /* 0x0000000509097c36 */ /* 0x000fe20008000000 */
[----:B------:R-:W-:-:S13]  /*24a0*/  ISETP.GT.U32.AND P0, PT, R23, UR7, PT ;  /* 0x0000000717007c0c */ /* 0x000fda000bf04070 */
[----:B------:R-:W-:Y:S05]  /*24b0*/  @!P0 BRA `(.L_x_260) ;  /* 0xfffffffc00748947 */ /* 0x000fea000383ffff */
.L_x_259:
[----:B------:R-:W-:-:S13]  /*24c0*/  ISETP.GE.U32.AND P0, PT, R23, UR6, PT ;  /* 0x0000000617007c0c */ /* 0x000fda000bf06070 */
[----:B------:R-:W-:Y:S05]  /*24d0*/  @P0 BRA `(.L_x_258) ;  /* 0x0000000000dc0947 */ /* 0x000fea0003800000 */
[----:B------:R-:W-:Y:S01]  /*24e0*/  IADD3 R23, PT, PT, -R23, UR6, RZ ;  /* 0x0000000617177c10 */ /* 0x000fe2000fffe1ff */
[----:B------:R-:W-:Y:S03]  /*24f0*/  BSSY.RECONVERGENT B1, `(.L_x_258) ;  /* 0x0000035000017945 */ /* 0x000fe60003800200 */
[----:B------:R-:W-:-:S13]  /*2500*/  ISETP.GE.AND P0, PT, R6, R23, PT ;  /* 0x000000170600720c */ /* 0x000fda0003f06270 */
[----:B------:R-:W-:Y:S05]  /*2510*/  @P0 BRA `(.L_x_261) ;  /* 0x0000000000c80947 */ /* 0x000fea0003800000 */
[----:B------:R-:W0:Y:S01]  /*2520*/  LDCU UR5, c[0x0][0x3ac] ;  /* 0x00007580ff0577ac */ /* 0x000e220008000800 */
[----:B------:R-:W1:Y:S01]  /*2530*/  LDC R10, c[0x0][0x3ac] ;  /* 0x0000eb00ff0a7b82 */ /* 0x000e620000000800 */
[----:B------:R-:W-:Y:S01]  /*2540*/  LOP3.LUT R4, RZ, R6, RZ, 0x33, !PT ;  /* 0x00000006ff047212 */ /* 0x000fe200078e33ff */
[----:B------:R-:W-:Y:S01]  /*2550*/  IMAD.SHL.U32 R11, R0, 0x1000, RZ ;  /* 0x00001000000b7824 */ /* 0x000fe200078e00ff */
[----:B------:R-:W-:Y:S03]  /*2560*/  BSSY.RECONVERGENT B2, `(.L_x_262) ;  /* 0x0000018000027945 */ /* 0x000fe60003800200 */
[----:B------:R-:W-:Y:S01]  /*2570*/  VIADD R5, R4, UR6 ;  /* 0x0000000604057c36 */ /* 0x000fe20008000000 */
[----:B0-----:R-:W-:-:S06]  /*2580*/  USHF.L.U32 UR5, UR5, 0xc, URZ ;  /* 0x0000000c05057899 */ /* 0x001fcc00080006ff */
[----:B------:R-:W-:-:S04]  /*2590*/  VIADD R4, R11, UR5 ;  /* 0x000000050b047c36 */ /* 0x000fc80008000000 */
[C---:B------:R-:W-:Y:S02]  /*25a0*/  IMAD.IADD R11, R5.reuse, 0x1, -R4 ;  /* 0x00000001050b7824 */ /* 0x040fe400078e0a04 */
[----:B-1----:R-:W-:Y:S01]  /*25b0*/  IMAD R4, R10, UR4, RZ ;  /* 0x000000040a047c24 */ /* 0x002fe2000f8e02ff */
        /* <DEDUP_REMOVED lines=10> */
.L_x_264:
        /* <DEDUP_REMOVED lines=8> */
.L_x_263:
[----:B------:R-:W-:Y:S05]  /*26e0*/  BSYNC.RECONVERGENT B2 ;  /* 0x0000000000027941 */ /* 0x000fea0003800200 */
.L_x_262:
[----:B------:R-:W-:Y:S05]  /*26f0*/  @!P1 BRA `(.L_x_261) ;  /* 0x0000000000509947 */ /* 0x000fea0003800000 */
[C---:B------:R-:W-:Y:S02]  /*2700*/  IMAD.IADD R15, R11.reuse, 0x1, R8 ;  /* 0x000000010b0f7824 */ /* 0x040fe400078e0208 */
[----:B------:R-:W-:-:S07]  /*2710*/  VIADD R14, R11, 0x200 ;  /* 0x000002000b0e7836 */ /* 0x000fce0000000000 */
.L_x_265:
        /* <DEDUP_REMOVED lines=18> */
.L_x_261:
[----:B------:R-:W-:Y:S05]  /*2840*/  BSYNC.RECONVERGENT B1 ;  /* 0x0000000000017941 */ /* 0x000fea0003800200 */
.L_x_258:
        /* <DEDUP_REMOVED lines=37> */
[----:B---3--:R-:W1:Y:S01]  /*2aa0*/  LDS.64 R8, [UR4+0x20] ;  /* 0x00002004ff087984 */ /* 0x008e620008000a00 */
[----:B0-----:R-:W-:-:S04]  /*2ab0*/  IADD3 R2, PT, PT, R4, R2, R3 ;  /* 0x0000000204027210 */ /* 0x001fc80007ffe003 */
[----:B------:R-:W-:-:S04]  /*2ac0*/  IADD3 R2, PT, PT, R6, R2, R5 ;  /* 0x0000000206027210 */ /* 0x000fc80007ffe005 */
[----:B-1----:R-:W-:-:S05]  /*2ad0*/  IADD3 R2, PT, PT, R8, R2, R7 ;  /* 0x0000000208027210 */ /* 0x002fca0007ffe007 */
[----:B------:R-:W-:-:S07]  /*2ae0*/  IMAD.IADD R3, R2, 0x1, R9 ;  /* 0x0000000102037824 */ /* 0x000fce00078e0209 */
.L_x_239:
[----:B------:R-:W-:Y:S05]  /*2af0*/  BSYNC.RECONVERGENT B0 ;  /* 0x0000000000007941 */ /* 0x000fea0003800200 */
.L_x_227:
[----:B------:R-:W-:Y:S05]  /*2b00*/  @P0 EXIT ;  /* 0x000000000000094d */ /* 0x000fea0003800000 */
[----:B-1----:R-:W1:Y:S02]  /*2b10*/  LDC.64 R4, c[0x0][0x388] ;  /* 0x0000e200ff047b82 */ /* 0x002e640000000a00 */
[----:B-1----:R-:W-:-:S05]  /*2b20*/  IMAD.WIDE.U32 R4, R0, 0x4, R4 ;  /* 0x0000000400047825 */ /* 0x002fca00078e0004 */
[----:B------:R-:W-:Y:S01]  /*2b30*/  STG.E desc[UR8][R4.64], R3 ;  /* 0x0000000304007986 */ /* 0x000fe2000c101908 */
[----:B------:R-:W-:Y:S05]  /*2b40*/  EXIT ;  /* 0x000000000000794d */ /* 0x000fea0003800000 */
.L_x_266:
        /* <DEDUP_REMOVED lines=11> */
.L_x_642:


//--------------------- .text._ZN3cub18CUB_300001_SM_10006detail6reduce28DeviceReduceSingleTileKernelINS2_10policy_hubIijN4cuda3std3__44plusIiEEE10Policy1000EPiSC_jS9_iiNS7_10__identityEEEvT0_T1_T2_T3_T4_T6_ --------------------------
	.section	.text._ZN3cub18CUB_300001_SM_10006detail6reduce28DeviceReduceSingleTileKernelINS2_10policy_hubIijN4cuda3std3__44plusIiEEE10Policy1000EPiSC_jS9_iiNS7_10__identityEEEvT0_T1_T2_T3_T4_T6_,"ax",@progbits
	.align	128
        .global         _ZN3cub18CUB_300001_SM_10006detail6reduce28DeviceReduceSingleTileKernelINS2_10policy_hubIijN4cuda3std3__44plusIiEEE10Policy1000EPiSC_jS9_iiNS7_10__identityEEEvT0_T1_T2_T3_T4_T6_
        .type           _ZN3cub18CUB_300001_SM_10006detail6reduce28DeviceReduceSingleTileKernelINS2_10policy_hubIijN4cuda3std3__44plusIiEEE10Policy1000EPiSC_jS9_iiNS7_10__identityEEEvT0_T1_T2_T3_T4_T6_,@function
        .size           _ZN3cub18CUB_300001_SM_10006detail6reduce28DeviceReduceSingleTileKernelINS2_10policy_hubIijN4cuda3std3__44plusIiEEE10Policy1000EPiSC_jS9_iiNS7_10__identityEEEvT0_T1_T2_T3_T4_T6_,(.L_x_643 - _ZN3cub18CUB_300001_SM_10006detail6reduce28DeviceReduceSingleTileKernelINS2_10policy_hubIijN4cuda3std3__44plusIiEEE10Policy1000EPiSC_jS9_iiNS7_10__identityEEEvT0_T1_T2_T3_T4_T6_)
        .other          _ZN3cub18CUB_300001_SM_10006detail6reduce28DeviceReduceSingleTileKernelINS2_10policy_hubIijN4cuda3std3__44plusIiEEE10Policy1000EPiSC_jS9_iiNS7_10__identityEEEvT0_T1_T2_T3_T4_T6_,@"STO_CUDA_ENTRY STV_DEFAULT"
_ZN3cub18CUB_300001_SM_10006detail6reduce28DeviceReduceSingleTileKernelINS2_10policy_hubIijN4cuda3std3__44plusIiEEE10Policy1000EPiSC_jS9_iiNS7_10__identityEEEvT0_T1_T2_T3_T4_T6_:
.text._ZN3cub18CUB_300001_SM_10006detail6reduce28DeviceReduceSingleTileKernelINS2_10policy_hubIijN4cuda3std3__44plusIiEEE10Policy1000EPiSC_jS9_iiNS7_10__identityEEEvT0_T1_T2_T3_T4_T6_:
        /* <DEDUP_REMOVED lines=13> */
.L_x_267:
[----:B------:R-:W0:Y:S01]  /*00d0*/  LDCU UR4, c[0x0][0x380] ;  /* 0x00007000ff0477ac */ /* 0x000e220008000800 */
[----:B------:R-:W-:Y:S01]  /*00e0*/  BSSY.RECONVERGENT B0, `(.L_x_268) ;  /* 0x00002ee000007945 */ /* 0x000fe20003800200 */
[----:B0-----:R-:W-:-:S09]  /*00f0*/  ULOP3.LUT UP0, URZ, UR4, 0xf, URZ, 0xc0, !UPT ;  /* 0x0000000f04ff7892 */ /* 0x001fd2000f80c0ff */
[----:B------:R-:W-:Y:S05]  /*0100*/  BRA.U UP0, `(.L_x_269) ;  /* 0x0000001500a87547 */ /* 0x000fea000b800000 */
        /* <DEDUP_REMOVED lines=12> */
.L_x_272:
[----:B------:R-:W-:Y:S05]  /*01d0*/  BSYNC.RECONVERGENT B1 ;  /* 0x0000000000017941 */ /* 0x000fea0003800200 */
.L_x_271:
        /* <DEDUP_REMOVED lines=16> */
.L_x_277:
        /* <DEDUP_REMOVED lines=9> */
.L_x_276:
[----:B------:R-:W-:Y:S05]  /*0370*/  BSYNC.RECONVERGENT B2 ;  /* 0x0000000000027941 */ /* 0x000fea0003800200 */
.L_x_275:
[----:B------:R-:W-:Y:S05]  /*0380*/  @!P1 BRA `(.L_x_274) ;  /* 0x00000004001c9947 */ /* 0x000fea0003800000 */
[----:B------:R-:W0:Y:S01]  /*0390*/  LDC.64 R4, c[0x0][0x380] ;  /* 0x0000e000ff047b82 */ /* 0x000e220000000a00 */
[----:B------:R-:W-:Y:S01]  /*03a0*/  IMAD.IADD R7, R3, 0x1, -R6 ;  /* 0x0000000103077824 */ /* 0x000fe200078e0a06 */
[----:B------:R-:W-:Y:S01]  /*03b0*/  BSSY.RECONVERGENT B2, `(.L_x_278) ;  /* 0x0000025000027945 */ /* 0x000fe20003800200 */
[----:B------:R-:W-:-:S03]  /*03c0*/  PLOP3.LUT P0, PT, PT, PT, PT, 0x80, 0x8 ;  /* 0x000000000008781c */ /* 0x000fc60003f0f070 */
[----:B------:R-:W-:Y:S01]  /*03d0*/  ISETP.GT.AND P1, PT, R7, 0xc00, PT ;  /* 0x00000c000700780c */ /* 0x000fe20003f24270 */
[----:B0-----:R-:W-:-:S12]  /*03e0*/  IMAD.WIDE.U32 R4, R6, 0x4, R4 ;  /* 0x0000000406047825 */ /* 0x001fd800078e0004 */
[----:B------:R-:W-:Y:S05]  /*03f0*/  @!P1 BRA `(.L_x_279) ;  /* 0x0000000000809947 */ /* 0x000fea0003800000 */
[----:B------:R-:W-:Y:S01]  /*0400*/  PLOP3.LUT P0, PT, PT, PT, PT, 0x8, 0x80 ;  /* 0x000000000080781c */ /* 0x000fe20003f0e170 */
[----:B------:R-:W-:-:S12]  /*0410*/  VIADD R7, R3, 0xfffff400 ;  /* 0xfffff40003077836 */ /* 0x000fd80000000000 */
.L_x_280:
[----:B------:R-:W2:Y:S04]  /*0420*/  LDG.E.CONSTANT R13, desc[UR6][R4.64] ;  /* 0x00000006040d7981 */ /* 0x000ea8000c1e9900 */
[----:B------:R-:W2:Y:S04]  /*0430*/  LDG.E.CONSTANT R12, desc[UR6][R4.64+0x400] ;  /* 0x00040006040c7981 */ /* 0x000ea8000c1e9900 */
[----:B------:R-:W3:Y:S04]  /*0440*/  LDG.E.CONSTANT R15, desc[UR6][R4.64+0x800] ;  /* 0x00080006040f7981 */ /* 0x000ee8000c1e9900 */
[----:B------:R-:W3:Y:S04]  /*0450*/  LDG.E.CONSTANT R14, desc[UR6][R4.64+0xc00] ;  /* 0x000c0006040e7981 */ /* 0x000ee8000c1e9900 */
[----:B------:R-:W4:Y:S04]  /*0460*/  LDG.E.CONSTANT R17, desc[UR6][R4.64+0x1000] ;  /* 0x0010000604117981 */ /* 0x000f28000c1e9900 */
        /* <DEDUP_REMOVED lines=10> */
[----:B------:R0:W4:Y:S01]  /*0510*/  LDG.E.CONSTANT R8, desc[UR6][R4.64+0x3c00] ;  /* 0x003c000604087981 */ /* 0x000122000c1e9900 */
[----:B------:R-:W-:-:S05]  /*0520*/  VIADD R6, R6, 0x1000 ;  /* 0x0000100006067836 */ /* 0x000fca0000000000 */
[----:B------:R-:W-:Y:S02]  /*0530*/  ISETP.GE.AND P1, PT, R6, R7, PT ;  /* 0x000000070600720c */ /* 0x000fe40003f26270 */
[----:B--2--5:R-:W-:Y:S02]  /*0540*/  IADD3 R12, PT, PT, R12, R13, R2 ;  /* 0x0000000d0c0c7210 */ /* 0x024fe40007ffe002 */
[----:B------:R-:W-:-:S05]  /*0550*/  IADD3 R13, P2, PT, R4, 0x4000, RZ ;  /* 0x00004000040d7810 */ /* 0x000fca0007f5e0ff */
[----:B0-----:R-:W-:Y:S01]  /*0560*/  IMAD.X R5, RZ, RZ, R5, P2 ;  /* 0x000000ffff057224 */ /* 0x001fe200010e0605 */
[----:B---3--:R-:W-:Y:S01]  /*0570*/  IADD3 R12, PT, PT, R14, R15, R12 ;  /* 0x0000000f0e0c7210 */ /* 0x008fe20007ffe00c */
[----:B------:R-:W-:-:S03]  /*0580*/  IMAD.MOV.U32 R4, RZ, RZ, R13 ;  /* 0x000000ffff047224 */ /* 0x000fc600078e000d */
[----:B----4-:R-:W-:-:S04]  /*0590*/  IADD3 R12, PT, PT, R16, R17, R12 ;  /* 0x00000011100c7210 */ /* 0x010fc80007ffe00c */
[----:B------:R-:W-:-:S04]  /*05a0*/  IADD3 R12, PT, PT, R18, R19, R12 ;  /* 0x00000013120c7210 */ /* 0x000fc80007ffe00c */
[----:B------:R-:W-:-:S04]  /*05b0*/  IADD3 R12, PT, PT, R20, R21, R12 ;  /* 0x00000015140c7210 */ /* 0x000fc80007ffe00c */
[----:B------:R-:W-:-:S04]  /*05c0*/  IADD3 R12, PT, PT, R22, R23, R12 ;  /* 0x00000017160c7210 */ /* 0x000fc80007ffe00c */
[----:B------:R-:W-:-:S04]  /*05d0*/  IADD3 R10, PT, PT, R10, R11, R12 ;  /* 0x0000000b0a0a7210 */ /* 0x000fc80007ffe00c */
[----:B------:R-:W-:Y:S01]  /*05e0*/  IADD3 R2, PT, PT, R8, R9, R10 ;  /* 0x0000000908027210 */ /* 0x000fe20007ffe00a */
[----:B------:R-:W-:Y:S06]  /*05f0*/  @!P1 BRA `(.L_x_280) ;  /* 0xfffffffc00889947 */ /* 0x000fec000383ffff */
.L_x_279:
[----:B------:R-:W-:Y:S05]  /*0600*/  BSYNC.RECONVERGENT B2 ;  /* 0x0000000000027941 */ /* 0x000fea0003800200 */
.L_x_278:
        /* <DEDUP_REMOVED lines=10> */
[----:B------:R-:W4:Y:S04]  /*06b0*/  LDG.E.CONSTANT R14, desc[UR6][R4.64+0x1800] ;  /* 0x00180006040e7981 */ /* 0x000f28000c1e9900 */
[----:B------:R0:W4:Y:S01]  /*06c0*/  LDG.E.CONSTANT R13, desc[UR6][R4.64+0x1c00] ;  /* 0x001c0006040d7981 */ /* 0x000122000c1e9900 */
[----:B------:R-:W-:Y:S01]  /*06d0*/  PLOP3.LUT P0, PT, PT, PT, PT, 0x8, 0x80 ;  /* 0x000000000080781c */ /* 0x000fe20003f0e170 */
[----:B------:R-:W-:Y:S01]  /*06e0*/  VIADD R6, R6, 0x800 ;  /* 0x0000080006067836 */ /* 0x000fe20000000000 */
[----:B--2--5:R-:W-:-:S02]  /*06f0*/  IADD3 R7, PT, PT, R8, R7, R2 ;  /* 0x0000000708077210 */ /* 0x024fc40007ffe002 */
[----:B------:R-:W-:-:S05]  /*0700*/  IADD3 R8, P1, PT, R4, 0x2000, RZ ;  /* 0x0000200004087810 */ /* 0x000fca0007f3e0ff */
[----:B0-----:R-:W-:Y:S01]  /*0710*/  IMAD.MOV.U32 R4, RZ, RZ, R8 ;  /* 0x000000ffff047224 */ /* 0x001fe200078e0008 */
[----:B---3--:R-:W-:Y:S01]  /*0720*/  IADD3 R7, PT, PT, R9, R10, R7 ;  /* 0x0000000a09077210 */ /* 0x008fe20007ffe007 */
[----:B------:R-:W-:-:S04]  /*0730*/  IMAD.X R9, RZ, RZ, R5, P1 ;  /* 0x000000ffff097224 */ /* 0x000fc800008e0605 */
[----:B------:R-:W-:Y:S01]  /*0740*/  IMAD.MOV.U32 R5, RZ, RZ, R9 ;  /* 0x000000ffff057224 */ /* 0x000fe200078e0009 */
[----:B----4-:R-:W-:-:S04]  /*0750*/  IADD3 R7, PT, PT, R11, R12, R7 ;  /* 0x0000000c0b077210 */ /* 0x010fc80007ffe007 */
[----:B------:R-:W-:-:S07]  /*0760*/  IADD3 R2, PT, PT, R13, R14, R7 ;  /* 0x0000000e0d027210 */ /* 0x000fce0007ffe007 */
.L_x_282:
[----:B------:R-:W-:Y:S05]  /*0770*/  BSYNC.RECONVERGENT B2 ;  /* 0x0000000000027941 */ /* 0x000fea0003800200 */
.L_x_281:
[----:B------:R-:W-:-:S13]  /*0780*/  ISETP.LT.OR P0, PT, R6, R3, P0 ;  /* 0x000000030600720c */ /* 0x000fda0000701670 */
[----:B------:R-:W-:Y:S05]  /*0790*/  @!P0 BRA `(.L_x_274) ;  /* 0x0000000000188947 */ /* 0x000fea0003800000 */
[----:B------:R-:W2:Y:S04]  /*07a0*/  LDG.E.CONSTANT R7, desc[UR6][R4.64] ;  /* 0x0000000604077981 */ /* 0x000ea8000c1e9900 */
[----:B------:R-:W2:Y:S04]  /*07b0*/  LDG.E.CONSTANT R6, desc[UR6][R4.64+0x400] ;  /* 0x0004000604067981 */ /* 0x000ea8000c1e9900 */
[----:B------:R-:W3:Y:S04]  /*07c0*/  LDG.E.CONSTANT R9, desc[UR6][R4.64+0x800] ;  /* 0x0008000604097981 */ /* 0x000ee8000c1e9900 */
[----:B------:R-:W3:Y:S01]  /*07d0*/  LDG.E.CONSTANT R8, desc[UR6][R4.64+0xc00] ;  /* 0x000c000604087981 */ /* 0x000ee2000c1e9900 */
[----:B--2--5:R-:W-:-:S04]  /*07e0*/  IADD3 R2, PT, PT, R6, R7, R2 ;  /* 0x0000000706027210 */ /* 0x024fc80007ffe002 */
[----:B---3--:R-:W-:-:S07]  /*07f0*/  IADD3 R2, PT, PT, R8, R9, R2 ;  /* 0x0000000908027210 */ /* 0x008fce0007ffe002 */
.L_x_274:
[----:B------:R-:W-:Y:S05]  /*0800*/  BSYNC.RECONVERGENT B1 ;  /* 0x0000000000017941 */ /* 0x000fea0003800200 */
.L_x_273:
        /* <DEDUP_REMOVED lines=9> */
[----:B0-----:R-:W0:Y:S01]  /*08a0*/  SHFL.DOWN PT, R4, R3, 0x2, 0x1f ;  /* 0x08401f0003047f89 */ /* 0x001e2200000e0000 */
        /* <DEDUP_REMOVED lines=28> */
[----:B--2---:R-:W0:Y:S04]  /*0a70*/  LDS.128 R4, [UR4+0x10] ;  /* 0x00001004ff047984 */ /* 0x004e280008000c00 */
[----:B------:R-:W1:Y:S01]  /*0a80*/  LDS.64 R2, [UR4+0x20] ;  /* 0x00002004ff027984 */ /* 0x000e620008000a00 */
[----:B0-----:R-:W-:-:S04]  /*0a90*/  IADD3 R0, PT, PT, R4, R0, R9 ;  /* 0x0000000004007210 */ /* 0x001fc80007ffe009 */
[----:B------:R-:W-:-:S04]  /*0aa0*/  IADD3 R0, PT, PT, R6, R0, R5 ;  /* 0x0000000006007210 */ /* 0x000fc80007ffe005 */
[----:B-1----:R-:W-:-:S05]  /*0ab0*/  IADD3 R0, PT, PT, R2, R0, R7 ;  /* 0x0000000002007210 */ /* 0x002fca0007ffe007 */
[----:B------:R-:W-:Y:S01]  /*0ac0*/  IMAD.IADD R9, R0, 0x1, R3 ;  /* 0x0000000100097824 */ /* 0x000fe200078e0203 */
[----:B------:R-:W-:Y:S06]  /*0ad0*/  BRA `(.L_x_284) ;  /* 0x0000002400387947 */ /* 0x000fec0003800000 */
.L_x_283:
[----:B0-----:R-:W-:Y:S01]  /*0ae0*/  LOP3.LUT R4, R0, 0x3e0, RZ, 0xc0, !PT ;  /* 0x000003e000047812 */ /* 0x001fe200078ec0ff */
[----:B------:R-:W0:Y:S04]  /*0af0*/  S2R R10, SR_LANEID ;  /* 0x00000000000a7919 */ /* 0x000e280000000000 */
[----:B------:R-:W-:Y:S01]  /*0b00*/  VIADD R6, R4, 0x20 ;  /* 0x0000002004067836 */ /* 0x000fe20000000000 */
[----:B------:R-:W-:-:S04]  /*0b10*/  LOP3.LUT R4, RZ, R4, RZ, 0x33, !PT ;  /* 0x00000004ff047212 */ /* 0x000fc800078e33ff */
[----:B------:R-:W-:Y:S01]  /*0b20*/  ISETP.GT.U32.AND P0, PT, R6, R3, PT ;  /* 0x000000030600720c */ /* 0x000fe20003f04070 */
[----:B------:R-:W-:-:S05]  /*0b30*/  IMAD.IADD R4, R4, 0x1, R3 ;  /* 0x0000000104047824 */ /* 0x000fca00078e0203 */
[----:B------:R-:W-:-:S05]  /*0b40*/  SEL R5, R4, 0x1f, P0 ;  /* 0x0000001f04057807 */ /* 0x000fca0000000000 */
[----:B-----5:R-:W1:Y:S01]  /*0b50*/  SHFL.DOWN PT, R4, R2, 0x1, R5 ;  /* 0x0820000002047989 */ /* 0x020e6200000e0005 */
[CC--:B0-----:R-:W-:Y:S01]  /*0b60*/  ISETP.GE.AND P0, PT, R10.reuse, R5.reuse, PT ;  /* 0x000000050a00720c */ /* 0x0c1fe20003f06270 */
[C---:B------:R-:W-:Y:S01]  /*0b70*/  VIADD R8, R10.reuse, 0x2 ;  /* 0x000000020a087836 */ /* 0x040fe20000000000 */
[----:B------:R-:W-:Y:S02]  /*0b80*/  ISETP.NE.AND P1, PT, R10, RZ, PT ;  /* 0x000000ff0a00720c */ /* 0x000fe40003f25270 */
[----:B-1----:R-:W-:Y:S02]  /*0b90*/  SEL R7, R4, RZ, !P0 ;  /* 0x000000ff04077207 */ /* 0x002fe40004000000 */
[----:B------:R-:W-:Y:S01]  /*0ba0*/  ISETP.GT.AND P0, PT, R8, R5, PT ;  /* 0x000000050800720c */ /* 0x000fe20003f04270 */
[----:B------:R-:W-:-:S08]  /*0bb0*/  VIADD R8, R10, 0x4 ;  /* 0x000000040a087836 */ /* 0x000fd00000000000 */
[----:B------:R-:W0:Y:S01]  /*0bc0*/  @!P1 S2R R12, SR_CgaCtaId ;  /* 0x00000000000c9919 */ /* 0x000e220000008800 */
[----:B------:R-:W-:Y:S01]  /*0bd0*/  IMAD.IADD R4, R7, 0x1, R2 ;  /* 0x0000000107047824 */ /* 0x000fe200078e0202 */
[----:B------:R-:W-:-:S04]  /*0be0*/  @!P1 MOV R9, 0x400 ;  /* 0x0000040000099802 */ /* 0x000fc80000000f00 */
[----:B------:R-:W1:Y:S02]  /*0bf0*/  SHFL.DOWN PT, R6, R4, 0x2, R5 ;  /* 0x0840000004067989 */ /* 0x000e6400000e0005 */
[----:B-1----:R-:W-:Y:S02]  /*0c00*/  SEL R7, R6, RZ, !P0 ;  /* 0x000000ff06077207 */ /* 0x002fe40004000000 */
[----:B------:R-:W-:Y:S01]  /*0c10*/  ISETP.GT.AND P0, PT, R8, R5, PT ;  /* 0x000000050800720c */ /* 0x000fe20003f04270 */
[----:B------:R-:W-:Y:S01]  /*0c20*/  VIADD R8, R10, 0x10 ;  /* 0x000000100a087836 */ /* 0x000fe20000000000 */
[----:B0-----:R-:W-:Y:S01]  /*0c30*/  @!P1 LEA R12, R12, R9, 0x18 ;  /* 0x000000090c0c9211 */ /* 0x001fe200078ec0ff */
        /* <DEDUP_REMOVED lines=24> */
[----:B------:R-:W-:Y:S01]  /*0dc0*/  ISETP.GT.U32.AND P3, PT, R3, 0x80, PT ;  /* 0x000000800300780c */ /* 0x000fe20003f64070 */
[----:B0-----:R-:W-:-:S09]  /*0dd0*/  ULEA UR4, UR5, UR4, 0x18 ;  /* 0x0000000405047291 */ /* 0x001fd2000f8ec0ff */
[----:B------:R-:W0:Y:S04]  /*0de0*/  LDS.128 R4, [UR4+0x10] ;  /* 0x00001004ff047984 */ /* 0x000e280008000c00 */
[----:B------:R-:W2:Y:S04]  /*0df0*/  LDS R0, [UR4+0xc] ;  /* 0x00000c04ff007984 */ /* 0x000ea80008000800 */
[----:B------:R-:W3:Y:S01]  /*0e00*/  LDS.64 R10, [UR4+0x20] ;  /* 0x00002004ff0a7984 */ /* 0x000ee20008000a00 */
[----:B0-----:R-:W-:Y:S02]  /*0e10*/  SEL R4, R4, RZ, P2 ;  /* 0x000000ff04047207 */ /* 0x001fe40001000000 */
[----:B------:R-:W-:-:S02]  /*0e20*/  ISETP.GT.U32.AND P2, PT, R3, 0x60, PT ;  /* 0x000000600300780c */ /* 0x000fc40003f44070 */
[----:B--2---:R-:W-:Y:S02]  /*0e30*/  SEL R0, R0, RZ, P1 ;  /* 0x000000ff00007207 */ /* 0x004fe40000800000 */
[----:B------:R-:W-:Y:S02]  /*0e40*/  SEL R5, R5, RZ, P2 ;  /* 0x000000ff05057207 */ /* 0x000fe40001000000 */
[----:B------:R-:W-:Y:S02]  /*0e50*/  IADD3 R0, PT, PT, R4, R0, R9 ;  /* 0x0000000004007210 */ /* 0x000fe40007ffe009 */
[C---:B------:R-:W-:Y:S02]  /*0e60*/  ISETP.GT.U32.AND P1, PT, R3.reuse, 0xa0, PT ;  /* 0x000000a00300780c */ /* 0x040fe40003f24070 */
[----:B------:R-:W-:Y:S02]  /*0e70*/  SEL R6, R6, RZ, P3 ;  /* 0x000000ff06067207 */ /* 0x000fe40001800000 */
[----:B------:R-:W-:-:S02]  /*0e80*/  ISETP.GT.U32.AND P2, PT, R3, 0xc0, PT ;  /* 0x000000c00300780c */ /* 0x000fc40003f44070 */
[----:B------:R-:W-:Y:S02]  /*0e90*/  ISETP.GT.U32.AND P3, PT, R3, 0xe0, PT ;  /* 0x000000e00300780c */ /* 0x000fe40003f64070 */
[----:B------:R-:W-:Y:S02]  /*0ea0*/  SEL R7, R7, RZ, P1 ;  /* 0x000000ff07077207 */ /* 0x000fe40000800000 */
[----:B------:R-:W-:Y:S02]  /*0eb0*/  IADD3 R0, PT, PT, R6, R0, R5 ;  /* 0x0000000006007210 */ /* 0x000fe40007ffe005 */
[----:B---3--:R-:W-:Y:S02]  /*0ec0*/  SEL R10, R10, RZ, P2 ;  /* 0x000000ff0a0a7207 */ /* 0x008fe40001000000 */
[----:B------:R-:W-:Y:S02]  /*0ed0*/  SEL R11, R11, RZ, P3 ;  /* 0x000000ff0b0b7207 */ /* 0x000fe40001800000 */
[----:B------:R-:W-:-:S05]  /*0ee0*/  IADD3 R0, PT, PT, R10, R0, R7 ;  /* 0x000000000a007210 */ /* 0x000fca0007ffe007 */
[----:B-1----:R-:W-:Y:S01]  /*0ef0*/  IMAD.IADD R9, R0, 0x1, R11 ;  /* 0x0000000100097824 */ /* 0x002fe200078e020b */
[----:B------:R-:W-:Y:S06]  /*0f00*/  BRA `(.L_x_284) ;  /* 0x00000020002c7947 */ /* 0x000fec0003800000 */
.L_x_270:
[----:B------:R-:W0:Y:S01]  /*0f10*/  S2R R0, SR_TID.X ;  /* 0x0000000000007919 */ /* 0x000e220000002100 */
[----:B------:R-:W1:Y:S02]  /*0f20*/  LDCU.64 UR4, c[0x0][0x380] ;  /* 0x00007000ff0477ac */ /* 0x000e640008000a00 */
[----:B-1----:R-:W-:Y:S02]  /*0f30*/  IMAD.U32 R20, RZ, RZ, UR4 ;  /* 0x00000004ff147e24 */ /* 0x002fe4000f8e00ff */
[----:B------:R-:W-:Y:S02]  /*0f40*/  IMAD.U32 R21, RZ, RZ, UR5 ;  /* 0x00000005ff157e24 */ /* 0x000fe4000f8e00ff */
[----:B0-----:R-:W-:-:S04]  /*0f50*/  IMAD.SHL.U32 R2, R0, 0x4, RZ ;  /* 0x0000000400027824 */ /* 0x001fc800078e00ff */
[----:B------:R-:W-:-:S05]  /*0f60*/  IMAD.WIDE.U32 R24, R2, 0x4, R20 ;  /* 0x0000000402187825 */ /* 0x000fca00078e0014 */
[----:B------:R-:W2:Y:S04]  /*0f70*/  LDG.E.128.CONSTANT R4, desc[UR6][R24.64] ;  /* 0x0000000618047981 */ /* 0x000ea8000c1e9d00 */
[----:B------:R-:W3:Y:S04]  /*0f80*/  LDG.E.128.CONSTANT R8, desc[UR6][R24.64+0x1000] ;  /* 0x0010000618087981 */ /* 0x000ee8000c1e9d00 */
[----:B------:R-:W4:Y:S04]  /*0f90*/  LDG.E.128.CONSTANT R12, desc[UR6][R24.64+0x2000] ;  /* 0x00200006180c7981 */ /* 0x000f28000c1e9d00 */
[----:B------:R-:W5:Y:S01]  /*0fa0*/  LDG.E.128.CONSTANT R16, desc[UR6][R24.64+0x3000] ;  /* 0x0030000618107981 */ /* 0x000f62000c1e9d00 */
[----:B------:R-:W-:Y:S01]  /*0fb0*/  VIADD R22, R3, 0xfffff000 ;  /* 0xfffff00003167836 */ /* 0x000fe20000000000 */
[----:B------:R-:W-:-:S04]  /*0fc0*/  UMOV UR4, 0x1000 ;  /* 0x0000100000047882 */ /* 0x000fc80000000000 */
[----:B------:R-:W-:Y:S02]  /*0fd0*/  ISETP.GE.U32.AND P0, PT, R22, 0x1000, PT ;  /* 0x000010001600780c */ /* 0x000fe40003f06070 */
        /* <DEDUP_REMOVED lines=10> */
[----:B------:R-:W-:-:S07]  /*1080*/  UMOV UR4, 0x1000 ;  /* 0x0000100000047882 */ /* 0x000fce0000000000 */
[----:B------:R-:W1:Y:S02]  /*1090*/  LDC.64 R20, c[0x0][0x380] ;  /* 0x0000e000ff147b82 */ /* 0x000e640000000a00 */
.L_x_287:
[----:B------:R-:W-:-:S04]  /*10a0*/  VIADD R25, R2, UR4 ;  /* 0x0000000402197c36 */ /* 0x000fc80008000000 */
[----:B-1----:R-:W-:-:S05]  /*10b0*/  IMAD.WIDE.U32 R24, R25, 0x4, R20 ;  /* 0x0000000419187825 */ /* 0x002fca00078e0014 */
[----:B------:R-:W2:Y:S04]  /*10c0*/  LDG.E.128.CONSTANT R4, desc[UR6][R24.64] ;  /* 0x0000000618047981 */ /* 0x000ea8000c1e9d00 */
[----:B------:R-:W3:Y:S04]  /*10d0*/  LDG.E.128.CONSTANT R8, desc[UR6][R24.64+0x1000] ;  /* 0x0010000618087981 */ /* 0x000ee8000c1e9d00 */
[----:B------:R-:W4:Y:S04]  /*10e0*/  LDG.E.128.CONSTANT R12, desc[UR6][R24.64+0x2000] ;  /* 0x00200006180c7981 */ /* 0x000f28000c1e9d00 */
[----:B------:R-:W5:Y:S01]  /*10f0*/  LDG.E.128.CONSTANT R16, desc[UR6][R24.64+0x3000] ;  /* 0x0030000618107981 */ /* 0x000f62000c1e9d00 */
[----:B--2---:R-:W-:Y:S01]  /*1100*/  IADD3 R5, PT, PT, R5, R4, R23 ;  /* 0x0000000405057210 */ /* 0x004fe20007ffe017 */
[----:B0-----:R-:W-:-:S03]  /*1110*/  VIADD R4, R3, -UR4 ;  /* 0x8000000403047c36 */ /* 0x001fc60008000000 */
[----:B------:R-:W-:Y:S02]  /*1120*/  IADD3 R5, PT, PT, R7, R6, R5 ;  /* 0x0000000607057210 */ /* 0x000fe40007ffe005 */
[----:B------:R-:W-:Y:S02]  /*1130*/  ISETP.GE.U32.AND P0, PT, R4, 0x1000, PT ;  /* 0x000010000400780c */ /* 0x000fe40003f06070 */
[----:B---3--:R-:W-:-:S04]  /*1140*/  IADD3 R5, PT, PT, R9, R8, R5 ;  /* 0x0000000809057210 */ /* 0x008fc80007ffe005 */
[----:B------:R-:W-:-:S04]  /*1150*/  IADD3 R5, PT, PT, R11, R10, R5 ;  /* 0x0000000a0b057210 */ /* 0x000fc80007ffe005 */
[----:B----4-:R-:W-:-:S04]  /*1160*/  IADD3 R5, PT, PT, R13, R12, R5 ;  /* 0x0000000c0d057210 */ /* 0x010fc80007ffe005 */
[----:B------:R-:W-:-:S04]  /*1170*/  IADD3 R5, PT, PT, R15, R14, R5 ;  /* 0x0000000e0f057210 */ /* 0x000fc80007ffe005 */
[----:B-----5:R-:W-:-:S04]  /*1180*/  IADD3 R5, PT, PT, R17, R16, R5 ;  /* 0x0000001011057210 */ /* 0x020fc80007ffe005 */
[----:B------:R-:W-:Y:S01]  /*1190*/  IADD3 R23, PT, PT, R19, R18, R5 ;  /* 0x0000001213177210 */ /* 0x000fe20007ffe005 */
[----:B------:R-:W-:Y:S06]  /*11a0*/  @!P0 BRA `(.L_x_286) ;  /* 0x0000000000d48947 */ /* 0x000fec0003800000 */
[----:B------:R-:W-:-:S06]  /*11b0*/  UIADD3 UR4, UPT, UPT, UR4, 0x1000, URZ ;  /* 0x0000100004047890 */ /* 0x000fcc000fffe0ff */
[----:B------:R-:W-:-:S13]  /*11c0*/  ISETP.LT.U32.AND P0, PT, R22, UR4, PT ;  /* 0x0000000416007c0c */ /* 0x000fda000bf01070 */
[----:B------:R-:W-:Y:S05]  /*11d0*/  @!P0 BRA `(.L_x_287) ;  /* 0xfffffffc00b08947 */ /* 0x000fea000383ffff */
.L_x_285:
[----:B------:R-:W-:-:S13]  /*11e0*/  ISETP.LE.U32.AND P0, PT, R3, UR4, PT ;  /* 0x0000000403007c0c */ /* 0x000fda000bf03070 */
[----:B------:R-:W-:Y:S05]  /*11f0*/  @P0 BRA `(.L_x_286) ;  /* 0x0000000000c00947 */ /* 0x000fea0003800000 */
[----:B------:R-:W-:Y:S01]  /*1200*/  VIADD R5, R3, -UR4 ;  /* 0x8000000403057c36 */ /* 0x000fe20008000000 */
[----:B------:R-:W-:Y:S04]  /*1210*/  BSSY.RECONVERGENT B1, `(.L_x_286) ;  /* 0x000002e000017945 */ /* 0x000fe80003800200 */
[----:B------:R-:W-:-:S13]  /*1220*/  ISETP.GE.AND P0, PT, R0, R5, PT ;  /* 0x000000050000720c */ /* 0x000fda0003f06270 */
[----:B------:R-:W-:Y:S05]  /*1230*/  @P0 BRA `(.L_x_288) ;  /* 0x0000000000ac0947 */ /* 0x000fea0003800000 */
[----:B------:R-:W-:Y:S01]  /*1240*/  LOP3.LUT R2, RZ, R0, RZ, 0x33, !PT ;  /* 0x00000000ff027212 */ /* 0x000fe200078e33ff */
[----:B------:R-:W-:Y:S01]  /*1250*/  BSSY.RECONVERGENT B2, `(.L_x_289) ;  /* 0x0000014000027945 */ /* 0x000fe20003800200 */
[----:B------:R-:W-:Y:S02]  /*1260*/  IMAD.MOV.U32 R4, RZ, RZ, R0 ;  /* 0x000000ffff047224 */ /* 0x000fe400078e0000 */
[----:B------:R-:W-:-:S04]  /*1270*/  IADD3 R2, PT, PT, R3, -UR4, R2 ;  /* 0x8000000403027c10 */ /* 0x000fc8000fffe002 */
[C---:B------:R-:W-:Y:S02]  /*1280*/  LOP3.LUT R3, R2.reuse, 0x300, RZ, 0xc0, !PT ;  /* 0x0000030002037812 */ /* 0x040fe400078ec0ff */
[----:B------:R-:W-:Y:S02]  /*1290*/  ISETP.GE.U32.AND P1, PT, R2, 0x300, PT ;  /* 0x000003000200780c */ /* 0x000fe40003f26070 */
[----:B------:R-:W-:-:S13]  /*12a0*/  ISETP.NE.AND P0, PT, R3, 0x300, PT ;  /* 0x000003000300780c */ /* 0x000fda0003f05270 */
[----:B------:R-:W-:Y:S05]  /*12b0*/  @!P0 BRA `(.L_x_290) ;  /* 0x0000000000348947 */ /* 0x000fea0003800000 */
[----:B------:R-:W-:Y:S01]  /*12c0*/  LEA.HI R2, R2, 0x1, RZ, 0x18 ;  /* 0x0000000102027811 */ /* 0x000fe200078fc0ff */
[----:B------:R-:W-:Y:S02]  /*12d0*/  VIADD R7, R0, UR4 ;  /* 0x0000000400077c36 */ /* 0x000fe40008000000 */
[----:B------:R-:W-:Y:S01]  /*12e0*/  IMAD.MOV.U32 R4, RZ, RZ, R0 ;  /* 0x000000ffff047224 */ /* 0x000fe200078e0000 */
[----:B------:R-:W-:-:S05]  /*12f0*/  LOP3.LUT R2, R2, 0x3, RZ, 0xc0, !PT ;  /* 0x0000000302027812 */ /* 0x000fca00078ec0ff */
[----:B------:R-:W-:-:S07]  /*1300*/  IMAD.MOV R6, RZ, RZ, -R2 ;  /* 0x000000ffff067224 */ /* 0x000fce00078e0a02 */
.L_x_291:
        /* <DEDUP_REMOVED lines=8> */
.L_x_290:
[----:B------:R-:W-:Y:S05]  /*1390*/  BSYNC.RECONVERGENT B2 ;  /* 0x0000000000027941 */ /* 0x000fea0003800200 */
.L_x_289:
[----:B------:R-:W-:Y:S05]  /*13a0*/  @!P1 BRA `(.L_x_288) ;  /* 0x0000000000509947 */ /* 0x000fea0003800000 */
[C---:B------:R-:W-:Y:S02]  /*13b0*/  VIADD R12, R4.reuse, 0x200 ;  /* 0x00000200040c7836 */ /* 0x040fe40000000000 */
[----:B------:R-:W-:-:S07]  /*13c0*/  VIADD R13, R4, UR4 ;  /* 0x00000004040d7c36 */ /* 0x000fce0008000000 */
.L_x_292:
        /* <DEDUP_REMOVED lines=18> */
.L_x_288:
[----:B------:R-:W-:Y:S05]  /*14f0*/  BSYNC.RECONVERGENT B1 ;  /* 0x0000000000017941 */ /* 0x000fea0003800200 */
.L_x_286:
        /* <DEDUP_REMOVED lines=41> */
[----:B------:R-:W-:Y:S01]  /*1790*/  IMAD.IADD R9, R0, 0x1, R3 ;  /* 0x0000000100097824 */ /* 0x000fe200078e0203 */
[----:B------:R-:W-:Y:S06]  /*17a0*/  BRA `(.L_x_284) ;  /* 0x0000001800047947 */ /* 0x000fec0003800000 */
.L_x_269:
        /* <DEDUP_REMOVED lines=12> */
.L_x_295:
[----:B------:R-:W-:Y:S05]  /*1870*/  BSYNC.RECONVERGENT B1 ;  /* 0x0000000000017941 */ /* 0x000fea0003800200 */
.L_x_294:
        /* <DEDUP_REMOVED lines=16> */
.L_x_300:
        /* <DEDUP_REMOVED lines=9> */
.L_x_299:
[----:B------:R-:W-:Y:S05]  /*1a10*/  BSYNC.RECONVERGENT B2 ;  /* 0x0000000000027941 */ /* 0x000fea0003800200 */
.L_x_298:
        /* <DEDUP_REMOVED lines=10> */
.L_x_303:
        /* <DEDUP_REMOVED lines=30> */
.L_x_302:
[----:B------:R-:W-:Y:S05]  /*1ca0*/  BSYNC.RECONVERGENT B2 ;  /* 0x0000000000027941 */ /* 0x000fea0003800200 */
.L_x_301:
        /* <DEDUP_REMOVED lines=22> */
.L_x_305:
[----:B------:R-:W-:Y:S05]  /*1e10*/  BSYNC.RECONVERGENT B2 ;  /* 0x0000000000027941 */ /* 0x000fea0003800200 */
.L_x_304:
        /* <DEDUP_REMOVED lines=8> */
.L_x_297:
[----:B------:R-:W-:Y:S05]  /*1ea0*/  BSYNC.RECONVERGENT B1 ;  /* 0x0000000000017941 */ /* 0x000fea0003800200 */
.L_x_296:
        /* <DEDUP_REMOVED lines=38> */
[----:B----4-:R-:W0:Y:S04]  /*2110*/  LDS.128 R4, [UR4+0x10] ;  /* 0x00001004ff047984 */ /* 0x010e280008000c00 */
[----:B------:R-:W1:Y:S01]  /*2120*/  LDS.64 R2, [UR4+0x20] ;  /* 0x00002004ff027984 */ /* 0x000e620008000a00 */
[----:B0-----:R-:W-:-:S04]  /*2130*/  IADD3 R0, PT, PT, R4, R0, R9 ;  /* 0x0000000004007210 */ /* 0x001fc80007ffe009 */
[----:B------:R-:W-:-:S04]  /*2140*/  IADD3 R0, PT, PT, R6, R0, R5 ;  /* 0x0000000006007210 */ /* 0x000fc80007ffe005 */
[----:B-1----:R-:W-:-:S05]  /*2150*/  IADD3 R0, PT, PT, R2, R0, R7 ;  /* 0x0000000002007210 */ /* 0x002fca0007ffe007 */
[----:B------:R-:W-:Y:S01]  /*2160*/  IMAD.IADD R9, R0, 0x1, R3 ;  /* 0x0000000100097824 */ /* 0x000fe200078e0203 */
[----:B------:R-:W-:Y:S06]  /*2170*/  BRA `(.L_x_284) ;  /* 0x0000000c00907947 */ /* 0x000fec0003800000 */
.L_x_306:
        /* <DEDUP_REMOVED lines=10> */
[C---:B------:R-:W-:Y:S01]  /*2220*/  ISETP.NE.AND P1, PT, R8.reuse, RZ, PT ;  /* 0x000000ff0800720c */ /* 0x040fe20003f25270 */
[----:B------:R-:W-:Y:S01]  /*2230*/  VIADD R10, R8, 0x4 ;  /* 0x00000004080a7836 */ /* 0x000fe20000000000 */
[----:B-1----:R-:W-:Y:S02]  /*2240*/  SEL R5, R4, RZ, !P0 ;  /* 0x000000ff04057207 */ /* 0x002fe40004000000 */
[----:B------:R-:W-:-:S09]  /*2250*/  ISETP.GT.AND P0, PT, R6, R11, PT ;  /* 0x0000000b0600720c */ /* 0x000fd20003f04270 */
[----:B------:R-:W0:Y:S01]  /*2260*/  @!P1 S2R R9, SR_CgaCtaId ;  /* 0x0000000000099919 */ /* 0x000e220000008800 */
[----:B------:R-:W-:-:S05]  /*2270*/  IMAD.IADD R5, R5, 0x1, R2 ;  /* 0x0000000105057824 */ /* 0x000fca00078e0202 */
[----:B------:R-:W1:Y:S02]  /*2280*/  SHFL.DOWN PT, R4, R5, 0x2, R11 ;  /* 0x0840000005047989 */ /* 0x000e6400000e000b */
[----:B-1----:R-:W-:Y:S02]  /*2290*/  SEL R4, R4, RZ, !P0 ;  /* 0x000000ff04047207 */ /* 0x002fe40004000000 */
[----:B------:R-:W-:-:S03]  /*22a0*/  ISETP.GT.AND P0, PT, R10, R11, PT ;  /* 0x0000000b0a00720c */ /* 0x000fc60003f04270 */
[----:B------:R-:W-:Y:S01]  /*22b0*/  IMAD.IADD R4, R5, 0x1, R4 ;  /* 0x0000000105047824 */ /* 0x000fe200078e0204 */
[----:B------:R-:W-:-:S04]  /*22c0*/  @!P1 SHF.R.U32.HI R5, RZ, 0x3, R0 ;  /* 0x00000003ff059819 */ /* 0x000fc80000011600 */
[----:B------:R-:W1:Y:S01]  /*22d0*/  SHFL.DOWN PT, R6, R4, 0x4, R11 ;  /* 0x0880000004067989 */ /* 0x000e6200000e000b */
[----:B------:R-:W-:Y:S02]  /*22e0*/  @!P1 LOP3.LUT R5, R5, 0x7c, RZ, 0xc0, !PT ;  /* 0x0000007c05059812 */ /* 0x000fe400078ec0ff */
[----:B-1----:R-:W-:Y:S01]  /*22f0*/  SEL R7, R6, RZ, !P0 ;  /* 0x000000ff06077207 */ /* 0x002fe20004000000 */
[C---:B------:R-:W-:Y:S02]  /*2300*/  VIADD R6, R8.reuse, 0x8 ;  /* 0x0000000808067836 */ /* 0x040fe40000000000 */
[----:B------:R-:W-:Y:S02]  /*2310*/  VIADD R8, R8, 0x10 ;  /* 0x0000001008087836 */ /* 0x000fe40000000000 */
[----:B------:R-:W-:Y:S01]  /*2320*/  IMAD.IADD R7, R4, 0x1, R7 ;  /* 0x0000000104077824 */ /* 0x000fe200078e0207 */
[----:B------:R-:W-:Y:S02]  /*2330*/  ISETP.GT.AND P0, PT, R6, R11, PT ;  /* 0x0000000b0600720c */ /* 0x000fe40003f04270 */
[----:B------:R-:W-:-:S02]  /*2340*/  @!P1 MOV R6, 0x400 ;  /* 0x0000040000069802 */ /* 0x000fc40000000f00 */
[----:B------:R-:W1:Y:S02]  /*2350*/  SHFL.DOWN PT, R2, R7, 0x8, R11 ;  /* 0x0900000007027989 */ /* 0x000e6400000e000b */
[----:B0-----:R-:W-:-:S05]  /*2360*/  @!P1 LEA R6, R9, R6, 0x18 ;  /* 0x0000000609069211 */ /* 0x001fca00078ec0ff */
        /* <DEDUP_REMOVED lines=36> */
.L_x_293:
[----:B------:R-:W0:Y:S01]  /*25b0*/  S2R R11, SR_TID.X ;  /* 0x00000000000b7919 */ /* 0x000e220000002100 */
[----:B------:R-:W1:Y:S02]  /*25c0*/  LDCU.64 UR4, c[0x0][0x380] ;  /* 0x00007000ff0477ac */ /* 0x000e640008000a00 */
[----:B-1----:R-:W-:Y:S02]  /*25d0*/  IMAD.U32 R6, RZ, RZ, UR4 ;  /* 0x00000004ff067e24 */ /* 0x002fe4000f8e00ff */
[----:B------:R-:W-:Y:S02]  /*25e0*/  IMAD.U32 R7, RZ, RZ, UR5 ;  /* 0x00000005ff077e24 */ /* 0x000fe4000f8e00ff */
        /* <DEDUP_REMOVED lines=20> */
[----:B----4-:R-:W-:-:S04]  /*2730*/  IADD3 R0, PT, PT, R15, R8, R0 ;  /* 0x000000080f007210 */ /* 0x010fc80007ffe000 */
[----:B-----5:R-:W-:-:S04]  /*2740*/  IADD3 R0, PT, PT, R17, R12, R0 ;  /* 0x0000000c11007210 */ /* 0x020fc80007ffe000 */
[----:B------:R-:W-:Y:S01]  /*2750*/  IADD3 R14, PT, PT, R19, R14, R0 ;  /* 0x0000000e130e7210 */ /* 0x000fe20007ffe000 */
[----:B------:R-:W-:-:S05]  /*2760*/  VIADD R0, R3, 0xfffff000 ;  /* 0xfffff00003007836 */ /* 0x000fca0000000000 */
[----:B------:R-:W-:Y:S02]  /*2770*/  ISETP.GE.U32.AND P0, PT, R0, 0x1000, PT ;  /* 0x000010000000780c */ /* 0x000fe40003f06070 */
[----:B------:R-:W-:-:S04]  /*2780*/  IADD3 R14, PT, PT, R21, R16, R14 ;  /* 0x00000010150e7210 */ /* 0x000fc80007ffe00e */
[----:B------:R-:W-:-:S05]  /*2790*/  IADD3 R23, PT, PT, R23, R18, R14 ;  /* 0x0000001217177210 */ /* 0x000fca0007ffe00e */
[----:B------:R-:W-:Y:S02]  /*27a0*/  IMAD.IADD R10, R10, 0x1, R23 ;  /* 0x000000010a0a7824 */ /* 0x000fe400078e0217 */
[----:B------:R-:W-:Y:S05]  /*27b0*/  @!P0 BRA `(.L_x_307) ;  /* 0x0000000000908947 */ /* 0x000fea0003800000 */
[----:B------:R-:W0:Y:S01]  /*27c0*/  LDC R3, c[0x0][0x390] ;  /* 0x0000e400ff037b82 */ /* 0x000e220000000800 */
[----:B------:R-:W-:-:S07]  /*27d0*/  IMAD.MOV.U32 R2, RZ, RZ, 0x1000 ;  /* 0x00001000ff027424 */ /* 0x000fce00078e00ff */
[----:B------:R-:W1:Y:S02]  /*27e0*/  LDC.64 R6, c[0x0][0x380] ;  /* 0x0000e000ff067b82 */ /* 0x000e640000000a00 */
.L_x_309:
[----:B------:R-:W-:Y:S02]  /*27f0*/  IMAD.IADD R19, R11, 0x1, R2 ;  /* 0x000000010b137824 */ /* 0x000fe400078e0202 */
[----:B------:R-:W-:-:S04]  /*2800*/  IMAD.WIDE.U32 R8, R2, 0x4, R4 ;  /* 0x0000000402087825 */ /* 0x000fc800078e0004 */
[----:B-1----:R-:W-:Y:S01]  /*2810*/  IMAD.WIDE.U32 R18, R19, 0x4, R6 ;  /* 0x0000000413127825 */ /* 0x002fe200078e0006 */
        /* <DEDUP_REMOVED lines=16> */
[----:B--2---:R-:W-:Y:S01]  /*2920*/  IADD3 R13, PT, PT, R13, R26, R10 ;  /* 0x0000001a0d0d7210 */ /* 0x004fe20007ffe00a */
[----:B0-----:R-:W-:-:S05]  /*2930*/  IMAD.IADD R10, R3, 0x1, -R2 ;  /* 0x00000001030a7824 */ /* 0x001fca00078e0a02 */
[----:B------:R-:W-:Y:S02]  /*2940*/  ISETP.GE.U32.AND P0, PT, R10, 0x1000, PT ;  /* 0x000010000a00780c */ /* 0x000fe40003f06070 */
        /* <DEDUP_REMOVED lines=8> */
[----:B------:R-:W-:-:S05]  /*29d0*/  VIADD R2, R2, 0x1000 ;  /* 0x0000100002027836 */ /* 0x000fca0000000000 */
[----:B------:R-:W-:-:S13]  /*29e0*/  ISETP.GT.U32.AND P0, PT, R2, R0, PT ;  /* 0x000000000200720c */ /* 0x000fda0003f04070 */
[----:B------:R-:W-:Y:S05]  /*29f0*/  @!P0 BRA `(.L_x_309) ;  /* 0xfffffffc007c8947 */ /* 0x000fea000383ffff */
.L_x_307:
[----:B------:R-:W-:-:S13]  /*2a00*/  ISETP.GE.U32.AND P0, PT, R2, R3, PT ;  /* 0x000000030200720c */ /* 0x000fda0003f06070 */
        /* <DEDUP_REMOVED lines=13> */
[----:B------:R-:W-:Y:S01]  /*2ae0*/  LEA.HI R3, R4, 0x1, RZ, 0x18 ;  /* 0x0000000104037811 */ /* 0x000fe200078fc0ff */
[----:B------:R-:W-:-:S03]  /*2af0*/  IMAD.IADD R9, R11, 0x1, R2 ;  /* 0x000000010b097824 */ /* 0x000fc600078e0202 */
[----:B------:R-:W-:Y:S01]  /*2b00*/  LOP3.LUT R4, R3, 0x3, RZ, 0xc0, !PT ;  /* 0x0000000303047812 */ /* 0x000fe200078ec0ff */
[----:B------:R-:W-:-:S04]  /*2b10*/  IMAD.MOV.U32 R3, RZ, RZ, R11 ;  /* 0x000000ffff037224 */ /* 0x000fc800078e000b */
[----:B------:R-:W-:-:S07]  /*2b20*/  IMAD.MOV R8, RZ, RZ, -R4 ;  /* 0x000000ffff087224 */ /* 0x000fce00078e0a04 */
.L_x_313:
        /* <DEDUP_REMOVED lines=8> */
.L_x_312:
[----:B------:R-:W-:Y:S05]  /*2bb0*/  BSYNC.RECONVERGENT B2 ;  /* 0x0000000000027941 */ /* 0x000fea0003800200 */
.L_x_311:
[----:B------:R-:W-:Y:S05]  /*2bc0*/  @!P1 BRA `(.L_x_310) ;  /* 0x0000000000509947 */ /* 0x000fea0003800000 */
[C---:B------:R-:W-:Y:S02]  /*2bd0*/  IMAD.IADD R15, R3.reuse, 0x1, R2 ;  /* 0x00000001030f7824 */ /* 0x040fe400078e0202 */
[----:B------:R-:W-:-:S07]  /*2be0*/  VIADD R14, R3, 0x200 ;  /* 0x00000200030e7836 */ /* 0x000fce0000000000 */
.L_x_314:
        /* <DEDUP_REMOVED lines=18> */
.L_x_310:
[----:B------:R-:W-:Y:S05]  /*2d10*/  BSYNC.RECONVERGENT B1 ;  /* 0x0000000000017941 */ /* 0x000fea0003800200 */
.L_x_308:
        /* <DEDUP_REMOVED lines=35> */
[----:B---3--:R-:W-:Y:S04]  /*2f50*/  LDS R0, [UR4+0xc] ;  /* 0x00000c04ff007984 */ /* 0x008fe80008000800 */
[----:B------:R-:W0:Y:S04]  /*2f60*/  LDS.128 R4, [UR4+0x10] ;  /* 0x00001004ff047984 */ /* 0x000e280008000c00 */
[----:B------:R-:W1:Y:S01]  /*2f70*/  LDS.64 R2, [UR4+0x20] ;  /* 0x00002004ff027984 */ /* 0x000e620008000a00 */
[----:B0-----:R-:W-:-:S04]  /*2f80*/  IADD3 R0, PT, PT, R4, R0, R9 ;  /* 0x0000000004007210 */ /* 0x001fc80007ffe009 */
[----:B------:R-:W-:-:S04]  /*2f90*/  IADD3 R0, PT, PT, R6, R0, R5 ;  /* 0x0000000006007210 */ /* 0x000fc80007ffe005 */
[----:B-1----:R-:W-:-:S05]  /*2fa0*/  IADD3 R0, PT, PT, R2, R0, R7 ;  /* 0x0000000002007210 */ /* 0x002fca0007ffe007 */
[----:B------:R-:W-:-:S07]  /*2fb0*/  IMAD.IADD R9, R0, 0x1, R3 ;  /* 0x0000000100097824 */ /* 0x000fce00078e0203 */
.L_x_284:
[----:B------:R-:W-:Y:S05]  /*2fc0*/  BSYNC.RECONVERGENT B0 ;  /* 0x0000000000007941 */ /* 0x000fea0003800200 */
.L_x_268:
[----:B------:R-:W-:Y:S05]  /*2fd0*/  @P0 EXIT ;  /* 0x000000000000094d */ /* 0x000fea0003800000 */
[----:B------:R-:W5:Y:S01]  /*2fe0*/  LDC.64 R2, c[0x0][0x388] ;  /* 0x0000e200ff027b82 */ /* 0x000f620000000a00 */
[----:B------:R-:W0:Y:S02]  /*2ff0*/  LDCU UR4, c[0x0][0x398] ;  /* 0x00007300ff0477ac */ /* 0x000e240008000800 */
[----:B01234-:R-:W-:-:S05]  /*3000*/  VIADD R9, R9, UR4 ;  /* 0x0000000409097c36 */ /* 0x01ffca0008000000 */
[----:B-----5:R-:W-:Y:S01]  /*3010*/  STG.E desc[UR6][R2.64], R9 ;  /* 0x0000000902007986 */ /* 0x020fe2000c101906 */
[----:B------:R-:W-:Y:S05]  /*3020*/  EXIT ;  /* 0x000000000000794d */ /* 0x000fea0003800000 */
.L_x_315:
        /* <DEDUP_REMOVED lines=13> */
.L_x_643:


//--------------------- .text._ZN3cub18CUB_300001_SM_10006detail6reduce28DeviceReduceSingleTileKernelINS2_10policy_hubIfyN4cuda3std3__44plusIfEEE10Policy1000EPfSC_iS9_ffNS7_10__identityEEEvT0_T1_T2_T3_T4_T6_ --------------------------
	.section	.text._ZN3cub18CUB_300001_SM_10006detail6reduce28DeviceReduceSingleTileKernelINS2_10policy_hubIfyN4cuda3std3__44plusIfEEE10Policy1000EPfSC_iS9_ffNS7_10__identityEEEvT0_T1_T2_T3_T4_T6_,"ax",@progbits
	.align	128
        .global         _ZN3cub18CUB_300001_SM_10006detail6reduce28DeviceReduceSingleTileKernelINS2_10policy_hubIfyN4cuda3std3__44plusIfEEE10Policy1000EPfSC_iS9_ffNS7_10__identityEEEvT0_T1_T2_T3_T4_T6_
        .type           _ZN3cub18CUB_300001_SM_10006detail6reduce28DeviceReduceSingleTileKernelINS2_10policy_hubIfyN4cuda3std3__44plusIfEEE10Policy1000EPfSC_iS9_ffNS7_10__identityEEEvT0_T1_T2_T3_T4_T6_,@function
        .size           _ZN3cub18CUB_300001_SM_10006detail6reduce28DeviceReduceSingleTileKernelINS2_10policy_hubIfyN4cuda3std3__44plusIfEEE10Policy1000EPfSC_iS9_ffNS7_10__identityEEEvT0_T1_T2_T3_T4_T6_,(.L_x_644 - _ZN3cub18CUB_300001_SM_10006detail6reduce28DeviceReduceSingleTileKernelINS2_10policy_hubIfyN4cuda3std3__44plusIfEEE10Policy1000EPfSC_iS9_ffNS7_10__identityEEEvT0_T1_T2_T3_T4_T6_)
        .other          _ZN3cub18CUB_300001_SM_10006detail6reduce28DeviceReduceSingleTileKernelINS2_10policy_hubIfyN4cuda3std3__44plusIfEEE10Policy1000EPfSC_iS9_ffNS7_10__identityEEEvT0_T1_T2_T3_T4_T6_,@"STO_CUDA_ENTRY STV_DEFAULT"
_ZN3cub18CUB_300001_SM_10006detail6reduce28DeviceReduceSingleTileKernelINS2_10policy_hubIfyN4cuda3std3__44plusIfEEE10Policy1000EPfSC_iS9_ffNS7_10__identityEEEvT0_T1_T2_T3_T4_T6_:
.text._ZN3cub18CUB_300001_SM_10006detail6reduce28DeviceReduceSingleTileKernelINS2_10policy_hubIfyN4cuda3std3__44plusIfEEE10Policy1000EPfSC_iS9_ffNS7_10__identityEEEvT0_T1_T2_T3_T4_T6_:
[----:B------:R-:W-:Y:S01]  /*0000*/  LDC R1, c[0x0][0x37c] ;  /* 0x0000df00ff017b82 */ /* 0x000fe20000000800 */
[----:B------:R-:W0:Y:S01]  /*0010*/  LDCU UR4, c[0x0][0x390] ;  /* 0x00007200ff0477ac */ /* 0x000e220008000800 */
[----:B------:R-:W1:Y:S01]  /*0020*/  LDCU.64 UR6, c[0x0][0x358] ;  /* 0x00006b00ff0677ac */ /* 0x000e620008000a00 */
[----:B0-----:R-:W-:-:S04]  /*0030*/  MOV R20, UR4 ;  /* 0x0000000400147c02 */ /* 0x001fc80008000f00 */
        /* <DEDUP_REMOVED lines=9> */
.L_x_316:
        /* <DEDUP_REMOVED lines=8> */
[----:B------:R-:W-:Y:S01]  /*0150*/  HFMA2 R0, -RZ, RZ, 0, 0 ;  /* 0x00000000ff007431 */ /* 0x000fe200000001ff */
[----:B0-----:R-:W-:Y:S02]  /*0160*/  ISETP.GE.AND P0, PT, R9, R20, PT ;  /* 0x000000140900720c */ /* 0x001fe40003f06270 */
[----:B------:R-:W-:-:S11]  /*0170*/  MOV R11, R9 ;  /* 0x00000009000b7202 */ /* 0x000fd60000000f00 */
[----:B------:R-:W-:Y:S05]  /*0180*/  @P0 BRA `(.L_x_321) ;  /* 0x0000000000100947 */ /* 0x000fea0003800000 */
[----:B------:R-:W0:Y:S02]  /*0190*/  LDC.64 R2, c[0x0][0x380] ;  /* 0x0000e000ff027b82 */ /* 0x000e240000000a00 */
[----:B0-----:R-:W-:-:S05]  /*01a0*/  IMAD.WIDE.U32 R2, R9, 0x4, R2 ;  /* 0x0000000409027825 */ /* 0x001fca00078e0002 */
[----:B------:R0:W5:Y:S01]  /*01b0*/  LDG.E.CONSTANT R0, desc[UR6][R2.64] ;  /* 0x0000000602007981 */ /* 0x000162000c1e9900 */
[----:B------:R-:W-:-:S07]  /*01c0*/  IADD3 R11, PT, PT, R9, 0x100, RZ ;  /* 0x00000100090b7810 */ /* 0x000fce0007ffe0ff */
.L_x_321:
[----:B------:R-:W-:Y:S05]  /*01d0*/  BSYNC.RECONVERGENT B1 ;  /* 0x0000000000017941 */ /* 0x000fea0003800200 */
.L_x_320:
[----:B------:R-:W-:Y:S01]  /*01e0*/  ISETP.GE.AND P0, PT, R11, R20, PT ;  /* 0x000000140b00720c */ /* 0x000fe20003f06270 */
[----:B------:R-:W-:-:S12]  /*01f0*/  BSSY.RECONVERGENT B1, `(.L_x_322) ;  /* 0x0000074000017945 */ /* 0x000fd80003800200 */
[----:B------:R-:W-:Y:S05]  /*0200*/  @P0 BRA `(.L_x_323) ;  /* 0x0000000400c80947 */ /* 0x000fea0003800000 */
[----:B0-----:R-:W-:Y:S01]  /*0210*/  LOP3.LUT R3, RZ, R11, RZ, 0x33, !PT ;  /* 0x0000000bff037212 */ /* 0x001fe200078e33ff */
[----:B------:R-:W-:Y:S03]  /*0220*/  BSSY.RECONVERGENT B2, `(.L_x_324) ;  /* 0x0000015000027945 */ /* 0x000fe60003800200 */
[----:B------:R-:W-:-:S04]  /*0230*/  IADD3 R4, PT, PT, R3, R20, RZ ;  /* 0x0000001403047210 */ /* 0x000fc80007ffe0ff */
[C---:B------:R-:W-:Y:S02]  /*0240*/  LOP3.LUT R2, R4.reuse, 0x300, RZ, 0xc0, !PT ;  /* 0x0000030004027812 */ /* 0x040fe400078ec0ff */
[----:B------:R-:W-:Y:S02]  /*0250*/  ISETP.GE.U32.AND P1, PT, R4, 0x300, PT ;  /* 0x000003000400780c */ /* 0x000fe40003f26070 */
[----:B------:R-:W-:-:S13]  /*0260*/  ISETP.NE.AND P0, PT, R2, 0x300, PT ;  /* 0x000003000200780c */ /* 0x000fda0003f05270 */
[----:B------:R-:W-:Y:S05]  /*0270*/  @!P0 BRA `(.L_x_325) ;  /* 0x00000000003c8947 */ /* 0x000fea0003800000 */
[----:B------:R-:W0:Y:S01]  /*0280*/  LDC.64 R2, c[0x0][0x380] ;  /* 0x0000e000ff027b82 */ /* 0x000e220000000a00 */
[----:B------:R-:W-:-:S04]  /*0290*/  LEA.HI R4, R4, 0x1, RZ, 0x18 ;  /* 0x0000000104047811 */ /* 0x000fc800078fc0ff */
[----:B------:R-:W-:-:S04]  /*02a0*/  LOP3.LUT R4, R4, 0x3, RZ, 0xc0, !PT ;  /* 0x0000000304047812 */ /* 0x000fc800078ec0ff */
[----:B------:R-:W-:Y:S01]  /*02b0*/  IADD3 R4, PT, PT, -R4, RZ, RZ ;  /* 0x000000ff04047210 */ /* 0x000fe20007ffe1ff */
[----:B0-----:R-:W-:-:S05]  /*02c0*/  IMAD.WIDE.U32 R2, R11, 0x4, R2 ;  /* 0x000000040b027825 */ /* 0x001fca00078e0002 */
[----:B------:R-:W-:-:S07]  /*02d0*/  MOV R5, R3 ;  /* 0x0000000300057202 */ /* 0x000fce0000000f00 */
.L_x_326:
[----:B------:R-:W-:-:S06]  /*02e0*/  MOV R3, R5 ;  /* 0x0000000500037202 */ /* 0x000fcc0000000f00 */
[----:B------:R0:W2:Y:S01]  /*02f0*/  LDG.E.CONSTANT R3, desc[UR6][R2.64] ;  /* 0x0000000602037981 */ /* 0x0000a2000c1e9900 */
[----:B------:R-:W-:Y:S01]  /*0300*/  IADD3 R4, PT, PT, R4, 0x1, RZ ;  /* 0x0000000104047810 */ /* 0x000fe20007ffe0ff */
[----:B------:R-:W-:-:S03]  /*0310*/  VIADD R11, R11, 0x100 ;  /* 0x000001000b0b7836 */ /* 0x000fc60000000000 */
[----:B------:R-:W-:Y:S02]  /*0320*/  ISETP.NE.AND P0, PT, R4, RZ, PT ;  /* 0x000000ff0400720c */ /* 0x000fe40003f05270 */
[----:B0-----:R-:W-:-:S04]  /*0330*/  IADD3 R2, P2, PT, R2, 0x400, RZ ;  /* 0x0000040002027810 */ /* 0x001fc80007f5e0ff */
[----:B------:R-:W-:Y:S01]  /*0340*/  IADD3.X R5, PT, PT, RZ, R5, RZ, P2, !PT ;  /* 0x00000005ff057210 */ /* 0x000fe200017fe4ff */
[----:B--2--5:R-:W-:-:S06]  /*0350*/  FADD R0, R3, R0 ;  /* 0x0000000003007221 */ /* 0x024fcc0000000000 */
[----:B------:R-:W-:Y:S05]  /*0360*/  @P0 BRA `(.L_x_326) ;  /* 0xfffffffc00dc0947 */ /* 0x000fea000383ffff */
.L_x_325:
[----:B------:R-:W-:Y:S05]  /*0370*/  BSYNC.RECONVERGENT B2 ;  /* 0x0000000000027941 */ /* 0x000fea0003800200 */
.L_x_324:
[----:B------:R-:W-:Y:S05]  /*0380*/  @!P1 BRA `(.L_x_323) ;  /* 0x0000000400689947 */ /* 0x000fea0003800000 */
[----:B------:R-:W-:Y:S01]  /*0390*/  IADD3 R2, PT, PT, -R11, R20, RZ ;  /* 0x000000140b027210 */ /* 0x000fe20007ffe1ff */
[----:B------:R-:W-:Y:S01]  /*03a0*/  BSSY.RECONVERGENT B2, `(.L_x_327) ;  /* 0x0000031000027945 */ /* 0x000fe20003800200 */
[----:B------:R-:W-:Y:S02]  /*03b0*/  PLOP3.LUT P0, PT, PT, PT, PT, 0x80, 0x8 ;  /* 0x000000000008781c */ /* 0x000fe40003f0f070 */
[----:B------:R-:W-:-:S13]  /*03c0*/  ISETP.GT.AND P1, PT, R2, 0xc00, PT ;  /* 0x00000c000200780c */ /* 0x000fda0003f24270 */
[----:B------:R-:W-:Y:S05]  /*03d0*/  @!P1 BRA `(.L_x_328) ;  /* 0x0000000000b49947 */ /* 0x000fea0003800000 */
[----:B------:R-:W-:Y:S02]  /*03e0*/  PLOP3.LUT P0, PT, PT, PT, PT, 0x8, 0x80 ;  /* 0x000000000080781c */ /* 0x000fe40003f0e170 */
[----:B------:R-:W-:-:S11]  /*03f0*/  IADD3 R8, PT, PT, R20, -0xc00, RZ ;  /* 0xfffff40014087810 */ /* 0x000fd60007ffe0ff */
.L_x_329:
[----:B------:R-:W0:Y:S01]  /*0400*/  LDC.64 R6, c[0x0][0x380] ;  /* 0x0000e000ff067b82 */ /* 0x000e220000000a00 */
[C---:B------:R-:W-:Y:S01]  /*0410*/  IADD3 R5, PT, PT, R11.reuse, 0x400, RZ ;  /* 0x000004000b057810 */ /* 0x040fe20007ffe0ff */
[----:B0-----:R-:W-:-:S05]  /*0420*/  IMAD.WIDE R24, R11, 0x4, R6 ;  /* 0x000000040b187825 */ /* 0x001fca00078e0206 */
[----:B------:R-:W2:Y:S04]  /*0430*/  LDG.E.CONSTANT R13, desc[UR6][R24.64] ;  /* 0x00000006180d7981 */ /* 0x000ea8000c1e9900 */
[----:B------:R-:W3:Y:S01]  /*0440*/  LDG.E.CONSTANT R10, desc[UR6][R24.64+0x400] ;  /* 0x00040006180a7981 */ /* 0x000ee2000c1e9900 */
[----:B------:R-:W-:-:S03]  /*0450*/  IMAD.WIDE R4, R5, 0x4, R6 ;  /* 0x0000000405047825 */ /* 0x000fc600078e0206 */
[----:B------:R-:W4:Y:S04]  /*0460*/  LDG.E.CONSTANT R12, desc[UR6][R24.64+0x800] ;  /* 0x00080006180c7981 */ /* 0x000f28000c1e9900 */
[----:B------:R-:W4:Y:S04]  /*0470*/  LDG.E.CONSTANT R17, desc[UR6][R24.64+0xc00] ;  /* 0x000c000618117981 */ /* 0x000f28000c1e9900 */
[----:B------:R-:W4:Y:S01]  /*0480*/  LDG.E.CONSTANT R16, desc[UR6][R4.64] ;  /* 0x0000000604107981 */ /* 0x000f22000c1e9900 */
[----:B------:R-:W-:-:S03]  /*0490*/  IADD3 R3, PT, PT, R11, 0x800, RZ ;  /* 0x000008000b037810 */ /* 0x000fc60007ffe0ff */
[----:B------:R-:W4:Y:S04]  /*04a0*/  LDG.E.CONSTANT R15, desc[UR6][R4.64+0x400] ;  /* 0x00040006040f7981 */ /* 0x000f28000c1e9900 */
[----:B------:R-:W4:Y:S01]  /*04b0*/  LDG.E.CONSTANT R14, desc[UR6][R4.64+0x800] ;  /* 0x00080006040e7981 */ /* 0x000f22000c1e9900 */
[----:B------:R-:W-:-:S03]  /*04c0*/  IMAD.WIDE R2, R3, 0x4, R6 ;  /* 0x0000000403027825 */ /* 0x000fc600078e0206 */
[----:B------:R-:W4:Y:S04]  /*04d0*/  LDG.E.CONSTANT R22, desc[UR6][R4.64+0xc00] ;  /* 0x000c000604167981 */ /* 0x000f28000c1e9900 */
[----:B------:R-:W4:Y:S01]  /*04e0*/  LDG.E.CONSTANT R21, desc[UR6][R2.64] ;  /* 0x0000000602157981 */ /* 0x000f22000c1e9900 */
[----:B------:R-:W-:-:S03]  /*04f0*/  IADD3 R23, PT, PT, R11, 0xc00, RZ ;  /* 0x00000c000b177810 */ /* 0x000fc60007ffe0ff */
[----:B------:R-:W4:Y:S04]  /*0500*/  LDG.E.CONSTANT R19, desc[UR6][R2.64+0x400] ;  /* 0x0004000602137981 */ /* 0x000f28000c1e9900 */
[----:B------:R-:W4:Y:S01]  /*0510*/  LDG.E.CONSTANT R18, desc[UR6][R2.64+0x800] ;  /* 0x0008000602127981 */ /* 0x000f22000c1e9900 */
[----:B------:R-:W-:-:S03]  /*0520*/  IMAD.WIDE R6, R23, 0x4, R6 ;  /* 0x0000000417067825 */ /* 0x000fc600078e0206 */
[----:B------:R-:W4:Y:S04]  /*0530*/  LDG.E.CONSTANT R26, desc[UR6][R2.64+0xc00] ;  /* 0x000c0006021a7981 */ /* 0x000f28000c1e9900 */
[----:B------:R-:W4:Y:S04]  /*0540*/  LDG.E.CONSTANT R25, desc[UR6][R6.64] ;  /* 0x0000000606197981 */ /* 0x000f28000c1e9900 */
[----:B------:R-:W4:Y:S04]  /*0550*/  LDG.E.CONSTANT R23, desc[UR6][R6.64+0x400] ;  /* 0x0004000606177981 */ /* 0x000f28000c1e9900 */
[----:B------:R-:W4:Y:S04]  /*0560*/  LDG.E.CONSTANT R24, desc[UR6][R6.64+0x800] ;  /* 0x0008000606187981 */ /* 0x000f28000c1e9900 */
[----:B------:R-:W4:Y:S01]  /*0570*/  LDG.E.CONSTANT R27, desc[UR6][R6.64+0xc00] ;  /* 0x000c0006061b7981 */ /* 0x000f22000c1e9900 */
[----:B------:R-:W-:-:S04]  /*0580*/  IADD3 R11, PT, PT, R11, 0x1000, RZ ;  /* 0x000010000b0b7810 */ /* 0x000fc80007ffe0ff */
[----:B------:R-:W-:Y:S01]  /*0590*/  ISETP.GE.AND P1, PT, R11, R8, PT ;  /* 0x000000080b00720c */ /* 0x000fe20003f26270 */
[----:B--2--5:R-:W-:-:S04]  /*05a0*/  FADD R13, R13, R0 ;  /* 0x000000000d0d7221 */ /* 0x024fc80000000000 */
[----:B---3--:R-:W-:-:S04]  /*05b0*/  FADD R13, R13, R10 ;  /* 0x0000000a0d0d7221 */ /* 0x008fc80000000000 */
[----:B----4-:R-:W-:-:S04]  /*05c0*/  FADD R12, R13, R12 ;  /* 0x0000000c0d0c7221 */ /* 0x010fc80000000000 */
[----:B------:R-:W-:-:S04]  /*05d0*/  FADD R17, R12, R17 ;  /* 0x000000110c117221 */ /* 0x000fc80000000000 */
        /* <DEDUP_REMOVED lines=11> */
[----:B------:R-:W-:Y:S01]  /*0690*/  FADD R0, R24, R27 ;  /* 0x0000001b18007221 */ /* 0x000fe20000000000 */
[----:B------:R-:W-:Y:S06]  /*06a0*/  @!P1 BRA `(.L_x_329) ;  /* 0xfffffffc00549947 */ /* 0x000fec000383ffff */
.L_x_328:
[----:B------:R-:W-:Y:S05]  /*06b0*/  BSYNC.RECONVERGENT B2 ;  /* 0x0000000000027941 */ /* 0x000fea0003800200 */
.L_x_327:
[----:B------:R-:W-:Y:S01]  /*06c0*/  IADD3 R2, PT, PT, -R11, R20, RZ ;  /* 0x000000140b027210 */ /* 0x000fe20007ffe1ff */
[----:B------:R-:W-:Y:S03]  /*06d0*/  BSSY.RECONVERGENT B2, `(.L_x_330) ;  /* 0x0000019000027945 */ /* 0x000fe60003800200 */
[----:B------:R-:W-:-:S13]  /*06e0*/  ISETP.GT.AND P1, PT, R2, 0x400, PT ;  /* 0x000004000200780c */ /* 0x000fda0003f24270 */
[----:B------:R-:W-:Y:S05]  /*06f0*/  @!P1 BRA `(.L_x_331) ;  /* 0x0000000000589947 */ /* 0x000fea0003800000 */
[----:B------:R-:W0:Y:S01]  /*0700*/  LDC.64 R4, c[0x0][0x380] ;  /* 0x0000e000ff047b82 */ /* 0x000e220000000a00 */
[C---:B------:R-:W-:Y:S02]  /*0710*/  VIADD R15, R11.reuse, 0x400 ;  /* 0x000004000b0f7836 */ /* 0x040fe40000000000 */
[----:B0-----:R-:W-:-:S05]  /*0720*/  IMAD.WIDE R2, R11, 0x4, R4 ;  /* 0x000000040b027825 */ /* 0x001fca00078e0204 */
[----:B------:R-:W2:Y:S04]  /*0730*/  LDG.E.CONSTANT R7, desc[UR6][R2.64] ;  /* 0x0000000602077981 */ /* 0x000ea8000c1e9900 */
[----:B------:R-:W3:Y:S01]  /*0740*/  LDG.E.CONSTANT R6, desc[UR6][R2.64+0x400] ;  /* 0x0004000602067981 */ /* 0x000ee2000c1e9900 */
[----:B------:R-:W-:-:S03]  /*0750*/  IMAD.WIDE R4, R15, 0x4, R4 ;  /* 0x000000040f047825 */ /* 0x000fc600078e0204 */
[----:B------:R-:W4:Y:S04]  /*0760*/  LDG.E.CONSTANT R13, desc[UR6][R2.64+0x800] ;  /* 0x00080006020d7981 */ /* 0x000f28000c1e9900 */
[----:B------:R-:W4:Y:S04]  /*0770*/  LDG.E.CONSTANT R15, desc[UR6][R2.64+0xc00] ;  /* 0x000c0006020f7981 */ /* 0x000f28000c1e9900 */
[----:B------:R-:W4:Y:S04]  /*0780*/  LDG.E.CONSTANT R17, desc[UR6][R4.64] ;  /* 0x0000000604117981 */ /* 0x000f28000c1e9900 */
[----:B------:R-:W4:Y:S04]  /*0790*/  LDG.E.CONSTANT R19, desc[UR6][R4.64+0x400] ;  /* 0x0004000604137981 */ /* 0x000f28000c1e9900 */
[----:B------:R-:W4:Y:S04]  /*07a0*/  LDG.E.CONSTANT R21, desc[UR6][R4.64+0x800] ;  /* 0x0008000604157981 */ /* 0x000f28000c1e9900 */
[----:B------:R-:W4:Y:S01]  /*07b0*/  LDG.E.CONSTANT R23, desc[UR6][R4.64+0xc00] ;  /* 0x000c000604177981 */ /* 0x000f22000c1e9900 */
[----:B------:R-:W-:-:S02]  /*07c0*/  PLOP3.LUT P0, PT, PT, PT, PT, 0x8, 0x80 ;  /* 0x000000000080781c */ /* 0x000fc40003f0e170 */
[----:B------:R-:W-:Y:S01]  /*07d0*/  IADD3 R11, PT, PT, R11, 0x800, RZ ;  /* 0x000008000b0b7810 */ /* 0x000fe20007ffe0ff */
[----:B--2--5:R-:W-:-:S04]  /*07e0*/  FADD R7, R0, R7 ;  /* 0x0000000700077221 */ /* 0x024fc80000000000 */
[----:B---3--:R-:W-:-:S04]  /*07f0*/  FADD R6, R7, R6 ;  /* 0x0000000607067221 */ /* 0x008fc80000000000 */
[----:B----4-:R-:W-:-:S04]  /*0800*/  FADD R6, R6, R13 ;  /* 0x0000000d06067221 */ /* 0x010fc80000000000 */
[----:B------:R-:W-:-:S04]  /*0810*/  FADD R6, R6, R15 ;  /* 0x0000000f06067221 */ /* 0x000fc80000000000 */
[----:B------:R-:W-:-:S04]  /*0820*/  FADD R6, R6, R17 ;  /* 0x0000001106067221 */ /* 0x000fc80000000000 */
[----:B------:R-:W-:-:S04]  /*0830*/  FADD R6, R6, R19 ;  /* 0x0000001306067221 */ /* 0x000fc80000000000 */
[----:B------:R-:W-:-:S04]  /*0840*/  FADD R6, R6, R21 ;  /* 0x0000001506067221 */ /* 0x000fc80000000000 */
[----:B------:R-:W-:-:S07]  /*0850*/  FADD R0, R6, R23 ;  /* 0x0000001706007221 */ /* 0x000fce0000000000 */
.L_x_331:
[----:B------:R-:W-:Y:S05]  /*0860*/  BSYNC.RECONVERGENT B2 ;  /* 0x0000000000027941 */ /* 0x000fea0003800200 */
.L_x_330:
[----:B------:R-:W-:-:S13]  /*0870*/  ISETP.LT.OR P0, PT, R11, R20, P0 ;  /* 0x000000140b00720c */ /* 0x000fda0000701670 */
[----:B------:R-:W-:Y:S05]  /*0880*/  @!P0 BRA `(.L_x_323) ;  /* 0x0000000000288947 */ /* 0x000fea0003800000 */
[----:B------:R-:W0:Y:S02]  /*0890*/  LDC.64 R2, c[0x0][0x380] ;  /* 0x0000e000ff027b82 */ /* 0x000e240000000a00 */
[----:B0-----:R-:W-:-:S05]  /*08a0*/  IMAD.WIDE R2, R11, 0x4, R2 ;  /* 0x000000040b027825 */ /* 0x001fca00078e0202 */
[----:B------:R-:W2:Y:S04]  /*08b0*/  LDG.E.CONSTANT R5, desc[UR6][R2.64] ;  /* 0x0000000602057981 */ /* 0x000ea8000c1e9900 */
[----:B------:R-:W3:Y:S04]  /*08c0*/  LDG.E.CONSTANT R4, desc[UR6][R2.64+0x400] ;  /* 0x0004000602047981 */ /* 0x000ee8000c1e9900 */
[----:B------:R-:W4:Y:S04]  /*08d0*/  LDG.E.CONSTANT R7, desc[UR6][R2.64+0x800] ;  /* 0x0008000602077981 */ /* 0x000f28000c1e9900 */
[----:B------:R-:W4:Y:S01]  /*08e0*/  LDG.E.CONSTANT R11, desc[UR6][R2.64+0xc00] ;  /* 0x000c0006020b7981 */ /* 0x000f22000c1e9900 */
[----:B--2--5:R-:W-:-:S04]  /*08f0*/  FADD R5, R0, R5 ;  /* 0x0000000500057221 */ /* 0x024fc80000000000 */
[----:B---3--:R-:W-:-:S04]  /*0900*/  FADD R4, R5, R4 ;  /* 0x0000000405047221 */ /* 0x008fc80000000000 */
[----:B----4-:R-:W-:-:S04]  /*0910*/  FADD R4, R4, R7 ;  /* 0x0000000704047221 */ /* 0x010fc80000000000 */
[----:B------:R-:W-:-:S07]  /*0920*/  FADD R0, R4, R11 ;  /* 0x0000000b04007221 */ /* 0x000fce0000000000 */
.L_x_323:
[----:B------:R-:W-:Y:S05]  /*0930*/  BSYNC.RECONVERGENT B1 ;  /* 0x0000000000017941 */ /* 0x000fea0003800200 */
.L_x_322:
[----:B------:R-:W-:Y:S02]  /*0940*/  ISETP.GE.AND P0, PT, R20, 0x100, PT ;  /* 0x000001001400780c */ /* 0x000fe40003f06270 */
[----:B-----5:R-:W-:-:S11]  /*0950*/  MOV R7, R0 ;  /* 0x0000000000077202 */ /* 0x020fd60000000f00 */
[----:B------:R-:W-:Y:S05]  /*0960*/  @!P0 BRA `(.L_x_332) ;  /* 0x0000000000ac8947 */ /* 0x000fea0003800000 */
[----:B------:R-:W1:Y:S01]  /*0970*/  S2R R6, SR_LANEID ;  /* 0x0000000000067919 */ /* 0x000e620000000000 */
[----:B------:R-:W2:Y:S02]  /*0980*/  SHFL.DOWN PT, R0, R7, 0x1, 0x1f ;  /* 0x08201f0007007f89 */ /* 0x000ea400000e0000 */
[----:B--2---:R-:W-:Y:S01]  /*0990*/  FADD R0, R0, R7 ;  /* 0x0000000700007221 */ /* 0x004fe20000000000 */
[C---:B-1----:R-:W-:Y:S02]  /*09a0*/  ISETP.GT.AND P0, PT, R6.reuse, 0x1e, PT ;  /* 0x0000001e0600780c */ /* 0x042fe40003f04270 */
[C---:B------:R-:W-:Y:S02]  /*09b0*/  ISETP.NE.AND P1, PT, R6.reuse, RZ, PT ;  /* 0x000000ff0600720c */ /* 0x040fe40003f25270 */
[----:B------:R-:W-:Y:S02]  /*09c0*/  FSEL R0, R7, R0, P0 ;  /* 0x0000000007007208 */ /* 0x000fe40000000000 */
[----:B------:R-:W-:-:S03]  /*09d0*/  ISETP.GT.AND P0, PT, R6, 0x1d, PT ;  /* 0x0000001d0600780c */ /* 0x000fc60003f04270 */
[----:B0-----:R-:W0:Y:S06]  /*09e0*/  SHFL.DOWN PT, R3, R0, 0x2, 0x1f ;  /* 0x08401f0000037f89 */ /* 0x001e2c00000e0000 */
[----:B------:R-:W1:Y:S01]  /*09f0*/  @!P1 S2R R5, SR_CgaCtaId ;  /* 0x0000000000059919 */ /* 0x000e620000008800 */
[----:B------:R-:W-:Y:S02]  /*0a00*/  @!P1 MOV R4, 0x400 ;  /* 0x0000040000049802 */ /* 0x000fe40000000f00 */
[----:B------:R-:W-:-:S04]  /*0a10*/  @!P1 SHF.R.U32.HI R2, RZ, 0x3, R9 ;  /* 0x00000003ff029819 */ /* 0x000fc80000011609 */
[----:B------:R-:W-:Y:S01]  /*0a20*/  @!P1 LOP3.LUT R2, R2, 0x7c, RZ, 0xc0, !PT ;  /* 0x0000007c02029812 */ /* 0x000fe200078ec0ff */
[----:B0-----:R-:W-:Y:S01]  /*0a30*/  @!P0 FADD R0, R0, R3 ;  /* 0x0000000300008221 */ /* 0x001fe20000000000 */
[----:B------:R-:W-:-:S04]  /*0a40*/  ISETP.GT.AND P0, PT, R6, 0x1b, PT ;  /* 0x0000001b0600780c */ /* 0x000fc80003f04270 */
[----:B------:R-:W0:Y:S01]  /*0a50*/  SHFL.DOWN PT, R3, R0, 0x4, 0x1f ;  /* 0x08801f0000037f89 */ /* 0x000e2200000e0000 */
[----:B-1----:R-:W-:-:S04]  /*0a60*/  @!P1 LEA R5, R5, R4, 0x18 ;  /* 0x0000000405059211 */ /* 0x002fc800078ec0ff */
[----:B------:R-:W-:-:S04]  /*0a70*/  @!P1 IADD3 R2, PT, PT, R2, R5, RZ ;  /* 0x0000000502029210 */ /* 0x000fc80007ffe0ff */
[----:B0-----:R-:W-:Y:S01]  /*0a80*/  @!P0 FADD R0, R0, R3 ;  /* 0x0000000300008221 */ /* 0x001fe20000000000 */
[----:B------:R-:W-:-:S04]  /*0a90*/  ISETP.GT.AND P0, PT, R6, 0x17, PT ;  /* 0x000000170600780c */ /* 0x000fc80003f04270 */
[----:B------:R-:W0:Y:S09]  /*0aa0*/  SHFL.DOWN PT, R3, R0, 0x8, 0x1f ;  /* 0x09001f0000037f89 */ /* 0x000e3200000e0000 */
[----:B0-----:R-:W-:Y:S01]  /*0ab0*/  @!P0 FADD R0, R0, R3 ;  /* 0x0000000300008221 */ /* 0x001fe20000000000 */
[----:B------:R-:W-:-:S04]  /*0ac0*/  ISETP.NE.AND P0, PT, R9, RZ, PT ;  /* 0x000000ff0900720c */ /* 0x000fc80003f05270 */
[----:B------:R-:W0:Y:S02]  /*0ad0*/  SHFL.DOWN PT, R3, R0, 0x10, 0x1f ;  /* 0x0a001f0000037f89 */ /* 0x000e2400000e0000 */
[----:B0-----:R-:W-:-:S05]  /*0ae0*/  FADD R3, R0, R3 ;  /* 0x0000000300037221 */ /* 0x001fca0000000000 */
[----:B------:R0:W-:Y:S01]  /*0af0*/  @!P1 STS [R2+0x8], R3 ;  /* 0x0000080302009388 */ /* 0x0001e20000000800 */
[----:B------:R-:W-:Y:S01]  /*0b00*/  BAR.SYNC.DEFER_BLOCKING 0x0 ;  /* 0x0000000000007b1d */ /* 0x000fe20000010000 */
[----:B------:R-:W-:-:S04]  /*0b10*/  ISETP.GT.AND P1, PT, R6, 0xf, PT ;  /* 0x0000000f0600780c */ /* 0x000fc80003f24270 */
[----:B------:R-:W-:Y:S01]  /*0b20*/  FSEL R0, R0, R3, P1 ;  /* 0x0000000300007208 */ /* 0x000fe20000800000 */
[----:B------:R-:W-:Y:S08]  /*0b30*/  @P0 BRA `(.L_x_333) ;  /* 0x0000003000900947 */ /* 0x000ff00003800000 */
[----:B------:R-:W1:Y:S01]  /*0b40*/  S2UR UR5, SR_CgaCtaId ;  /* 0x00000000000579c3 */ /* 0x000e620000008800 */
[----:B------:R-:W-:Y:S02]  /*0b50*/  UMOV UR4, 0x400 ;  /* 0x0000040000047882 */ /* 0x000fe40000000000 */
[----:B-1----:R-:W-:-:S09]  /*0b60*/  ULEA UR4, UR5, UR4, 0x18 ;  /* 0x0000000405047291 */ /* 0x002fd2000f8ec0ff */
[----:B0-----:R-:W0:Y:S04]  /*0b70*/  LDS R3, [UR4+0xc] ;  /* 0x00000c04ff037984 */ /* 0x001e280008000800 */
[----:B------:R-:W1:Y:S04]  /*0b80*/  LDS.128 R4, [UR4+0x10] ;  /* 0x00001004ff047984 */ /* 0x000e680008000c00 */
[----:B------:R-:W2:Y:S01]  /*0b90*/  LDS.64 R8, [UR4+0x20] ;  /* 0x00002004ff087984 */ /* 0x000ea20008000a00 */
[----:B0-----:R-:W-:-:S04]  /*0ba0*/  FADD R3, R0, R3 ;  /* 0x0000000300037221 */ /* 0x001fc80000000000 */
[----:B-1----:R-:W-:-:S04]  /*0bb0*/  FADD R4, R3, R4 ;  /* 0x0000000403047221 */ /* 0x002fc80000000000 */
[----:B------:R-:W-:-:S04]  /*0bc0*/  FADD R5, R4, R5 ;  /* 0x0000000504057221 */ /* 0x000fc80000000000 */
[----:B------:R-:W-:-:S04]  /*0bd0*/  FADD R6, R5, R6 ;  /* 0x0000000605067221 */ /* 0x000fc80000000000 */
[----:B------:R-:W-:-:S04]  /*0be0*/  FADD R7, R6, R7 ;  /* 0x0000000706077221 */ /* 0x000fc80000000000 */
[----:B--2---:R-:W-:-:S04]  /*0bf0*/  FADD R8, R7, R8 ;  /* 0x0000000807087221 */ /* 0x004fc80000000000 */
[----:B------:R-:W-:Y:S01]  /*0c00*/  FADD R0, R8, R9 ;  /* 0x0000000908007221 */ /* 0x000fe20000000000 */
[----:B------:R-:W-:Y:S06]  /*0c10*/  BRA `(.L_x_333) ;  /* 0x0000003000587947 */ /* 0x000fec0003800000 */
.L_x_332:
[----:B------:R-:W1:Y:S01]  /*0c20*/  S2R R4, SR_LANEID ;  /* 0x0000000000047919 */ /* 0x000e620000000000 */
[----:B------:R-:W-:-:S04]  /*0c30*/  LOP3.LUT R0, R9, 0x3e0, RZ, 0xc0, !PT ;  /* 0x000003e009007812 */ /* 0x000fc800078ec0ff */
[----:B0-----:R-:W-:Y:S02]  /*0c40*/  IADD3 R3, PT, PT, R0, 0x20, RZ ;  /* 0x0000002000037810 */ /* 0x001fe40007ffe0ff */
[----:B------:R-:W-:Y:S02]  /*0c50*/  LOP3.LUT R5, RZ, R0, RZ, 0x33, !PT ;  /* 0x00000000ff057212 */ /* 0x000fe400078e33ff */
[-C--:B------:R-:W-:Y:S02]  /*0c60*/  ISETP.GT.AND P0, PT, R3, R20.reuse, PT ;  /* 0x000000140300720c */ /* 0x080fe40003f04270 */
[----:B------:R-:W-:-:S04]  /*0c70*/  IADD3 R5, PT, PT, R5, R20, RZ ;  /* 0x0000001405057210 */ /* 0x000fc80007ffe0ff */
[----:B------:R-:W-:-:S05]  /*0c80*/  SEL R5, R5, 0x1f, P0 ;  /* 0x0000001f05057807 */ /* 0x000fca0000000000 */
[----:B------:R-:W0:Y:S01]  /*0c90*/  SHFL.DOWN PT, R0, R7, 0x1, R5 ;  /* 0x0820000007007989 */ /* 0x000e2200000e0005 */
[C---:B-1----:R-:W-:Y:S02]  /*0ca0*/  ISETP.GE.AND P0, PT, R4.reuse, R5, PT ;  /* 0x000000050400720c */ /* 0x042fe40003f06270 */
[C---:B------:R-:W-:Y:S02]  /*0cb0*/  IADD3 R2, PT, PT, R4.reuse, 0x2, RZ ;  /* 0x0000000204027810 */ /* 0x040fe40007ffe0ff */
[----:B------:R-:W-:-:S09]  /*0cc0*/  ISETP.NE.AND P1, PT, R4, RZ, PT ;  /* 0x000000ff0400720c */ /* 0x000fd20003f25270 */
[----:B0-----:R-:W-:Y:S01]  /*0cd0*/  @!P0 FADD R7, R0, R7 ;  /* 0x0000000700078221 */ /* 0x001fe20000000000 */
[-C--:B------:R-:W-:Y:S02]  /*0ce0*/  ISETP.GT.AND P0, PT, R2, R5.reuse, PT ;  /* 0x000000050200720c */ /* 0x080fe40003f04270 */
[----:B------:R-:W-:Y:S01]  /*0cf0*/  IADD3 R2, PT, PT, R4, 0x4, RZ ;  /* 0x0000000404027810 */ /* 0x000fe20007ffe0ff */
[----:B------:R-:W0:Y:S01]  /*0d00*/  @!P1 S2R R6, SR_CgaCtaId ;  /* 0x0000000000069919 */ /* 0x000e220000008800 */
[----:B------:R-:W-:Y:S01]  /*0d10*/  @!P1 MOV R3, 0x400 ;  /* 0x0000040000039802 */ /* 0x000fe20000000f00 */
[----:B------:R-:W1:Y:S08]  /*0d20*/  SHFL.DOWN PT, R0, R7, 0x2, R5 ;  /* 0x0840000007007989 */ /* 0x000e7000000e0005 */
[----:B-1----:R-:W-:Y:S01]  /*0d30*/  @!P0 FADD R7, R7, R0 ;  /* 0x0000000007078221 */ /* 0x002fe20000000000 */
[----:B------:R-:W-:-:S02]  /*0d40*/  ISETP.GT.AND P0, PT, R2, R5, PT ;  /* 0x000000050200720c */ /* 0x000fc40003f04270 */
[----:B------:R-:W-:Y:S02]  /*0d50*/  IADD3 R2, PT, PT, R4, 0x8, RZ ;  /* 0x0000000804027810 */ /* 0x000fe40007ffe0ff */
[----:B------:R-:W1:Y:S01]  /*0d60*/  SHFL.DOWN PT, R0, R7, 0x4, R5 ;  /* 0x0880000007007989 */ /* 0x000e6200000e0005 */
[----:B0-----:R-:W-:-:S08]  /*0d70*/  @!P1 LEA R3, R6, R3, 0x18 ;  /* 0x0000000306039211 */ /* 0x001fd000078ec0ff */
[----:B-1----:R-:W-:Y:S01]  /*0d80*/  @!P0 FADD R7, R7, R0 ;  /* 0x0000000007078221 */ /* 0x002fe20000000000 */
[----:B------:R-:W-:Y:S01]  /*0d90*/  ISETP.GT.AND P0, PT, R2, R5, PT ;  /* 0x000000050200720c */ /* 0x000fe20003f04270 */
[----:B------:R-:W-:-:S03]  /*0da0*/  VIADD R2, R4, 0x10 ;  /* 0x0000001004027836 */ /* 0x000fc60000000000 */
[----:B------:R-:W0:Y:S09]  /*0db0*/  SHFL.DOWN PT, R0, R7, 0x8, R5 ;  /* 0x0900000007007989 */ /* 0x000e3200000e0005 */
[----:B0-----:R-:W-:Y:S01]  /*0dc0*/  @!P0 FADD R7, R7, R0 ;  /* 0x0000000007078221 */ /* 0x001fe20000000000 */
[----:B------:R-:W-:-:S02]  /*0dd0*/  ISETP.GT.AND P0, PT, R2, R5, PT ;  /* 0x000000050200720c */ /* 0x000fc40003f04270 */
[----:B------:R-:W-:Y:S02]  /*0de0*/  @!P1 SHF.R.U32.HI R2, RZ, 0x3, R9 ;  /* 0x00000003ff029819 */ /* 0x000fe40000011609 */
[----:B------:R-:W0:Y:S02]  /*0df0*/  SHFL.DOWN PT, R0, R7, 0x10, R5 ;  /* 0x0a00000007007989 */ /* 0x000e2400000e0005 */
[----:B------:R-:W-:-:S04]  /*0e00*/  @!P1 LOP3.LUT R2, R2, 0x7c, RZ, 0xc0, !PT ;  /* 0x0000007c02029812 */ /* 0x000fc800078ec0ff */
[----:B------:R-:W-:-:S03]  /*0e10*/  @!P1 IADD3 R3, PT, PT, R2, R3, RZ ;  /* 0x0000000302039210 */ /* 0x000fc60007ffe0ff */
[----:B0-----:R-:W-:Y:S01]  /*0e20*/  @!P0 FADD R7, R7, R0 ;  /* 0x0000000007078221 */ /* 0x001fe20000000000 */
[----:B------:R-:W-:-:S04]  /*0e30*/  ISETP.NE.AND P0, PT, R9, RZ, PT ;  /* 0x000000ff0900720c */ /* 0x000fc80003f05270 */
[----:B------:R-:W-:-:S05]  /*0e40*/  MOV R0, R7 ;  /* 0x0000000700007202 */ /* 0x000fca0000000f00 */
[----:B------:R4:W-:Y:S01]  /*0e50*/  @!P1 STS [R3+0x8], R0 ;  /* 0x0000080003009388 */ /* 0x0009e20000000800 */
[----:B------:R-:W-:Y:S06]  /*0e60*/  BAR.SYNC.DEFER_BLOCKING 0x0 ;  /* 0x0000000000007b1d */ /* 0x000fec0000010000 */
[----:B------:R-:W-:Y:S05]  /*0e70*/  @P0 BRA `(.L_x_333) ;  /* 0x0000002c00c00947 */ /* 0x000fea0003800000 */
[----:B------:R-:W0:Y:S01]  /*0e80*/  S2UR UR5, SR_CgaCtaId ;  /* 0x00000000000579c3 */ /* 0x000e220000008800 */
[----:B------:R-:W-:Y:S01]  /*0e90*/  UMOV UR4, 0x400 ;  /* 0x0000040000047882 */ /* 0x000fe20000000000 */
[C---:B------:R-:W-:Y:S02]  /*0ea0*/  ISETP.GT.AND P2, PT, R20.reuse, 0x20, PT ;  /* 0x000000201400780c */ /* 0x040fe40003f44270 */
[C---:B------:R-:W-:Y:S02]  /*0eb0*/  ISETP.GT.AND P4, PT, R20.reuse, 0x40, PT ;  /* 0x000000401400780c */ /* 0x040fe40003f84270 */
[C---:B------:R-:W-:Y:S02]  /*0ec0*/  ISETP.GT.AND P3, PT, R20.reuse, 0x60, PT ;  /* 0x000000601400780c */ /* 0x040fe40003f64270 */
[----:B------:R-:W-:Y:S01]  /*0ed0*/  ISETP.GT.AND P1, PT, R20, 0x80, PT ;  /* 0x000000801400780c */ /* 0x000fe20003f24270 */
[----:B0-----:R-:W-:-:S09]  /*0ee0*/  ULEA UR4, UR5, UR4, 0x18 ;  /* 0x0000000405047291 */ /* 0x001fd2000f8ec0ff */
[----:B----4-:R-:W0:Y:S04]  /*0ef0*/  LDS R3, [UR4+0xc] ;  /* 0x00000c04ff037984 */ /* 0x010e280008000800 */
[----:B------:R-:W1:Y:S04]  /*0f00*/  LDS.128 R4, [UR4+0x10] ;  /* 0x00001004ff047984 */ /* 0x000e680008000c00 */
[----:B------:R-:W2:Y:S01]  /*0f10*/  LDS.64 R8, [UR4+0x20] ;  /* 0x00002004ff087984 */ /* 0x000ea20008000a00 */
[----:B0-----:R-:W-:Y:S01]  /*0f20*/  @P2 FADD R0, R0, R3 ;  /* 0x0000000300002221 */ /* 0x001fe20000000000 */
[----:B------:R-:W-:-:S03]  /*0f30*/  ISETP.GT.AND P2, PT, R20, 0xa0, PT ;  /* 0x000000a01400780c */ /* 0x000fc60003f44270 */
[----:B-1----:R-:W-:Y:S01]  /*0f40*/  @P4 FADD R0, R0, R4 ;  /* 0x0000000400004221 */ /* 0x002fe20000000000 */
[----:B------:R-:W-:-:S03]  /*0f50*/  ISETP.GT.AND P4, PT, R20, 0xc0, PT ;  /* 0x000000c01400780c */ /* 0x000fc60003f84270 */
[----:B------:R-:W-:Y:S01]  /*0f60*/  @P3 FADD R0, R0, R5 ;  /* 0x0000000500003221 */ /* 0x000fe20000000000 */
[----:B------:R-:W-:-:S03]  /*0f70*/  ISETP.GT.AND P3, PT, R20, 0xe0, PT ;  /* 0x000000e01400780c */ /* 0x000fc60003f64270 */
[----:B------:R-:W-:-:S04]  /*0f80*/  @P1 FADD R0, R0, R6 ;  /* 0x0000000600001221 */ /* 0x000fc80000000000 */
[----:B------:R-:W-:-:S04]  /*0f90*/  @P2 FADD R0, R0, R7 ;  /* 0x0000000700002221 */ /* 0x000fc80000000000 */
[----:B--2---:R-:W-:-:S04]  /*0fa0*/  @P4 FADD R0, R0, R8 ;  /* 0x0000000800004221 */ /* 0x004fc80000000000 */
[----:B------:R-:W-:Y:S01]  /*0fb0*/  @P3 FADD R0, R0, R9 ;  /* 0x0000000900003221 */ /* 0x000fe20000000000 */
[----:B------:R-:W-:Y:S06]  /*0fc0*/  BRA `(.L_x_333) ;  /* 0x0000002c006c7947 */ /* 0x000fec0003800000 */
.L_x_319:
[----:B------:R-:W0:Y:S01]  /*0fd0*/  S2R R0, SR_TID.X ;  /* 0x0000000000007919 */ /* 0x000e220000002100 */
[----:B------:R-:W1:Y:S01]  /*0fe0*/  LDC.64 R2, c[0x0][0x380] ;  /* 0x0000e000ff027b82 */ /* 0x000e620000000a00 */
[----:B0-----:R-:W-:-:S05]  /*0ff0*/  SHF.L.U32 R5, R0, 0x2, RZ ;  /* 0x0000000200057819 */ /* 0x001fca00000006ff */
[----:B-1----:R-:W-:-:S05]  /*1000*/  IMAD.WIDE.U32 R2, R5, 0x4, R2 ;  /* 0x0000000405027825 */ /* 0x002fca00078e0002 */
[----:B------:R-:W2:Y:S04]  /*1010*/  LDG.E.128.CONSTANT R4, desc[UR6][R2.64] ;  /* 0x0000000602047981 */ /* 0x000ea8000c1e9d00 */
[----:B------:R-:W3:Y:S04]  /*1020*/  LDG.E.128.CONSTANT R8, desc[UR6][R2.64+0x1000] ;  /* 0x0010000602087981 */ /* 0x000ee8000c1e9d00 */
[----:B------:R-:W4:Y:S04]  /*1030*/  LDG.E.128.CONSTANT R12, desc[UR6][R2.64+0x2000] ;  /* 0x00200006020c7981 */ /* 0x000f28000c1e9d00 */
[----:B------:R-:W5:Y:S01]  /*1040*/  LDG.E.128.CONSTANT R16, desc[UR6][R2.64+0x3000] ;  /* 0x0030000602107981 */ /* 0x000f62000c1e9d00 */
[----:B------:R-:W-:Y:S01]  /*1050*/  ISETP.GE.U32.AND P0, PT, R20, 0x2000, PT ;  /* 0x000020001400780c */ /* 0x000fe20003f06070 */
[----:B------:R-:W-:-:S02]  /*1060*/  HFMA2 R23, -RZ, RZ, 0, 0.00048828125 ;  /* 0x00001000ff177431 */ /* 0x000fc400000001ff */
[----:B--2---:R-:W-:Y:S01]  /*1070*/  FADD R4, R4, R5 ;  /* 0x0000000504047221 */ /* 0x004fe20000000000 */
[----:B------:R-:W-:Y:S01]  /*1080*/  FADD R7, R6, R7 ;  /* 0x0000000706077221 */ /* 0x000fe20000000000 */
[----:B---3--:R-:W-:Y:S01]  /*1090*/  FADD R8, R8, R9 ;  /* 0x0000000908087221 */ /* 0x008fe20000000000 */
[----:B------:R-:W-:Y:S02]  /*10a0*/  FADD R11, R10, R11 ;  /* 0x0000000b0a0b7221 */ /* 0x000fe40000000000 */
[----:B------:R-:W-:Y:S01]  /*10b0*/  FADD R4, R4, R7 ;  /* 0x0000000704047221 */ /* 0x000fe20000000000 */
[----:B----4-:R-:W-:Y:S01]  /*10c0*/  FADD R12, R12, R13 ;  /* 0x0000000d0c0c7221 */ /* 0x010fe20000000000 */
[----:B------:R-:W-:Y:S01]  /*10d0*/  FADD R15, R14, R15 ;  /* 0x0000000f0e0f7221 */ /* 0x000fe20000000000 */
[----:B------:R-:W-:Y:S01]  /*10e0*/  FADD R11, R8, R11 ;  /* 0x0000000b080b7221 */ /* 0x000fe20000000000 */
[----:B-----5:R-:W-:Y:S01]  /*10f0*/  FADD R16, R16, R17 ;  /* 0x0000001110107221 */ /* 0x020fe20000000000 */
[----:B------:R-:W-:Y:S01]  /*1100*/  FADD R19, R18, R19 ;  /* 0x0000001312137221 */ /* 0x000fe20000000000 */
[----:B------:R-:W-:Y:S01]  /*1110*/  FADD R12, R12, R15 ;  /* 0x0000000f0c0c7221 */ /* 0x000fe20000000000 */
[----:B------:R-:W-:-:S02]  /*1120*/  FADD R4, R4, R11 ;  /* 0x0000000b04047221 */ /* 0x000fc40000000000 */
[----:B------:R-:W-:-:S04]  /*1130*/  FADD R19, R16, R19 ;  /* 0x0000001310137221 */ /* 0x000fc80000000000 */
[----:B------:R-:W-:-:S04]  /*1140*/  FADD R19, R12, R19 ;  /* 0x000000130c137221 */ /* 0x000fc80000000000 */
[----:B------:R-:W-:Y:S01]  /*1150*/  FADD R21, R4, R19 ;  /* 0x0000001304157221 */ /* 0x000fe20000000000 */
[----:B------:R-:W-:Y:S06]  /*1160*/  @!P0 BRA `(.L_x_334) ;  /* 0x00000000007c8947 */ /* 0x000fec0003800000 */
[----:B------:R-:W0:Y:S01]  /*1170*/  LDC R24, c[0x0][0x390] ;  /* 0x0000e400ff187b82 */ /* 0x000e220000000800 */
[----:B------:R-:W-:Y:S02]  /*1180*/  IADD3 R22, PT, PT, R20, -0x1000, RZ ;  /* 0xfffff00014167810 */ /* 0x000fe40007ffe0ff */
[----:B------:R-:W-:-:S07]  /*1190*/  MOV R23, 0x1000 ;  /* 0x0000100000177802 */ /* 0x000fce0000000f00 */
.L_x_336:
[----:B------:R-:W-:-:S05]  /*11a0*/  IMAD.WIDE R26, R23, 0x4, R2 ;  /* 0x00000004171a7825 */ /* 0x000fca00078e0202 */
[----:B------:R-:W2:Y:S04]  /*11b0*/  LDG.E.128.CONSTANT R16, desc[UR6][R26.64+0x2000] ;  /* 0x002000061a107981 */ /* 0x000ea8000c1e9d00 */
[----:B------:R-:W3:Y:S04]  /*11c0*/  LDG.E.128.CONSTANT R4, desc[UR6][R26.64+0x3000] ;  /* 0x003000061a047981 */ /* 0x000ee8000c1e9d00 */
[----:B------:R-:W4:Y:S04]  /*11d0*/  LDG.E.128.CONSTANT R8, desc[UR6][R26.64] ;  /* 0x000000061a087981 */ /* 0x000f28000c1e9d00 */
[----:B------:R-:W5:Y:S01]  /*11e0*/  LDG.E.128.CONSTANT R12, desc[UR6][R26.64+0x1000] ;  /* 0x001000061a0c7981 */ /* 0x000f62000c1e9d00 */
[----:B0-----:R-:W-:Y:S01]  /*11f0*/  MOV R20, R24 ;  /* 0x0000001800147202 */ /* 0x001fe20000000f00 */
[----:B--2---:R-:W-:Y:S01]  /*1200*/  FADD R17, R17, R18 ;  /* 0x0000001211117221 */ /* 0x004fe20000000000 */
[----:B---3--:R-:W-:-:S02]  /*1210*/  FADD R18, R19, R4 ;  /* 0x0000000413127221 */ /* 0x008fc40000000000 */
[----:B------:R-:W-:Y:S01]  /*1220*/  IADD3 R4, PT, PT, -R23, R20, RZ ;  /* 0x0000001417047210 */ /* 0x000fe20007ffe1ff */
[----:B------:R-:W-:Y:S01]  /*1230*/  FADD R5, R5, R6 ;  /* 0x0000000605057221 */ /* 0x000fe20000000000 */
[----:B----4-:R-:W-:Y:S01]  /*1240*/  FADD R9, R9, R10 ;  /* 0x0000000a09097221 */ /* 0x010fe20000000000 */
[----:B------:R-:W-:Y:S01]  /*1250*/  FADD R8, R8, R21 ;  /* 0x0000001508087221 */ /* 0x000fe20000000000 */
[----:B------:R-:W-:Y:S01]  /*1260*/  ISETP.GE.AND P0, PT, R4, 0x1000, PT ;  /* 0x000010000400780c */ /* 0x000fe20003f06270 */
[----:B-----5:R-:W-:Y:S01]  /*1270*/  FADD R13, R13, R14 ;  /* 0x0000000e0d0d7221 */ /* 0x020fe20000000000 */
[----:B------:R-:W-:Y:S01]  /*1280*/  FADD R10, R11, R12 ;  /* 0x0000000c0b0a7221 */ /* 0x000fe20000000000 */
[----:B------:R-:W-:Y:S01]  /*1290*/  FADD R14, R15, R16 ;  /* 0x000000100f0e7221 */ /* 0x000fe20000000000 */
[----:B------:R-:W-:Y:S01]  /*12a0*/  FADD R8, R8, R9 ;  /* 0x0000000908087221 */ /* 0x000fe20000000000 */
[----:B------:R-:W-:Y:S01]  /*12b0*/  FADD R5, R18, R5 ;  /* 0x0000000512057221 */ /* 0x000fe20000000000 */
[----:B------:R-:W-:Y:S01]  /*12c0*/  FADD R13, R10, R13 ;  /* 0x0000000d0a0d7221 */ /* 0x000fe20000000000 */
[----:B------:R-:W-:-:S03]  /*12d0*/  FADD R14, R14, R17 ;  /* 0x000000110e0e7221 */ /* 0x000fc60000000000 */
[----:B------:R-:W-:Y:S01]  /*12e0*/  FADD R8, R8, R13 ;  /* 0x0000000d08087221 */ /* 0x000fe20000000000 */
[----:B------:R-:W-:-:S04]  /*12f0*/  FADD R5, R14, R5 ;  /* 0x000000050e057221 */ /* 0x000fc80000000000 */
[----:B------:R-:W-:-:S04]  /*1300*/  FADD R5, R8, R5 ;  /* 0x0000000508057221 */ /* 0x000fc80000000000 */
[----:B------:R-:W-:Y:S01]  /*1310*/  FADD R21, R7, R5 ;  /* 0x0000000507157221 */ /* 0x000fe20000000000 */
[----:B------:R-:W-:Y:S06]  /*1320*/  @!P0 BRA `(.L_x_335) ;  /* 0x0000000800308947 */ /* 0x000fec0003800000 */
[----:B------:R-:W-:-:S04]  /*1330*/  IADD3 R23, PT, PT, R23, 0x1000, RZ ;  /* 0x0000100017177810 */ /* 0x000fc80007ffe0ff */
[----:B------:R-:W-:-:S13]  /*1340*/  ISETP.GT.AND P0, PT, R23, R22, PT ;  /* 0x000000161700720c */ /* 0x000fda0003f04270 */
[----:B------:R-:W-:Y:S05]  /*1350*/  @!P0 BRA `(.L_x_336) ;  /* 0xfffffffc00908947 */ /* 0x000fea000383ffff */
.L_x_334:
[----:B------:R-:W-:-:S13]  /*1360*/  ISETP.GE.AND P0, PT, R23, R20, PT ;  /* 0x000000141700720c */ /* 0x000fda0003f06270 */
[----:B------:R-:W-:Y:S05]  /*1370*/  @P0 BRA `(.L_x_335) ;  /* 0x00000008001c0947 */ /* 0x000fea0003800000 */
[----:B------:R-:W-:Y:S01]  /*1380*/  IMAD.IADD R9, R20, 0x1, -R23 ;  /* 0x0000000114097824 */ /* 0x000fe200078e0a17 */
[----:B------:R-:W-:Y:S04]  /*1390*/  BSSY.RECONVERGENT B1, `(.L_x_335) ;  /* 0x0000085000017945 */ /* 0x000fe80003800200 */
[----:B------:R-:W-:-:S13]  /*13a0*/  ISETP.GE.AND P0, PT, R0, R9, PT ;  /* 0x000000090000720c */ /* 0x000fda0003f06270 */
[----:B------:R-:W-:Y:S05]  /*13b0*/  @P0 BRA `(.L_x_337) ;  /* 0x0000000800080947 */ /* 0x000fea0003800000 */
[-C--:B------:R-:W-:Y:S01]  /*13c0*/  LOP3.LUT R2, RZ, R0.reuse, RZ, 0x33, !PT ;  /* 0x00000000ff027212 */ /* 0x080fe200078e33ff */
[----:B------:R-:W-:Y:S01]  /*13d0*/  BSSY.RECONVERGENT B2, `(.L_x_338) ;  /* 0x0000015000027945 */ /* 0x000fe20003800200 */
[----:B------:R-:W-:Y:S02]  /*13e0*/  MOV R8, R0 ;  /* 0x0000000000087202 */ /* 0x000fe40000000f00 */
[----:B------:R-:W-:-:S04]  /*13f0*/  IADD3 R2, PT, PT, -R23, R20, R2 ;  /* 0x0000001417027210 */ /* 0x000fc80007ffe102 */
[C---:B------:R-:W-:Y:S02]  /*1400*/  LOP3.LUT R3, R2.reuse, 0x300, RZ, 0xc0, !PT ;  /* 0x0000030002037812 */ /* 0x040fe400078ec0ff */
[----:B------:R-:W-:Y:S02]  /*1410*/  ISETP.GE.U32.AND P1, PT, R2, 0x300, PT ;  /* 0x000003000200780c */ /* 0x000fe40003f26070 */
[----:B------:R-:W-:-:S13]  /*1420*/  ISETP.NE.AND P0, PT, R3, 0x300, PT ;  /* 0x000003000300780c */ /* 0x000fda0003f05270 */
[----:B------:R-:W-:Y:S05]  /*1430*/  @!P0 BRA `(.L_x_339) ;  /* 0x0000000000388947 */ /* 0x000fea0003800000 */
[----:B------:R-:W0:Y:S01]  /*1440*/  LDC.64 R4, c[0x0][0x380] ;  /* 0x0000e000ff047b82 */ /* 0x000e220000000a00 */
[----:B------:R-:W-:Y:S02]  /*1450*/  LEA.HI R2, R2, 0x1, RZ, 0x18 ;  /* 0x0000000102027811 */ /* 0x000fe400078fc0ff */
[----:B------:R-:W-:Y:S02]  /*1460*/  IADD3 R7, PT, PT, R0, R23, RZ ;  /* 0x0000001700077210 */ /* 0x000fe40007ffe0ff */
[----:B------:R-:W-:Y:S02]  /*1470*/  LOP3.LUT R2, R2, 0x3, RZ, 0xc0, !PT ;  /* 0x0000000302027812 */ /* 0x000fe400078ec0ff */
[----:B------:R-:W-:Y:S02]  /*1480*/  MOV R8, R0 ;  /* 0x0000000000087202 */ /* 0x000fe40000000f00 */
[----:B------:R-:W-:-:S07]  /*1490*/  IADD3 R6, PT, PT, -R2, RZ, RZ ;  /* 0x000000ff02067210 */ /* 0x000fce0007ffe1ff */
.L_x_340:
[----:B0-----:R-:W-:-:S06]  /*14a0*/  IMAD.WIDE.U32 R2, R7, 0x4, R4 ;  /* 0x0000000407027825 */ /* 0x001fcc00078e0004 */
[----:B------:R-:W2:Y:S01]  /*14b0*/  LDG.E.CONSTANT R2, desc[UR6][R2.64] ;  /* 0x0000000602027981 */ /* 0x000ea2000c1e9900 */
[----:B------:R-:W-:Y:S02]  /*14c0*/  IADD3 R6, PT, PT, R6, 0x1, RZ ;  /* 0x0000000106067810 */ /* 0x000fe40007ffe0ff */
[----:B------:R-:W-:Y:S02]  /*14d0*/  IADD3 R8, PT, PT, R8, 0x100, RZ ;  /* 0x0000010008087810 */ /* 0x000fe40007ffe0ff */
[----:B------:R-:W-:Y:S02]  /*14e0*/  ISETP.NE.AND P0, PT, R6, RZ, PT ;  /* 0x000000ff0600720c */ /* 0x000fe40003f05270 */
[----:B------:R-:W-:Y:S01]  /*14f0*/  IADD3 R7, PT, PT, R7, 0x100, RZ ;  /* 0x0000010007077810 */ /* 0x000fe20007ffe0ff */
[----:B--2---:R-:W-:-:S10]  /*1500*/  FADD R21, R2, R21 ;  /* 0x0000001502157221 */ /* 0x004fd40000000000 */
[----:B------:R-:W-:Y:S05]  /*1510*/  @P0 BRA `(.L_x_340) ;  /* 0xfffffffc00e00947 */ /* 0x000fea000383ffff */
.L_x_339:
[----:B------:R-:W-:Y:S05]  /*1520*/  BSYNC.RECONVERGENT B2 ;  /* 0x0000000000027941 */ /* 0x000fea0003800200 */
.L_x_338:
[----:B------:R-:W-:Y:S05]  /*1530*/  @!P1 BRA `(.L_x_337) ;  /* 0x0000000400a89947 */ /* 0x000fea0003800000 */
[----:B------:R-:W0:Y:S01]  /*1540*/  LDCU.64 UR4, c[0x0][0x380] ;  /* 0x00007000ff0477ac */ /* 0x000e220008000a00 */
[----:B------:R-:W-:Y:S01]  /*1550*/  IADD3 R5, PT, PT, R9, -R8, RZ ;  /* 0x8000000809057210 */ /* 0x000fe20007ffe0ff */
[----:B------:R-:W-:Y:S01]  /*1560*/  BSSY.RECONVERGENT B2, `(.L_x_341) ;  /* 0x000003b000027945 */ /* 0x000fe20003800200 */
[CC--:B------:R-:W-:Y:S02]  /*1570*/  IADD3 R3, P0, PT, R8.reuse, R23.reuse, RZ ;  /* 0x0000001708037210 */ /* 0x0c0fe40007f1e0ff */
[----:B------:R-:W-:Y:S02]  /*1580*/  ISETP.GT.AND P1, PT, R5, 0xc00, PT ;  /* 0x00000c000500780c */ /* 0x000fe40003f24270 */
[----:B------:R-:W-:Y:S02]  /*1590*/  IADD3.X R4, PT, PT, RZ, RZ, RZ, P0, !PT ;  /* 0x000000ffff047210 */ /* 0x000fe400007fe4ff */
[----:B------:R-:W-:Y:S02]  /*15a0*/  IADD3 R11, PT, PT, R8, R23, RZ ;  /* 0x00000017080b7210 */ /* 0x000fe40007ffe0ff */
[----:B0-----:R-:W-:-:S04]  /*15b0*/  LEA R2, P0, R3, UR4, 0x2 ;  /* 0x0000000403027c11 */ /* 0x001fc8000f8010ff */
[----:B------:R-:W-:Y:S02]  /*15c0*/  LEA.HI.X R3, R3, UR5, R4, 0x2, P0 ;  /* 0x0000000503037c11 */ /* 0x000fe400080f1404 */
[----:B------:R-:W-:-:S05]  /*15d0*/  IADD3 R2, P0, PT, R2, 0x800, RZ ;  /* 0x0000080002027810 */ /* 0x000fca0007f1e0ff */
[----:B------:R-:W-:Y:S01]  /*15e0*/  IMAD.X R3, RZ, RZ, R3, P0 ;  /* 0x000000ffff037224 */ /* 0x000fe200000e0603 */
[----:B------:R-:W-:Y:S01]  /*15f0*/  PLOP3.LUT P0, PT, PT, PT, PT, 0x80, 0x8 ;  /* 0x000000000008781c */ /* 0x000fe20003f0f070 */
[----:B------:R-:W-:-:S12]  /*1600*/  @!P1 BRA `(.L_x_342) ;  /* 0x0000000000c09947 */ /* 0x000fd80003800000 */
[----:B------:R-:W-:Y:S02]  /*1610*/  PLOP3.LUT P0, PT, PT, PT, PT, 0x8, 0x80 ;  /* 0x000000000080781c */ /* 0x000fe40003f0e170 */
[----:B------:R-:W-:-:S11]  /*1620*/  IADD3 R13, PT, PT, R9, -0xc00, RZ ;  /* 0xfffff400090d7810 */ /* 0x000fd60007ffe0ff */
.L_x_343:
[----:B------:R-:W0:Y:S01]  /*1630*/  LDC.64 R4, c[0x0][0x380] ;  /* 0x0000e000ff047b82 */ /* 0x000e220000000a00 */
[----:B------:R-:W2:Y:S01]  /*1640*/  LDG.E.CONSTANT R10, desc[UR6][R2.64+-0x400] ;  /* 0xfffc0006020a7981 */ /* 0x000ea2000c1e9900 */
[----:B------:R-:W-:-:S03]  /*1650*/  IADD3 R25, PT, PT, R11, 0x400, RZ ;  /* 0x000004000b197810 */ /* 0x000fc60007ffe0ff */
[----:B------:R-:W3:Y:S04]  /*1660*/  LDG.E.CONSTANT R19, desc[UR6][R2.64] ;  /* 0x0000000602137981 */ /* 0x000ee8000c1e9900 */
[----:B------:R-:W4:Y:S01]  /*1670*/  LDG.E.CONSTANT R18, desc[UR6][R2.64+0x400] ;  /* 0x0004000602127981 */ /* 0x000f22000c1e9900 */
[----:B------:R-:W-:-:S03]  /*1680*/  IADD3 R7, PT, PT, R11, 0x800, RZ ;  /* 0x000008000b077810 */ /* 0x000fc60007ffe0ff */
[----:B------:R-:W5:Y:S04]  /*1690*/  LDG.E.CONSTANT R16, desc[UR6][R2.64+0xc00] ;  /* 0x000c000602107981 */ /* 0x000f68000c1e9900 */
[----:B------:R-:W5:Y:S04]  /*16a0*/  LDG.E.CONSTANT R15, desc[UR6][R2.64+0x1000] ;  /* 0x00100006020f7981 */ /* 0x000f68000c1e9900 */
[----:B------:R-:W5:Y:S01]  /*16b0*/  LDG.E.CONSTANT R14, desc[UR6][R2.64+0x1400] ;  /* 0x00140006020e7981 */ /* 0x000f62000c1e9900 */
[----:B0-----:R-:W-:-:S03]  /*16c0*/  IMAD.WIDE.U32 R22, R11, 0x4, R4 ;  /* 0x000000040b167825 */ /* 0x001fc600078e0004 */
[----:B------:R-:W5:Y:S04]  /*16d0*/  LDG.E.CONSTANT R20, desc[UR6][R2.64+0x2000] ;  /* 0x0020000602147981 */ /* 0x000f68000c1e9900 */
[----:B------:R0:W2:Y:S01]  /*16e0*/  LDG.E.CONSTANT R12, desc[UR6][R22.64] ;  /* 0x00000006160c7981 */ /* 0x0000a2000c1e9900 */
[----:B------:R-:W-:-:S03]  /*16f0*/  IMAD.WIDE.U32 R24, R25, 0x4, R4 ;  /* 0x0000000419187825 */ /* 0x000fc600078e0004 */
[----:B------:R-:W5:Y:S04]  /*1700*/  LDG.E.CONSTANT R26, desc[UR6][R2.64+0x3000] ;  /* 0x00300006021a7981 */ /* 0x000f68000c1e9900 */
[----:B------:R-:W5:Y:S01]  /*1710*/  LDG.E.CONSTANT R17, desc[UR6][R24.64] ;  /* 0x0000000618117981 */ /* 0x000f62000c1e9900 */
[--C-:B------:R-:W-:Y:S01]  /*1720*/  IMAD.WIDE.U32 R6, R7, 0x4, R4.reuse ;  /* 0x0000000407067825 */ /* 0x100fe200078e0004 */
[----:B0-----:R-:W-:Y:S02]  /*1730*/  IADD3 R23, PT, PT, R11, 0xc00, RZ ;  /* 0x00000c000b177810 */ /* 0x001fe40007ffe0ff */
[----:B------:R-:W5:Y:S04]  /*1740*/  LDG.E.CONSTANT R22, desc[UR6][R2.64+0x1c00] ;  /* 0x001c000602167981 */ /* 0x000f68000c1e9900 */
[----:B------:R-:W5:Y:S01]  /*1750*/  LDG.E.CONSTANT R6, desc[UR6][R6.64] ;  /* 0x0000000606067981 */ /* 0x000f62000c1e9900 */
[----:B------:R-:W-:-:S03]  /*1760*/  IMAD.WIDE.U32 R4, R23, 0x4, R4 ;  /* 0x0000000417047825 */ /* 0x000fc600078e0004 */
[----:B------:R-:W5:Y:S04]  /*1770*/  LDG.E.CONSTANT R23, desc[UR6][R2.64+0x2400] ;  /* 0x0024000602177981 */ /* 0x000f68000c1e9900 */
[----:B------:R-:W5:Y:S04]  /*1780*/  LDG.E.CONSTANT R4, desc[UR6][R4.64] ;  /* 0x0000000604047981 */ /* 0x000f68000c1e9900 */
[----:B------:R-:W5:Y:S04]  /*1790*/  LDG.E.CONSTANT R24, desc[UR6][R2.64+0x2c00] ;  /* 0x002c000602187981 */ /* 0x000f68000c1e9900 */
[----:B------:R0:W5:Y:S01]  /*17a0*/  LDG.E.CONSTANT R25, desc[UR6][R2.64+0x3400] ;  /* 0x0034000602197981 */ /* 0x000162000c1e9900 */
[----:B------:R-:W-:-:S04]  /*17b0*/  IADD3 R8, PT, PT, R8, 0x1000, RZ ;  /* 0x0000100008087810 */ /* 0x000fc80007ffe0ff */
[----:B------:R-:W-:Y:S02]  /*17c0*/  ISETP.GE.AND P1, PT, R8, R13, PT ;  /* 0x0000000d0800720c */ /* 0x000fe40003f26270 */
[----:B0-----:R-:W-:Y:S02]  /*17d0*/  IADD3 R2, P2, PT, R2, 0x4000, RZ ;  /* 0x0000400002027810 */ /* 0x001fe40007f5e0ff */
[----:B------:R-:W-:Y:S02]  /*17e0*/  IADD3 R11, PT, PT, R11, 0x1000, RZ ;  /* 0x000010000b0b7810 */ /* 0x000fe40007ffe0ff */
[----:B------:R-:W-:Y:S01]  /*17f0*/  IADD3.X R3, PT, PT, RZ, R3, RZ, P2, !PT ;  /* 0x00000003ff037210 */ /* 0x000fe200017fe4ff */
[----:B--2---:R-:W-:-:S04]  /*1800*/  FADD R21, R12, R21 ;  /* 0x000000150c157221 */ /* 0x004fc80000000000 */
[----:B------:R-:W-:-:S04]  /*1810*/  FADD R10, R21, R10 ;  /* 0x0000000a150a7221 */ /* 0x000fc80000000000 */
[----:B---3--:R-:W-:-:S04]  /*1820*/  FADD R19, R10, R19 ;  /* 0x000000130a137221 */ /* 0x008fc80000000000 */
[----:B----4-:R-:W-:-:S04]  /*1830*/  FADD R18, R19, R18 ;  /* 0x0000001213127221 */ /* 0x010fc80000000000 */
[----:B-----5:R-:W-:-:S04]  /*1840*/  FADD R17, R18, R17 ;  /* 0x0000001112117221 */ /* 0x020fc80000000000 */
        /* <DEDUP_REMOVED lines=12> */
.L_x_342:
[----:B------:R-:W-:Y:S05]  /*1910*/  BSYNC.RECONVERGENT B2 ;  /* 0x0000000000027941 */ /* 0x000fea0003800200 */
.L_x_341:
[----:B------:R-:W-:Y:S01]  /*1920*/  IADD3 R4, PT, PT, R9, -R8, RZ ;  /* 0x8000000809047210 */ /* 0x000fe20007ffe0ff */
[----:B------:R-:W-:Y:S03]  /*1930*/  BSSY.RECONVERGENT B2, `(.L_x_344) ;  /* 0x000001e000027945 */ /* 0x000fe60003800200 */
[----:B------:R-:W-:-:S13]  /*1940*/  ISETP.GT.AND P1, PT, R4, 0x400, PT ;  /* 0x000004000400780c */ /* 0x000fda0003f24270 */
[----:B------:R-:W-:Y:S05]  /*1950*/  @!P1 BRA `(.L_x_345) ;  /* 0x00000000006c9947 */ /* 0x000fea0003800000 */
[----:B------:R-:W0:Y:S01]  /*1960*/  LDC.64 R6, c[0x0][0x380] ;  /* 0x0000e000ff067b82 */ /* 0x000e220000000a00 */
[----:B------:R-:W2:Y:S01]  /*1970*/  LDG.E.CONSTANT R10, desc[UR6][R2.64+-0x400] ;  /* 0xfffc0006020a7981 */ /* 0x000ea2000c1e9900 */
[----:B------:R-:W-:-:S03]  /*1980*/  VIADD R15, R11, 0x400 ;  /* 0x000004000b0f7836 */ /* 0x000fc60000000000 */
[----:B------:R-:W3:Y:S04]  /*1990*/  LDG.E.CONSTANT R13, desc[UR6][R2.64] ;  /* 0x00000006020d7981 */ /* 0x000ee8000c1e9900 */
[----:B------:R-:W4:Y:S04]  /*19a0*/  LDG.E.CONSTANT R17, desc[UR6][R2.64+0xc00] ;  /* 0x000c000602117981 */ /* 0x000f28000c1e9900 */
[----:B------:R-:W5:Y:S04]  /*19b0*/  LDG.E.CONSTANT R19, desc[UR6][R2.64+0x1000] ;  /* 0x0010000602137981 */ /* 0x000f68000c1e9900 */
[----:B------:R1:W5:Y:S01]  /*19c0*/  LDG.E.CONSTANT R23, desc[UR6][R2.64+0x1400] ;  /* 0x0014000602177981 */ /* 0x000362000c1e9900 */
[----:B0-----:R-:W-:-:S06]  /*19d0*/  IMAD.WIDE.U32 R4, R11, 0x4, R6 ;  /* 0x000000040b047825 */ /* 0x001fcc00078e0006 */
[----:B------:R-:W2:Y:S01]  /*19e0*/  LDG.E.CONSTANT R4, desc[UR6][R4.64] ;  /* 0x0000000604047981 */ /* 0x000ea2000c1e9900 */
[----:B------:R-:W-:-:S03]  /*19f0*/  IMAD.WIDE.U32 R6, R15, 0x4, R6 ;  /* 0x000000040f067825 */ /* 0x000fc600078e0006 */
[----:B------:R-:W4:Y:S04]  /*1a00*/  LDG.E.CONSTANT R15, desc[UR6][R2.64+0x400] ;  /* 0x00040006020f7981 */ /* 0x000f28000c1e9900 */
[----:B------:R-:W5:Y:S01]  /*1a10*/  LDG.E.CONSTANT R7, desc[UR6][R6.64] ;  /* 0x0000000606077981 */ /* 0x000f62000c1e9900 */
[----:B------:R-:W-:Y:S02]  /*1a20*/  PLOP3.LUT P0, PT, PT, PT, PT, 0x8, 0x80 ;  /* 0x000000000080781c */ /* 0x000fe40003f0e170 */
[----:B------:R-:W-:Y:S02]  /*1a30*/  IADD3 R8, PT, PT, R8, 0x800, RZ ;  /* 0x0000080008087810 */ /* 0x000fe40007ffe0ff */
[----:B------:R-:W-:Y:S01]  /*1a40*/  IADD3 R11, PT, PT, R11, 0x800, RZ ;  /* 0x000008000b0b7810 */ /* 0x000fe20007ffe0ff */
[----:B--2---:R-:W-:-:S04]  /*1a50*/  FADD R21, R21, R4 ;  /* 0x0000000415157221 */ /* 0x004fc80000000000 */
[----:B------:R-:W-:-:S04]  /*1a60*/  FADD R10, R21, R10 ;  /* 0x0000000a150a7221 */ /* 0x000fc80000000000 */
[----:B---3--:R-:W-:-:S04]  /*1a70*/  FADD R10, R10, R13 ;  /* 0x0000000d0a0a7221 */ /* 0x008fc80000000000 */
[----:B----4-:R-:W-:-:S04]  /*1a80*/  FADD R10, R10, R15 ;  /* 0x0000000f0a0a7221 */ /* 0x010fc80000000000 */
[----:B-----5:R-:W-:Y:S01]  /*1a90*/  FADD R10, R10, R7 ;  /* 0x000000070a0a7221 */ /* 0x020fe20000000000 */
[----:B------:R-:W-:-:S03]  /*1aa0*/  IADD3 R4, P1, PT, R2, 0x2000, RZ ;  /* 0x0000200002047810 */ /* 0x000fc60007f3e0ff */
[----:B------:R-:W-:Y:S01]  /*1ab0*/  FADD R10, R10, R17 ;  /* 0x000000110a0a7221 */ /* 0x000fe20000000000 */
[----:B------:R-:W-:-:S03]  /*1ac0*/  IADD3.X R5, PT, PT, RZ, R3, RZ, P1, !PT ;  /* 0x00000003ff057210 */ /* 0x000fc60000ffe4ff */
[----:B------:R-:W-:Y:S01]  /*1ad0*/  FADD R10, R10, R19 ;  /* 0x000000130a0a7221 */ /* 0x000fe20000000000 */
[----:B-1----:R-:W-:Y:S02]  /*1ae0*/  MOV R2, R4 ;  /* 0x0000000400027202 */ /* 0x002fe40000000f00 */
[----:B------:R-:W-:Y:S01]  /*1af0*/  MOV R3, R5 ;  /* 0x0000000500037202 */ /* 0x000fe20000000f00 */
[----:B------:R-:W-:-:S07]  /*1b00*/  FADD R21, R10, R23 ;  /* 0x000000170a157221 */ /* 0x000fce0000000000 */
.L_x_345:
[----:B------:R-:W-:Y:S05]  /*1b10*/  BSYNC.RECONVERGENT B2 ;  /* 0x0000000000027941 */ /* 0x000fea0003800200 */
.L_x_344:
[----:B------:R-:W-:-:S13]  /*1b20*/  ISETP.LT.OR P0, PT, R8, R9, P0 ;  /* 0x000000090800720c */ /* 0x000fda0000701670 */
[----:B------:R-:W-:Y:S05]  /*1b30*/  @!P0 BRA `(.L_x_337) ;  /* 0x0000000000288947 */ /* 0x000fea0003800000 */
[----:B------:R-:W0:Y:S01]  /*1b40*/  LDC.64 R4, c[0x0][0x380] ;  /* 0x0000e000ff047b82 */ /* 0x000e220000000a00 */
[----:B------:R-:W2:Y:S04]  /*1b50*/  LDG.E.CONSTANT R6, desc[UR6][R2.64+-0x400] ;  /* 0xfffc000602067981 */ /* 0x000ea8000c1e9900 */
[----:B------:R-:W3:Y:S04]  /*1b60*/  LDG.E.CONSTANT R7, desc[UR6][R2.64] ;  /* 0x0000000602077981 */ /* 0x000ee8000c1e9900 */
[----:B------:R-:W4:Y:S01]  /*1b70*/  LDG.E.CONSTANT R9, desc[UR6][R2.64+0x400] ;  /* 0x0004000602097981 */ /* 0x000f22000c1e9900 */
[----:B0-----:R-:W-:-:S06]  /*1b80*/  IMAD.WIDE.U32 R4, R11, 0x4, R4 ;  /* 0x000000040b047825 */ /* 0x001fcc00078e0004 */
[----:B------:R-:W5:Y:S02]  /*1b90*/  LDG.E.CONSTANT R4, desc[UR6][R4.64] ;  /* 0x0000000604047981 */ /* 0x000f64000c1e9900 */
[----:B-----5:R-:W-:-:S04]  /*1ba0*/  FADD R21, R21, R4 ;  /* 0x0000000415157221 */ /* 0x020fc80000000000 */
[----:B--2---:R-:W-:-:S04]  /*1bb0*/  FADD R6, R21, R6 ;  /* 0x0000000615067221 */ /* 0x004fc80000000000 */
[----:B---3--:R-:W-:-:S04]  /*1bc0*/  FADD R6, R6, R7 ;  /* 0x0000000706067221 */ /* 0x008fc80000000000 */
[----:B----4-:R-:W-:-:S07]  /*1bd0*/  FADD R21, R6, R9 ;  /* 0x0000000906157221 */ /* 0x010fce0000000000 */
.L_x_337:
[----:B------:R-:W-:Y:S05]  /*1be0*/  BSYNC.RECONVERGENT B1 ;  /* 0x0000000000017941 */ /* 0x000fea0003800200 */
.L_x_335:
[----:B------:R-:W0:Y:S01]  /*1bf0*/  S2R R6, SR_LANEID ;  /* 0x0000000000067919 */ /* 0x000e220000000000 */
[----:B------:R-:W1:Y:S01]  /*1c00*/  SHFL.DOWN PT, R2, R21, 0x1, 0x1f ;  /* 0x08201f0015027f89 */ /* 0x000e6200000e0000 */
[C---:B0-----:R-:W-:Y:S02]  /*1c10*/  ISETP.GT.AND P0, PT, R6.reuse, 0x1e, PT ;  /* 0x0000001e0600780c */ /* 0x041fe40003f04270 */
[----:B------:R-:W-:-:S11]  /*1c20*/  ISETP.NE.AND P1, PT, R6, RZ, PT ;  /* 0x000000ff0600720c */ /* 0x000fd60003f25270 */
[----:B-1----:R-:W-:Y:S01]  /*1c30*/  @!P0 FADD R21, R2, R21 ;  /* 0x0000001502158221 */ /* 0x002fe20000000000 */
[----:B------:R-:W-:Y:S01]  /*1c40*/  ISETP.GT.AND P0, PT, R6, 0x1d, PT ;  /* 0x0000001d0600780c */ /* 0x000fe20003f04270 */
[----:B------:R-:W0:Y:S01]  /*1c50*/  @!P1 S2R R5, SR_CgaCtaId ;  /* 0x0000000000059919 */ /* 0x000e220000008800 */
[----:B------:R-:W-:Y:S02]  /*1c60*/  @!P1 MOV R4, 0x400 ;  /* 0x0000040000049802 */ /* 0x000fe40000000f00 */
[----:B------:R-:W-:Y:S01]  /*1c70*/  @!P1 SHF.R.U32.HI R3, RZ, 0x3, R0 ;  /* 0x00000003ff039819 */ /* 0x000fe20000011600 */
[----:B------:R-:W1:Y:S03]  /*1c80*/  SHFL.DOWN PT, R2, R21, 0x2, 0x1f ;  /* 0x08401f0015027f89 */ /* 0x000e6600000e0000 */
[----:B------:R-:W-:-:S05]  /*1c90*/  @!P1 LOP3.LUT R3, R3, 0x7c, RZ, 0xc0, !PT ;  /* 0x0000007c03039812 */ /* 0x000fca00078ec0ff */
[----:B-1----:R-:W-:Y:S01]  /*1ca0*/  @!P0 FADD R21, R21, R2 ;  /* 0x0000000215158221 */ /* 0x002fe20000000000 */
[----:B------:R-:W-:Y:S02]  /*1cb0*/  ISETP.GT.AND P0, PT, R6, 0x1b, PT ;  /* 0x0000001b0600780c */ /* 0x000fe40003f04270 */
[----:B0-----:R-:W-:Y:S02]  /*1cc0*/  @!P1 LEA R4, R5, R4, 0x18 ;  /* 0x0000000405049211 */ /* 0x001fe400078ec0ff */
[----:B------:R-:W0:Y:S02]  /*1cd0*/  SHFL.DOWN PT, R2, R21, 0x4, 0x1f ;  /* 0x08801f0015027f89 */ /* 0x000e2400000e0000 */
[----:B------:R-:W-:-:S07]  /*1ce0*/  @!P1 IADD3 R3, PT, PT, R3, R4, RZ ;  /* 0x0000000403039210 */ /* 0x000fce0007ffe0ff */
        /* <DEDUP_REMOVED lines=12> */
[----:B------:R-:W0:Y:S01]  /*1db0*/  S2UR UR5, SR_CgaCtaId ;  /* 0x00000000000579c3 */ /* 0x000e220000008800 */
[----:B------:R-:W-:Y:S02]  /*1dc0*/  UMOV UR4, 0x400 ;  /* 0x0000040000047882 */ /* 0x000fe40000000000 */
[----:B0-----:R-:W-:-:S09]  /*1dd0*/  ULEA UR4, UR5, UR4, 0x18 ;  /* 0x0000000405047291 */ /* 0x001fd2000f8ec0ff */
[----:B---3--:R-:W0:Y:S04]  /*1de0*/  LDS R3, [UR4+0xc] ;  /* 0x00000c04ff037984 */ /* 0x008e280008000800 */
        /* <DEDUP_REMOVED lines=10> */
.L_x_318:
        /* <DEDUP_REMOVED lines=12> */
.L_x_348:
[----:B------:R-:W-:Y:S05]  /*1f50*/  BSYNC.RECONVERGENT B1 ;  /* 0x0000000000017941 */ /* 0x000fea0003800200 */
.L_x_347:
        /* <DEDUP_REMOVED lines=16> */
.L_x_353:
[----:B------:R-:W-:-:S06]  /*2060*/  MOV R3, R5 ;  /* 0x0000000500037202 */ /* 0x000fcc0000000f00 */
[----:B------:R0:W2:Y:S01]  /*2070*/  LDG.E.CONSTANT R3, desc[UR6][R2.64] ;  /* 0x0000000602037981 */ /* 0x0000a2000c1e9900 */
[----:B------:R-:W-:Y:S02]  /*2080*/  IADD3 R4, PT, PT, R4, 0x1, RZ ;  /* 0x0000000104047810 */ /* 0x000fe40007ffe0ff */
[----:B------:R-:W-:Y:S02]  /*2090*/  IADD3 R11, PT, PT, R11, 0x100, RZ ;  /* 0x000001000b0b7810 */ /* 0x000fe40007ffe0ff */
[----:B------:R-:W-:Y:S02]  /*20a0*/  ISETP.NE.AND P0, PT, R4, RZ, PT ;  /* 0x000000ff0400720c */ /* 0x000fe40003f05270 */
[----:B0-----:R-:W-:-:S04]  /*20b0*/  IADD3 R2, P2, PT, R2, 0x400, RZ ;  /* 0x0000040002027810 */ /* 0x001fc80007f5e0ff */
[----:B------:R-:W-:Y:S01]  /*20c0*/  IADD3.X R5, PT, PT, RZ, R5, RZ, P2, !PT ;  /* 0x00000005ff057210 */ /* 0x000fe200017fe4ff */
[----:B--2--5:R-:W-:-:S06]  /*20d0*/  FADD R0, R3, R0 ;  /* 0x0000000003007221 */ /* 0x024fcc0000000000 */
[----:B------:R-:W-:Y:S05]  /*20e0*/  @P0 BRA `(.L_x_353) ;  /* 0xfffffffc00dc0947 */ /* 0x000fea000383ffff */
.L_x_352:
[----:B------:R-:W-:Y:S05]  /*20f0*/  BSYNC.RECONVERGENT B2 ;  /* 0x0000000000027941 */ /* 0x000fea0003800200 */
.L_x_351:
        /* <DEDUP_REMOVED lines=8> */
.L_x_356:
        /* <DEDUP_REMOVED lines=9> */
[----:B------:R-:W-:-:S03]  /*2210*/  VIADD R3, R11, 0x800 ;  /* 0x000008000b037836 */ /* 0x000fc60000000000 */
[----:B------:R-:W4:Y:S01]  /*2220*/  LDG.E.CONSTANT R15, desc[UR6][R4.64+0x400] ;  /* 0x00040006040f7981 */ /* 0x000f22000c1e9900 */
        /* <DEDUP_REMOVED lines=32> */
.L_x_355:
[----:B------:R-:W-:Y:S05]  /*2430*/  BSYNC.RECONVERGENT B2 ;  /* 0x0000000000027941 */ /* 0x000fea0003800200 */
.L_x_354:
[----:B------:R-:W-:Y:S01]  /*2440*/  IADD3 R2, PT, PT, -R11, R20, RZ ;  /* 0x000000140b027210 */ /* 0x000fe20007ffe1ff */
[----:B------:R-:W-:Y:S03]  /*2450*/  BSSY.RECONVERGENT B2, `(.L_x_357) ;  /* 0x0000019000027945 */ /* 0x000fe60003800200 */
[----:B------:R-:W-:-:S13]  /*2460*/  ISETP.GT.AND P1, PT, R2, 0x400, PT ;  /* 0x000004000200780c */ /* 0x000fda0003f24270 */
[----:B------:R-:W-:Y:S05]  /*2470*/  @!P1 BRA `(.L_x_358) ;  /* 0x0000000000589947 */ /* 0x000fea0003800000 */
        /* <DEDUP_REMOVED lines=22> */
.L_x_358:
[----:B------:R-:W-:Y:S05]  /*25e0*/  BSYNC.RECONVERGENT B2 ;  /* 0x0000000000027941 */ /* 0x000fea0003800200 */
.L_x_357:
        /* <DEDUP_REMOVED lines=12> */
.L_x_350:
[----:B------:R-:W-:Y:S05]  /*26b0*/  BSYNC.RECONVERGENT B1 ;  /* 0x0000000000017941 */ /* 0x000fea0003800200 */
.L_x_349:
        /* <DEDUP_REMOVED lines=35> */
[----:B--2---:R-:W0:Y:S04]  /*28f0*/  LDS R3, [UR4+0xc] ;  /* 0x00000c04ff037984 */ /* 0x004e280008000800 */
        /* <DEDUP_REMOVED lines=10> */
.L_x_359:
[----:B0-----:R-:W0:Y:S01]  /*29a0*/  S2R R2, SR_LANEID ;  /* 0x0000000000027919 */ /* 0x001e220000000000 */
[----:B------:R-:W-:-:S04]  /*29b0*/  LOP3.LUT R0, R9, 0x3e0, RZ, 0xc0, !PT ;  /* 0x000003e009007812 */ /* 0x000fc800078ec0ff */
[----:B------:R-:W-:Y:S02]  /*29c0*/  IADD3 R3, PT, PT, R0, 0x20, RZ ;  /* 0x0000002000037810 */ /* 0x000fe40007ffe0ff */
[----:B------:R-:W-:Y:S02]  /*29d0*/  LOP3.LUT R7, RZ, R0, RZ, 0x33, !PT ;  /* 0x00000000ff077212 */ /* 0x000fe400078e33ff */
[-C--:B------:R-:W-:Y:S02]  /*29e0*/  ISETP.GT.AND P0, PT, R3, R20.reuse, PT ;  /* 0x000000140300720c */ /* 0x080fe40003f04270 */
[----:B------:R-:W-:-:S04]  /*29f0*/  IADD3 R7, PT, PT, R7, R20, RZ ;  /* 0x0000001407077210 */ /* 0x000fc80007ffe0ff */
[----:B------:R-:W-:-:S05]  /*2a00*/  SEL R4, R7, 0x1f, P0 ;  /* 0x0000001f07047807 */ /* 0x000fca0000000000 */
[----:B------:R-:W1:Y:S01]  /*2a10*/  SHFL.DOWN PT, R0, R5, 0x1, R4 ;  /* 0x0820000005007989 */ /* 0x000e6200000e0004 */
[C---:B0-----:R-:W-:Y:S01]  /*2a20*/  ISETP.GE.AND P0, PT, R2.reuse, R4, PT ;  /* 0x000000040200720c */ /* 0x041fe20003f06270 */
[C---:B------:R-:W-:Y:S01]  /*2a30*/  VIADD R3, R2.reuse, 0x2 ;  /* 0x0000000202037836 */ /* 0x040fe20000000000 */
[----:B------:R-:W-:-:S11]  /*2a40*/  ISETP.NE.AND P1, PT, R2, RZ, PT ;  /* 0x000000ff0200720c */ /* 0x000fd60003f25270 */
[----:B-1----:R-:W-:Y:S01]  /*2a50*/  @!P0 FADD R5, R0, R5 ;  /* 0x0000000500058221 */ /* 0x002fe20000000000 */
[-C--:B------:R-:W-:Y:S01]  /*2a60*/  ISETP.GT.AND P0, PT, R3, R4.reuse, PT ;  /* 0x000000040300720c */ /* 0x080fe20003f04270 */
[----:B------:R-:W0:Y:S01]  /*2a70*/  @!P1 S2R R6, SR_CgaCtaId ;  /* 0x0000000000069919 */ /* 0x000e220000008800 */
[----:B------:R-:W-:Y:S02]  /*2a80*/  IADD3 R3, PT, PT, R2, 0x4, RZ ;  /* 0x0000000402037810 */ /* 0x000fe40007ffe0ff */
[----:B------:R-:W1:Y:S09]  /*2a90*/  SHFL.DOWN PT, R0, R5, 0x2, R4 ;  /* 0x0840000005007989 */ /* 0x000e7200000e0004 */
[----:B-1----:R-:W-:Y:S01]  /*2aa0*/  @!P0 FADD R5, R5, R0 ;  /* 0x0000000005058221 */ /* 0x002fe20000000000 */
[----:B------:R-:W-:-:S02]  /*2ab0*/  ISETP.GT.AND P0, PT, R3, R4, PT ;  /* 0x000000040300720c */ /* 0x000fc40003f04270 */
[----:B------:R-:W-:Y:S02]  /*2ac0*/  IADD3 R3, PT, PT, R2, 0x8, RZ ;  /* 0x0000000802037810 */ /* 0x000fe40007ffe0ff */
[----:B------:R-:W1:Y:S09]  /*2ad0*/  SHFL.DOWN PT, R0, R5, 0x4, R4 ;  /* 0x0880000005007989 */ /* 0x000e7200000e0004 */
[----:B-1----:R-:W-:Y:S01]  /*2ae0*/  @!P0 FADD R5, R5, R0 ;  /* 0x0000000005058221 */ /* 0x002fe20000000000 */
[----:B------:R-:W-:-:S02]  /*2af0*/  ISETP.GT.AND P0, PT, R3, R4, PT ;  /* 0x000000040300720c */ /* 0x000fc40003f04270 */
[----:B------:R-:W-:Y:S02]  /*2b00*/  IADD3 R3, PT, PT, R2, 0x10, RZ ;  /* 0x0000001002037810 */ /* 0x000fe40007ffe0ff */
[----:B------:R-:W1:Y:S01]  /*2b10*/  SHFL.DOWN PT, R0, R5, 0x8, R4 ;  /* 0x0900000005007989 */ /* 0x000e6200000e0004 */
[----:B------:R-:W-:-:S04]  /*2b20*/  @!P1 SHF.R.U32.HI R2, RZ, 0x3, R9 ;  /* 0x00000003ff029819 */ /* 0x000fc80000011609 */
[----:B------:R-:W-:-:S04]  /*2b30*/  @!P1 LOP3.LUT R2, R2, 0x7c, RZ, 0xc0, !PT ;  /* 0x0000007c02029812 */ /* 0x000fc800078ec0ff */
[----:B-1----:R-:W-:Y:S01]  /*2b40*/  @!P0 FADD R5, R5, R0 ;  /* 0x0000000005058221 */ /* 0x002fe20000000000 */
[----:B------:R-:W-:Y:S02]  /*2b50*/  ISETP.GT.AND P0, PT, R3, R4, PT ;  /* 0x000000040300720c */ /* 0x000fe40003f04270 */
[----:B------:R-:W-:Y:S02]  /*2b60*/  @!P1 MOV R3, 0x400 ;  /* 0x0000040000039802 */ /* 0x000fe40000000f00 */
[----:B------:R-:W1:Y:S02]  /*2b70*/  SHFL.DOWN PT, R0, R5, 0x10, R4 ;  /* 0x0a00000005007989 */ /* 0x000e6400000e0004 */
[----:B0-----:R-:W-:-:S04]  /*2b80*/  @!P1 LEA R3, R6, R3, 0x18 ;  /* 0x0000000306039211 */ /* 0x001fc800078ec0ff */
[----:B------:R-:W-:-:S03]  /*2b90*/  @!P1 IADD3 R3, PT, PT, R2, R3, RZ ;  /* 0x0000000302039210 */ /* 0x000fc60007ffe0ff */
[----:B-1----:R-:W-:Y:S01]  /*2ba0*/  @!P0 FADD R5, R5, R0 ;  /* 0x0000000005058221 */ /* 0x002fe20000000000 */
        /* <DEDUP_REMOVED lines=12> */
[----:B-1----:R-:W0:Y:S04]  /*2c70*/  LDS R3, [UR4+0xc] ;  /* 0x00000c04ff037984 */ /* 0x002e280008000800 */
        /* <DEDUP_REMOVED lines=13> */
.L_x_346:
[----:B------:R-:W0:Y:S01]  /*2d50*/  S2R R8, SR_TID.X ;  /* 0x0000000000087919 */ /* 0x000e220000002100 */
[----:B------:R-:W0:Y:S02]  /*2d60*/  LDC.64 R2, c[0x0][0x380] ;  /* 0x0000e000ff027b82 */ /* 0x000e240000000a00 */
        /* <DEDUP_REMOVED lines=17> */
[----:B------:R-:W-:Y:S01]  /*2e80*/  ISETP.GE.U32.AND P0, PT, R20, 0x2000, PT ;  /* 0x000020001400780c */ /* 0x000fe20003f06070 */
[----:B--2---:R-:W-:Y:S01]  /*2e90*/  FADD R0, R19, R0 ;  /* 0x0000000013007221 */ /* 0x004fe20000000000 */
[----:B---3--:R-:W-:-:S04]  /*2ea0*/  FADD R5, R4, R5 ;  /* 0x0000000504057221 */ /* 0x008fc80000000000 */
[----:B------:R-:W-:Y:S01]  /*2eb0*/  FADD R0, R0, R5 ;  /* 0x0000000500007221 */ /* 0x000fe20000000000 */
[----:B----4-:R-:W-:Y:S01]  /*2ec0*/  FADD R6, R6, R7 ;  /* 0x0000000706067221 */ /* 0x010fe20000000000 */
[----:B-----5:R-:W-:-:S04]  /*2ed0*/  FADD R9, R9, R10 ;  /* 0x0000000a09097221 */ /* 0x020fc80000000000 */
[----:B------:R-:W-:Y:S01]  /*2ee0*/  FADD R9, R6, R9 ;  /* 0x0000000906097221 */ /* 0x000fe20000000000 */
[----:B------:R-:W-:-:S03]  /*2ef0*/  FADD R11, R11, R12 ;  /* 0x0000000c0b0b7221 */ /* 0x000fc60000000000 */
[----:B------:R-:W-:Y:S01]  /*2f00*/  FADD R0, R0, R9 ;  /* 0x0000000900007221 */ /* 0x000fe20000000000 */
[----:B------:R-:W-:-:S04]  /*2f10*/  FADD R14, R13, R14 ;  /* 0x0000000e0d0e7221 */ /* 0x000fc80000000000 */
[----:B------:R-:W-:Y:S01]  /*2f20*/  FADD R11, R11, R14 ;  /* 0x0000000e0b0b7221 */ /* 0x000fe20000000000 */
[----:B------:R-:W-:Y:S01]  /*2f30*/  FADD R15, R15, R16 ;  /* 0x000000100f0f7221 */ /* 0x000fe20000000000 */
[----:B------:R-:W-:-:S04]  /*2f40*/  FADD R18, R17, R18 ;  /* 0x0000001211127221 */ /* 0x000fc80000000000 */
[----:B------:R-:W-:-:S04]  /*2f50*/  FADD R18, R15, R18 ;  /* 0x000000120f127221 */ /* 0x000fc80000000000 */
[----:B------:R-:W-:Y:S01]  /*2f60*/  FADD R5, R11, R18 ;  /* 0x000000120b057221 */ /* 0x000fe20000000000 */
[----:B------:R-:W-:-:S03]  /*2f70*/  HFMA2 R11, -RZ, RZ, 0, 0.00048828125 ;  /* 0x00001000ff0b7431 */ /* 0x000fc600000001ff */
[----:B------:R-:W-:Y:S01]  /*2f80*/  FADD R0, R0, R5 ;  /* 0x0000000500007221 */ /* 0x000fe20000000000 */
[----:B------:R-:W-:Y:S06]  /*2f90*/  @!P0 BRA `(.L_x_360) ;  /* 0x0000000000ac8947 */ /* 0x000fec0003800000 */
[----:B------:R-:W0:Y:S01]  /*2fa0*/  LDC R7, c[0x0][0x390] ;  /* 0x0000e400ff077b82 */ /* 0x000e220000000800 */
[----:B------:R-:W-:Y:S02]  /*2fb0*/  IADD3 R6, PT, PT, R20, -0x1000, RZ ;  /* 0xfffff00014067810 */ /* 0x000fe40007ffe0ff */
[----:B------:R-:W-:-:S07]  /*2fc0*/  MOV R11, 0x1000 ;  /* 0x00001000000b7802 */ /* 0x000fce0000000f00 */
.L_x_362:
[----:B------:R-:W-:-:S05]  /*2fd0*/  IMAD.WIDE R4, R11, 0x4, R2 ;  /* 0x000000040b047825 */ /* 0x000fca00078e0202 */
[----:B------:R-:W2:Y:S04]  /*2fe0*/  LDG.E.CONSTANT R20, desc[UR6][R4.64+0x400] ;  /* 0x0004000604147981 */ /* 0x000ea8000c1e9900 */
[----:B------:R-:W2:Y:S04]  /*2ff0*/  LDG.E.CONSTANT R21, desc[UR6][R4.64+0x800] ;  /* 0x0008000604157981 */ /* 0x000ea8000c1e9900 */
        /* <DEDUP_REMOVED lines=14> */
[----:B--2---:R-:W-:Y:S01]  /*30e0*/  FADD R21, R20, R21 ;  /* 0x0000001514157221 */ /* 0x004fe20000000000 */
[----:B0-----:R-:W-:-:S05]  /*30f0*/  MOV R20, R7 ;  /* 0x0000000700147202 */ /* 0x001fca0000000f00 */
[----:B-1----:R-:W-:Y:S02]  /*3100*/  IMAD.IADD R4, R20, 0x1, -R11 ;  /* 0x0000000114047824 */ /* 0x002fe400078e0a0b */
[----:B---3--:R-:W-:-:S03]  /*3110*/  FADD R0, R19, R0 ;  /* 0x0000000013007221 */ /* 0x008fc60000000000 */
[----:B------:R-:W-:Y:S01]  /*3120*/  ISETP.GE.AND P0, PT, R4, 0x1000, PT ;  /* 0x000010000400780c */ /* 0x000fe20003f06270 */
[----:B----4-:R-:W-:Y:S01]  /*3130*/  FADD R22, R22, R23 ;  /* 0x0000001716167221 */ /* 0x010fe20000000000 */
[----:B------:R-:W-:Y:S01]  /*3140*/  FADD R0, R0, R21 ;  /* 0x0000001500007221 */ /* 0x000fe20000000000 */
[----:B-----5:R-:W-:-:S04]  /*3150*/  FADD R25, R24, R25 ;  /* 0x0000001918197221 */ /* 0x020fc80000000000 */
[----:B------:R-:W-:Y:S01]  /*3160*/  FADD R25, R22, R25 ;  /* 0x0000001916197221 */ /* 0x000fe20000000000 */
[----:B------:R-:W-:Y:S01]  /*3170*/  FADD R16, R16, R17 ;  /* 0x0000001110107221 */ /* 0x000fe20000000000 */
[----:B------:R-:W-:-:S04]  /*3180*/  FADD R15, R15, R10 ;  /* 0x0000000a0f0f7221 */ /* 0x000fc80000000000 */
[----:B------:R-:W-:Y:S01]  /*3190*/  FADD R15, R16, R15 ;  /* 0x0000000f100f7221 */ /* 0x000fe20000000000 */
[----:B------:R-:W-:Y:S01]  /*31a0*/  FADD R9, R14, R9 ;  /* 0x000000090e097221 */ /* 0x000fe20000000000 */
[----:B------:R-:W-:-:S04]  /*31b0*/  FADD R12, R13, R12 ;  /* 0x0000000c0d0c7221 */ /* 0x000fc80000000000 */
[----:B------:R-:W-:Y:S01]  /*31c0*/  FADD R12, R9, R12 ;  /* 0x0000000c090c7221 */ /* 0x000fe20000000000 */
[----:B------:R-:W-:-:S03]  /*31d0*/  FADD R0, R0, R25 ;  /* 0x0000001900007221 */ /* 0x000fc60000000000 */
[----:B------:R-:W-:-:S04]  /*31e0*/  FADD R15, R15, R12 ;  /* 0x0000000c0f0f7221 */ /* 0x000fc80000000000 */
[----:B------:R-:W-:-:S04]  /*31f0*/  FADD R15, R0, R15 ;  /* 0x0000000f000f7221 */ /* 0x000fc80000000000 */
[----:B------:R-:W-:Y:S01]  /*3200*/  FADD R0, R18, R15 ;  /* 0x0000000f12007221 */ /* 0x000fe20000000000 */
[----:B------:R-:W-:Y:S06]  /*3210*/  @!P0 BRA `(.L_x_361) ;  /* 0x0000000800308947 */ /* 0x000fec0003800000 */
[----:B------:R-:W-:-:S04]  /*3220*/  IADD3 R11, PT, PT, R11, 0x1000, RZ ;  /* 0x000010000b0b7810 */ /* 0x000fc80007ffe0ff */
[----:B------:R-:W-:-:S13]  /*3230*/  ISETP.GT.AND P0, PT, R11, R6, PT ;  /* 0x000000060b00720c */ /* 0x000fda0003f04270 */
[----:B------:R-:W-:Y:S05]  /*3240*/  @!P0 BRA `(.L_x_362) ;  /* 0xfffffffc00608947 */ /* 0x000fea000383ffff */
.L_x_360:
[----:B------:R-:W-:-:S13]  /*3250*/  ISETP.GE.AND P0, PT, R11, R20, PT ;  /* 0x000000140b00720c */ /* 0x000fda0003f06270 */
[----:B------:R-:W-:Y:S05]  /*3260*/  @P0 BRA `(.L_x_361) ;  /* 0x00000008001c0947 */ /* 0x000fea0003800000 */
[----:B------:R-:W-:Y:S01]  /*3270*/  IADD3 R9, PT, PT, -R11, R20, RZ ;  /* 0x000000140b097210 */ /* 0x000fe20007ffe1ff */
[----:B------:R-:W-:Y:S03]  /*3280*/  BSSY.RECONVERGENT B1, `(.L_x_361) ;  /* 0x0000085000017945 */ /* 0x000fe60003800200 */
        /* <DEDUP_REMOVED lines=16> */
.L_x_366:
        /* <DEDUP_REMOVED lines=8> */
.L_x_365:
[----:B------:R-:W-:Y:S05]  /*3410*/  BSYNC.RECONVERGENT B2 ;  /* 0x0000000000027941 */ /* 0x000fea0003800200 */
.L_x_364:
[----:B------:R-:W-:Y:S05]  /*3420*/  @!P1 BRA `(.L_x_363) ;  /* 0x0000000400a89947 */ /* 0x000fea0003800000 */
[----:B------:R-:W0:Y:S01]  /*3430*/  LDCU.64 UR4, c[0x0][0x380] ;  /* 0x00007000ff0477ac */ /* 0x000e220008000a00 */
[----:B------:R-:W-:Y:S01]  /*3440*/  IADD3 R5, PT, PT, R9, -R10, RZ ;  /* 0x8000000a09057210 */ /* 0x000fe20007ffe0ff */
[----:B------:R-:W-:Y:S01]  /*3450*/  BSSY.RECONVERGENT B2, `(.L_x_367) ;  /* 0x000003b000027945 */ /* 0x000fe20003800200 */
[CC--:B------:R-:W-:Y:S02]  /*3460*/  IADD3 R3, P0, PT, R10.reuse, R11.reuse, RZ ;  /* 0x0000000b0a037210 */ /* 0x0c0fe40007f1e0ff */
[----:B------:R-:W-:Y:S02]  /*3470*/  ISETP.GT.AND P1, PT, R5, 0xc00, PT ;  /* 0x00000c000500780c */ /* 0x000fe40003f24270 */
[----:B------:R-:W-:Y:S01]  /*3480*/  IADD3 R11, PT, PT, R10, R11, RZ ;  /* 0x0000000b0a0b7210 */ /* 0x000fe20007ffe0ff */
[----:B------:R-:W-:Y:S01]  /*3490*/  IMAD.X R4, RZ, RZ, RZ, P0 ;  /* 0x000000ffff047224 */ /* 0x000fe200000e06ff */
[----:B0-----:R-:W-:-:S04]  /*34a0*/  LEA R2, P0, R3, UR4, 0x2 ;  /* 0x0000000403027c11 */ /* 0x001fc8000f8010ff */
[----:B------:R-:W-:Y:S02]  /*34b0*/  LEA.HI.X R3, R3, UR5, R4, 0x2, P0 ;  /* 0x0000000503037c11 */ /* 0x000fe400080f1404 */
[----:B------:R-:W-:-:S04]  /*34c0*/  IADD3 R2, P0, PT, R2, 0x800, RZ ;  /* 0x0000080002027810 */ /* 0x000fc80007f1e0ff */
[----:B------:R-:W-:Y:S02]  /*34d0*/  IADD3.X R3, PT, PT, RZ, R3, RZ, P0, !PT ;  /* 0x00000003ff037210 */ /* 0x000fe400007fe4ff */
[----:B------:R-:W-:Y:S01]  /*34e0*/  PLOP3.LUT P0, PT, PT, PT, PT, 0x80, 0x8 ;  /* 0x000000000008781c */ /* 0x000fe20003f0f070 */
[----:B------:R-:W-:-:S12]  /*34f0*/  @!P1 BRA `(.L_x_368) ;  /* 0x0000000000c09947 */ /* 0x000fd80003800000 */
[----:B------:R-:W-:Y:S02]  /*3500*/  PLOP3.LUT P0, PT, PT, PT, PT, 0x8, 0x80 ;  /* 0x000000000080781c */ /* 0x000fe40003f0e170 */
[----:B------:R-:W-:-:S11]  /*3510*/  IADD3 R13, PT, PT, R9, -0xc00, RZ ;  /* 0xfffff400090d7810 */ /* 0x000fd60007ffe0ff */
.L_x_369:
[----:B------:R-:W0:Y:S01]  /*3520*/  LDC.64 R4, c[0x0][0x380] ;  /* 0x0000e000ff047b82 */ /* 0x000e220000000a00 */
[----:B------:R-:W2:Y:S01]  /*3530*/  LDG.E.CONSTANT R12, desc[UR6][R2.64+-0x400] ;  /* 0xfffc0006020c7981 */ /* 0x000ea2000c1e9900 */
[----:B------:R-:W-:-:S03]  /*3540*/  IADD3 R25, PT, PT, R11, 0x400, RZ ;  /* 0x000004000b197810 */ /* 0x000fc60007ffe0ff */
[----:B------:R-:W3:Y:S04]  /*3550*/  LDG.E.CONSTANT R20, desc[UR6][R2.64] ;  /* 0x0000000602147981 */ /* 0x000ee8000c1e9900 */
[----:B------:R-:W4:Y:S01]  /*3560*/  LDG.E.CONSTANT R19, desc[UR6][R2.64+0x400] ;  /* 0x0004000602137981 */ /* 0x000f22000c1e9900 */
[----:B------:R-:W-:-:S03]  /*3570*/  IADD3 R7, PT, PT, R11, 0x800, RZ ;  /* 0x000008000b077810 */ /* 0x000fc60007ffe0ff */
[----:B------:R-:W5:Y:S04]  /*3580*/  LDG.E.CONSTANT R17, desc[UR6][R2.64+0xc00] ;  /* 0x000c000602117981 */ /* 0x000f68000c1e9900 */
[----:B------:R-:W5:Y:S01]  /*3590*/  LDG.E.CONSTANT R16, desc[UR6][R2.64+0x1000] ;  /* 0x0010000602107981 */ /* 0x000f62000c1e9900 */
[----:B------:R-:W-:-:S03]  /*35a0*/  IADD3 R23, PT, PT, R11, 0xc00, RZ ;  /* 0x00000c000b177810 */ /* 0x000fc60007ffe0ff */
[----:B------:R-:W5:Y:S01]  /*35b0*/  LDG.E.CONSTANT R22, desc[UR6][R2.64+0x1c00] ;  /* 0x001c000602167981 */ /* 0x000f62000c1e9900 */
[----:B0-----:R-:W-:-:S03]  /*35c0*/  IMAD.WIDE.U32 R14, R11, 0x4, R4 ;  /* 0x000000040b0e7825 */ /* 0x001fc600078e0004 */
[----:B------:R-:W5:Y:S04]  /*35d0*/  LDG.E.CONSTANT R21, desc[UR6][R2.64+0x2000] ;  /* 0x0020000602157981 */ /* 0x000f68000c1e9900 */
[----:B------:R-:W5:Y:S04]  /*35e0*/  LDG.E.CONSTANT R26, desc[UR6][R2.64+0x3000] ;  /* 0x00300006021a7981 */ /* 0x000f68000c1e9900 */
[----:B------:R-:W2:Y:S01]  /*35f0*/  LDG.E.CONSTANT R15, desc[UR6][R14.64] ;  /* 0x000000060e0f7981 */ /* 0x000ea2000c1e9900 */
[----:B------:R-:W-:-:S05]  /*3600*/  IMAD.WIDE.U32 R24, R25, 0x4, R4 ;  /* 0x0000000419187825 */ /* 0x000fca00078e0004 */
[----:B------:R-:W5:Y:S01]  /*3610*/  LDG.E.CONSTANT R18, desc[UR6][R24.64] ;  /* 0x0000000618127981 */ /* 0x000f62000c1e9900 */
[----:B------:R-:W-:-:S03]  /*3620*/  IMAD.WIDE.U32 R6, R7, 0x4, R4 ;  /* 0x0000000407067825 */ /* 0x000fc600078e0004 */
        /* <DEDUP_REMOVED lines=8> */
[----:B------:R-:W-:Y:S01]  /*36b0*/  ISETP.GE.AND P1, PT, R10, R13, PT ;  /* 0x0000000d0a00720c */ /* 0x000fe20003f26270 */
[----:B------:R-:W-:Y:S01]  /*36c0*/  VIADD R11, R11, 0x1000 ;  /* 0x000010000b0b7836 */ /* 0x000fe20000000000 */
[----:B0-----:R-:W-:-:S04]  /*36d0*/  IADD3 R2, P2, PT, R2, 0x4000, RZ ;  /* 0x0000400002027810 */ /* 0x001fc80007f5e0ff */
        /* <DEDUP_REMOVED lines=18> */
.L_x_368:
[----:B------:R-:W-:Y:S05]  /*3800*/  BSYNC.RECONVERGENT B2 ;  /* 0x0000000000027941 */ /* 0x000fea0003800200 */
.L_x_367:
[----:B------:R-:W-:Y:S01]  /*3810*/  IADD3 R4, PT, PT, R9, -R10, RZ ;  /* 0x8000000a09047210 */ /* 0x000fe20007ffe0ff */
[----:B------:R-:W-:Y:S03]  /*3820*/  BSSY.RECONVERGENT B2, `(.L_x_370) ;  /* 0x000001e000027945 */ /* 0x000fe60003800200 */
[----:B------:R-:W-:-:S13]  /*3830*/  ISETP.GT.AND P1, PT, R4, 0x400, PT ;  /* 0x000004000400780c */ /* 0x000fda0003f24270 */
[----:B------:R-:W-:Y:S05]  /*3840*/  @!P1 BRA `(.L_x_371) ;  /* 0x00000000006c9947 */ /* 0x000fea0003800000 */
[----:B------:R-:W0:Y:S01]  /*3850*/  LDC.64 R6, c[0x0][0x380] ;  /* 0x0000e000ff067b82 */ /* 0x000e220000000a00 */
[----:B------:R-:W2:Y:S01]  /*3860*/  LDG.E.CONSTANT R13, desc[UR6][R2.64+-0x400] ;  /* 0xfffc0006020d7981 */ /* 0x000ea2000c1e9900 */
[----:B------:R-:W-:-:S03]  /*3870*/  IADD3 R17, PT, PT, R11, 0x400, RZ ;  /* 0x000004000b117810 */ /* 0x000fc60007ffe0ff */
[----:B------:R-:W3:Y:S04]  /*3880*/  LDG.E.CONSTANT R15, desc[UR6][R2.64] ;  /* 0x00000006020f7981 */ /* 0x000ee8000c1e9900 */
[----:B------:R-:W4:Y:S04]  /*3890*/  LDG.E.CONSTANT R19, desc[UR6][R2.64+0xc00] ;  /* 0x000c000602137981 */ /* 0x000f28000c1e9900 */
[----:B------:R-:W5:Y:S04]  /*38a0*/  LDG.E.CONSTANT R21, desc[UR6][R2.64+0x1000] ;  /* 0x0010000602157981 */ /* 0x000f68000c1e9900 */
[----:B------:R-:W5:Y:S01]  /*38b0*/  LDG.E.CONSTANT R23, desc[UR6][R2.64+0x1400] ;  /* 0x0014000602177981 */ /* 0x000f62000c1e9900 */
[----:B0-----:R-:W-:-:S06]  /*38c0*/  IMAD.WIDE.U32 R4, R11, 0x4, R6 ;  /* 0x000000040b047825 */ /* 0x001fcc00078e0006 */
[----:B------:R0:W2:Y:S01]  /*38d0*/  LDG.E.CONSTANT R5, desc[UR6][R4.64] ;  /* 0x0000000604057981 */ /* 0x0000a2000c1e9900 */
[----:B------:R-:W-:-:S03]  /*38e0*/  IMAD.WIDE.U32 R6, R17, 0x4, R6 ;  /* 0x0000000411067825 */ /* 0x000fc600078e0006 */
[----:B------:R1:W4:Y:S04]  /*38f0*/  LDG.E.CONSTANT R17, desc[UR6][R2.64+0x400] ;  /* 0x0004000602117981 */ /* 0x000328000c1e9900 */
[----:B------:R-:W5:Y:S01]  /*3900*/  LDG.E.CONSTANT R7, desc[UR6][R6.64] ;  /* 0x0000000606077981 */ /* 0x000f62000c1e9900 */
[----:B0-----:R-:W-:Y:S02]  /*3910*/  IADD3 R4, P1, PT, R2, 0x2000, RZ ;  /* 0x0000200002047810 */ /* 0x001fe40007f3e0ff */
[----:B------:R-:W-:Y:S02]  /*3920*/  PLOP3.LUT P0, PT, PT, PT, PT, 0x8, 0x80 ;  /* 0x000000000080781c */ /* 0x000fe40003f0e170 */
[----:B------:R-:W-:Y:S02]  /*3930*/  IADD3 R10, PT, PT, R10, 0x800, RZ ;  /* 0x000008000a0a7810 */ /* 0x000fe40007ffe0ff */
[----:B------:R-:W-:-:S02]  /*3940*/  IADD3 R11, PT, PT, R11, 0x800, RZ ;  /* 0x000008000b0b7810 */ /* 0x000fc40007ffe0ff */
[----:B-1----:R-:W-:Y:S01]  /*3950*/  MOV R2, R4 ;  /* 0x0000000400027202 */ /* 0x002fe20000000f00 */
[----:B--2---:R-:W-:-:S04]  /*3960*/  FADD R0, R0, R5 ;  /* 0x0000000500007221 */ /* 0x004fc80000000000 */
[----:B------:R-:W-:-:S04]  /*3970*/  FADD R0, R0, R13 ;  /* 0x0000000d00007221 */ /* 0x000fc80000000000 */
[----:B---3--:R-:W-:-:S04]  /*3980*/  FADD R0, R0, R15 ;  /* 0x0000000f00007221 */ /* 0x008fc80000000000 */
[----:B----4-:R-:W-:-:S04]  /*3990*/  FADD R0, R0, R17 ;  /* 0x0000001100007221 */ /* 0x010fc80000000000 */
[----:B-----5:R-:W-:-:S04]  /*39a0*/  FADD R0, R0, R7 ;  /* 0x0000000700007221 */ /* 0x020fc80000000000 */
[----:B------:R-:W-:Y:S01]  /*39b0*/  FADD R0, R0, R19 ;  /* 0x0000001300007221 */ /* 0x000fe20000000000 */
[----:B------:R-:W-:-:S03]  /*39c0*/  IADD3.X R5, PT, PT, RZ, R3, RZ, P1, !PT ;  /* 0x00000003ff057210 */ /* 0x000fc60000ffe4ff */
[----:B------:R-:W-:Y:S01]  /*39d0*/  FADD R0, R0, R21 ;  /* 0x0000001500007221 */ /* 0x000fe20000000000 */
[----:B------:R-:W-:-:S03]  /*39e0*/  MOV R3, R5 ;  /* 0x0000000500037202 */ /* 0x000fc60000000f00 */
[----:B------:R-:W-:-:S07]  /*39f0*/  FADD R0, R0, R23 ;  /* 0x0000001700007221 */ /* 0x000fce0000000000 */
.L_x_371:
[----:B------:R-:W-:Y:S05]  /*3a00*/  BSYNC.RECONVERGENT B2 ;  /* 0x0000000000027941 */ /* 0x000fea0003800200 */
.L_x_370:
[----:B------:R-:W-:-:S13]  /*3a10*/  ISETP.LT.OR P0, PT, R10, R9, P0 ;  /* 0x000000090a00720c */ /* 0x000fda0000701670 */
[----:B------:R-:W-:Y:S05]  /*3a20*/  @!P0 BRA `(.L_x_363) ;  /* 0x0000000000288947 */ /* 0x000fea0003800000 */
[----:B------:R-:W0:Y:S01]  /*3a30*/  LDC.64 R4, c[0x0][0x380] ;  /* 0x0000e000ff047b82 */ /* 0x000e220000000a00 */
[----:B------:R-:W2:Y:S04]  /*3a40*/  LDG.E.CONSTANT R7, desc[UR6][R2.64+-0x400] ;  /* 0xfffc000602077981 */ /* 0x000ea8000c1e9900 */
[----:B------:R-:W3:Y:S01]  /*3a50*/  LDG.E.CONSTANT R9, desc[UR6][R2.64] ;  /* 0x0000000602097981 */ /* 0x000ee2000c1e9900 */
[----:B0-----:R-:W-:-:S03]  /*3a60*/  IMAD.WIDE.U32 R4, R11, 0x4, R4 ;  /* 0x000000040b047825 */ /* 0x001fc600078e0004 */
[----:B------:R-:W4:Y:S04]  /*3a70*/  LDG.E.CONSTANT R11, desc[UR6][R2.64+0x400] ;  /* 0x00040006020b7981 */ /* 0x000f28000c1e9900 */
[----:B------:R-:W5:Y:S02]  /*3a80*/  LDG.E.CONSTANT R5, desc[UR6][R4.64] ;  /* 0x0000000604057981 */ /* 0x000f64000c1e9900 */
[----:B-----5:R-:W-:-:S04]  /*3a90*/  FADD R0, R0, R5 ;  /* 0x0000000500007221 */ /* 0x020fc80000000000 */
[----:B--2---:R-:W-:-:S04]  /*3aa0*/  FADD R0, R0, R7 ;  /* 0x0000000700007221 */ /* 0x004fc80000000000 */
[----:B---3--:R-:W-:-:S04]  /*3ab0*/  FADD R0, R0, R9 ;  /* 0x0000000900007221 */ /* 0x008fc80000000000 */
[----:B----4-:R-:W-:-:S07]  /*3ac0*/  FADD R0, R0, R11 ;  /* 0x0000000b00007221 */ /* 0x010fce0000000000 */
.L_x_363:
[----:B------:R-:W-:Y:S05]  /*3ad0*/  BSYNC.RECONVERGENT B1 ;  /* 0x0000000000017941 */ /* 0x000fea0003800200 */
.L_x_361:
[----:B------:R-:W0:Y:S01]  /*3ae0*/  S2R R6, SR_LANEID ;  /* 0x0000000000067919 */ /* 0x000e220000000000 */
[----:B------:R-:W-:-:S05]  /*3af0*/  MOV R3, R0 ;  /* 0x0000000000037202 */ /* 0x000fca0000000f00 */
        /* <DEDUP_REMOVED lines=30> */
[----:B------:R-:W1:Y:S04]  /*3ce0*/  LDS R3, [UR4+0xc] ;  /* 0x00000c04ff037984 */ /* 0x000e680008000800 */
[----:B0-----:R-:W0:Y:S04]  /*3cf0*/  LDS.128 R4, [UR4+0x10] ;  /* 0x00001004ff047984 */ /* 0x001e280008000c00 */
[----:B------:R-:W2:Y:S01]  /*3d00*/  LDS.64 R8, [UR4+0x20] ;  /* 0x00002004ff087984 */ /* 0x000ea20008000a00 */
[----:B-1----:R-:W-:-:S04]  /*3d10*/  FADD R3, R0, R3 ;  /* 0x0000000300037221 */ /* 0x002fc80000000000 */
[----:B0-----:R-:W-:-:S04]  /*3d20*/  FADD R4, R3, R4 ;  /* 0x0000000403047221 */ /* 0x001fc80000000000 */
[----:B------:R-:W-:-:S04]  /*3d30*/  FADD R5, R4, R5 ;  /* 0x0000000504057221 */ /* 0x000fc80000000000 */
[----:B------:R-:W-:-:S04]  /*3d40*/  FADD R6, R5, R6 ;  /* 0x0000000605067221 */ /* 0x000fc80000000000 */
[----:B------:R-:W-:-:S04]  /*3d50*/  FADD R7, R6, R7 ;  /* 0x0000000706077221 */ /* 0x000fc80000000000 */
[----:B--2---:R-:W-:-:S04]  /*3d60*/  FADD R8, R7, R8 ;  /* 0x0000000807087221 */ /* 0x004fc80000000000 */
[----:B------:R-:W-:-:S07]  /*3d70*/  FADD R0, R8, R9 ;  /* 0x0000000908007221 */ /* 0x000fce0000000000 */
.L_x_333:
[----:B------:R-:W-:Y:S05]  /*3d80*/  BSYNC.RECONVERGENT B0 ;  /* 0x0000000000007941 */ /* 0x000fea0003800200 */
.L_x_317:
[----:B------:R-:W-:Y:S05]  /*3d90*/  @P0 EXIT ;  /* 0x000000000000094d */ /* 0x000fea0003800000 */
[----:B01234-:R-:W0:Y:S01]  /*3da0*/  LDC.64 R2, c[0x0][0x388] ;  /* 0x0000e200ff027b82 */ /* 0x01fe220000000a00 */
[----:B------:R-:W1:Y:S02]  /*3db0*/  LDCU UR4, c[0x0][0x398] ;  /* 0x00007300ff0477ac */ /* 0x000e640008000800 */
[----:B-1----:R-:W-:-:S05]  /*3dc0*/  FADD R5, R0, UR4 ;  /* 0x0000000400057e21 */ /* 0x002fca0008000000 */
[----:B0-----:R-:W-:Y:S01]  /*3dd0*/  STG.E desc[UR6][R2.64], R5 ;  /* 0x0000000502007986 */ /* 0x001fe2000c101906 */
[----:B------:R-:W-:Y:S05]  /*3de0*/  EXIT ;  /* 0x000000000000794d */ /* 0x000fea0003800000 */
.L_x_372:
        /* <DEDUP_REMOVED lines=9> */
.L_x_644:


//--------------------- .text._ZN3cub18CUB_300001_SM_10006detail6reduce18DeviceReduceKernelINS2_10policy_hubIfyN4cuda3std3__44plusIfEEE10Policy1000EPfyS9_fNS7_10__identityEEEvT0_PT3_T1_NS0_13GridEvenShareISH_EET2_T4_ --------------------------
	.section	.text._ZN3cub18CUB_300001_SM_10006detail6reduce18DeviceReduceKernelINS2_10policy_hubIfyN4cuda3std3__44plusIfEEE10Policy1000EPfyS9_fNS7_10__identityEEEvT0_PT3_T1_NS0_13GridEvenShareISH_EET2_T4_,"ax",@progbits
	.align	128
        .global         _ZN3cub18CUB_300001_SM_10006detail6reduce18DeviceReduceKernelINS2_10policy_hubIfyN4cuda3std3__44plusIfEEE10Policy1000EPfyS9_fNS7_10__identityEEEvT0_PT3_T1_NS0_13GridEvenShareISH_EET2_T4_
        .type           _ZN3cub18CUB_300001_SM_10006detail6reduce18DeviceReduceKernelINS2_10policy_hubIfyN4cuda3std3__44plusIfEEE10Policy1000EPfyS9_fNS7_10__identityEEEvT0_PT3_T1_NS0_13GridEvenShareISH_EET2_T4_,@function
        .size           _ZN3cub18CUB_300001_SM_10006detail6reduce18DeviceReduceKernelINS2_10policy_hubIfyN4cuda3std3__44plusIfEEE10Policy1000EPfyS9_fNS7_10__identityEEEvT0_PT3_T1_NS0_13GridEvenShareISH_EET2_T4_,(.L_x_645 - _ZN3cub18CUB_300001_SM_10006detail6reduce18DeviceReduceKernelINS2_10policy_hubIfyN4cuda3std3__44plusIfEEE10Policy1000EPfyS9_fNS7_10__identityEEEvT0_PT3_T1_NS0_13GridEvenShareISH_EET2_T4_)
        .other          _ZN3cub18CUB_300001_SM_10006detail6reduce18DeviceReduceKernelINS2_10policy_hubIfyN4cuda3std3__44plusIfEEE10Policy1000EPfyS9_fNS7_10__identityEEEvT0_PT3_T1_NS0_13GridEvenShareISH_EET2_T4_,@"STO_CUDA_ENTRY STV_DEFAULT"
_ZN3cub18CUB_300001_SM_10006detail6reduce18DeviceReduceKernelINS2_10policy_hubIfyN4cuda3std3__44plusIfEEE10Policy1000EPfyS9_fNS7_10__identityEEEvT0_PT3_T1_NS0_13GridEvenShareISH_EET2_T4_:
.text._ZN3cub18CUB_300001_SM_10006detail6reduce18DeviceReduceKernelINS2_10policy_hubIfyN4cuda3std3__44plusIfEEE10Policy1000EPfyS9_fNS7_10__identityEEEvT0_PT3_T1_NS0_13GridEvenShareISH_EET2_T4_:
        /* <DEDUP_REMOVED lines=12> */
[----:B0-----:R-:W-:-:S04]  /*00c0*/  UIADD3 UR7, UP0, UPT, -UR4, UR12, URZ ;  /* 0x0000000c04077290 */ /* 0x001fc8000ff1e1ff */
[----:B------:R-:W-:Y:S02]  /*00d0*/  UIADD3.X UR8, UPT, UPT, UR13, -0x1, URZ, UP0, !UPT ;  /* 0xffffffff0d087890 */ /* 0x000fe400087fe4ff */
[----:B------:R-:W-:-:S04]  /*00e0*/  UISETP.GT.U32.AND UP0, UPT, UR7, 0xfff, UPT ;  /* 0x00000fff0700788c */ /* 0x000fc8000bf04070 */
[----:B------:R-:W-:-:S09]  /*00f0*/  UISETP.GT.U32.AND.EX UP0, UPT, UR8, URZ, UPT, UP0 ;  /* 0x000000ff0800728c */ /* 0x000fd2000bf04100 */
[----:B------:R-:W-:Y:S05]  /*0100*/  BRA.U UP0, `(.L_x_375) ;  /* 0x0000001100307547 */ /* 0x000fea000b800000 */
[----:B------:R-:W0:Y:S01]  /*0110*/  S2R R0, SR_TID.X ;  /* 0x0000000000007919 */ /* 0x000e220000002100 */
[----:B------:R-:W-:Y:S01]  /*0120*/  UIADD3 UR6, UPT, UPT, -UR4, UR12, URZ ;  /* 0x0000000c04067290 */ /* 0x000fe2000fffe1ff */
[----:B------:R-:W-:Y:S01]  /*0130*/  BSSY.RECONVERGENT B1, `(.L_x_376) ;  /* 0x000000b000017945 */ /* 0x000fe20003800200 */
[----:B------:R-:W1:Y:S01]  /*0140*/  LDCU UR7, c[0x0][0x384] ;  /* 0x00007080ff0777ac */ /* 0x000e620008000800 */
[----:B------:R-:W-:-:S03]  /*0150*/  IMAD.MOV.U32 R6, RZ, RZ, RZ ;  /* 0x000000ffff067224 */ /* 0x000fc600078e00ff */
[----:B0-----:R-:W-:Y:S01]  /*0160*/  ISETP.GE.AND P0, PT, R0, UR6, PT ;  /* 0x0000000600007c0c */ /* 0x001fe2000bf06270 */
[----:B------:R-:W-:-:S12]  /*0170*/  IMAD.MOV.U32 R7, RZ, RZ, R0 ;  /* 0x000000ffff077224 */ /* 0x000fd800078e0000 */
[----:B-1----:R-:W-:Y:S05]  /*0180*/  @P0 BRA `(.L_x_377) ;  /* 0x0000000000140947 */ /* 0x002fea0003800000 */
[----:B------:R-:W0:Y:S01]  /*0190*/  LDC.64 R2, c[0x0][0x380] ;  /* 0x0000e000ff027b82 */ /* 0x000e220000000a00 */
[----:B------:R-:W-:-:S05]  /*01a0*/  IADD3 R5, PT, PT, R0, UR4, RZ ;  /* 0x0000000400057c10 */ /* 0x000fca000fffe0ff */
[----:B0-----:R-:W-:-:S05]  /*01b0*/  IMAD.WIDE.U32 R2, R5, 0x4, R2 ;  /* 0x0000000405027825 */ /* 0x001fca00078e0002 */
[----:B------:R0:W5:Y:S01]  /*01c0*/  LDG.E.CONSTANT R6, desc[UR14][R2.64] ;  /* 0x0000000e02067981 */ /* 0x000162000c1e9900 */
[----:B------:R-:W-:-:S07]  /*01d0*/  VIADD R7, R0, 0x100 ;  /* 0x0000010000077836 */ /* 0x000fce0000000000 */
.L_x_377:
[----:B------:R-:W-:Y:S05]  /*01e0*/  BSYNC.RECONVERGENT B1 ;  /* 0x0000000000017941 */ /* 0x000fea0003800200 */
.L_x_376:
[----:B------:R-:W-:Y:S01]  /*01f0*/  ISETP.GE.AND P0, PT, R7, UR6, PT ;  /* 0x0000000607007c0c */ /* 0x000fe2000bf06270 */
[----:B------:R-:W-:-:S12]  /*0200*/  BSSY.RECONVERGENT B1, `(.L_x_378) ;  /* 0x000008d000017945 */ /* 0x000fd80003800200 */
[----:B------:R-:W-:Y:S05]  /*0210*/  @P0 BRA `(.L_x_379) ;  /* 0x00000008002c0947 */ /* 0x000fea0003800000 */
[----:B0-----:R-:W-:Y:S01]  /*0220*/  LOP3.LUT R2, RZ, R7, RZ, 0x33, !PT ;  /* 0x00000007ff027212 */ /* 0x001fe200078e33ff */
[----:B------:R-:W-:Y:S04]  /*0230*/  BSSY.RECONVERGENT B2, `(.L_x_380) ;  /* 0x0000019000027945 */ /* 0x000fe80003800200 */
[----:B------:R-:W-:-:S05]  /*0240*/  VIADD R2, R2, UR12 ;  /* 0x0000000c02027c36 */ /* 0x000fca0008000000 */
[C---:B------:R-:W-:Y:S02]  /*0250*/  LOP3.LUT R3, R2.reuse, 0x300, RZ, 0xc0, !PT ;  /* 0x0000030002037812 */ /* 0x040fe400078ec0ff */
[----:B------:R-:W-:Y:S02]  /*0260*/  IADD3 R4, PT, PT, R2, -UR4, RZ ;  /* 0x8000000402047c10 */ /* 0x000fe4000fffe0ff */
        /* <DEDUP_REMOVED lines=11> */
.L_x_382:
[----:B------:R-:W-:Y:S01]  /*0320*/  IMAD.MOV.U32 R3, RZ, RZ, R8 ;  /* 0x000000ffff037224 */ /* 0x000fe200078e0008 */
[----:B------:R-:W-:-:S05]  /*0330*/  MOV R2, R5 ;  /* 0x0000000500027202 */ /* 0x000fca0000000f00 */
[----:B------:R-:W2:Y:S01]  /*0340*/  LDG.E.CONSTANT R3, desc[UR14][R2.64] ;  /* 0x0000000e02037981 */ /* 0x000ea2000c1e9900 */
[----:B------:R-:W-:Y:S01]  /*0350*/  VIADD R4, R4, 0x1 ;  /* 0x0000000104047836 */ /* 0x000fe20000000000 */
[----:B------:R-:W-:Y:S02]  /*0360*/  IADD3 R5, P2, PT, R5, 0x400, RZ ;  /* 0x0000040005057810 */ /* 0x000fe40007f5e0ff */
[----:B------:R-:W-:Y:S02]  /*0370*/  IADD3 R7, PT, PT, R7, 0x100, RZ ;  /* 0x0000010007077810 */ /* 0x000fe40007ffe0ff */
[----:B------:R-:W-:Y:S01]  /*0380*/  ISETP.NE.AND P1, PT, R4, RZ, PT ;  /* 0x000000ff0400720c */ /* 0x000fe20003f25270 */
[----:B------:R-:W-:Y:S02]  /*0390*/  IMAD.X R8, RZ, RZ, R8, P2 ;  /* 0x000000ffff087224 */ /* 0x000fe400010e0608 */
[----:B--2--5:R-:W-:-:S10]  /*03a0*/  FADD R6, R3, R6 ;  /* 0x0000000603067221 */ /* 0x024fd40000000000 */
[----:B------:R-:W-:Y:S05]  /*03b0*/  @P1 BRA `(.L_x_382) ;  /* 0xfffffffc00d81947 */ /* 0x000fea000383ffff */
.L_x_381:
[----:B------:R-:W-:Y:S05]  /*03c0*/  BSYNC.RECONVERGENT B2 ;  /* 0x0000000000027941 */ /* 0x000fea0003800200 */
.L_x_380:
[----:B------:R-:W-:Y:S05]  /*03d0*/  @!P0 BRA `(.L_x_379) ;  /* 0x0000000400bc8947 */ /* 0x000fea0003800000 */
[----:B------:R-:W-:Y:S01]  /*03e0*/  IADD3 R2, PT, PT, -R7, UR6, RZ ;  /* 0x0000000607027c10 */ /* 0x000fe2000fffe1ff */
[----:B------:R-:W-:Y:S01]  /*03f0*/  BSSY.RECONVERGENT B2, `(.L_x_383) ;  /* 0x000003d000027945 */ /* 0x000fe20003800200 */
[----:B------:R-:W-:Y:S02]  /*0400*/  PLOP3.LUT P0, PT, PT, PT, PT, 0x80, 0x8 ;  /* 0x000000000008781c */ /* 0x000fe40003f0f070 */
[----:B------:R-:W-:-:S13]  /*0410*/  ISETP.GT.AND P1, PT, R2, 0xc00, PT ;  /* 0x00000c000200780c */ /* 0x000fda0003f24270 */
[----:B------:R-:W-:Y:S05]  /*0420*/  @!P1 BRA `(.L_x_384) ;  /* 0x0000000000e49947 */ /* 0x000fea0003800000 */
[----:B------:R-:W-:Y:S01]  /*0430*/  IMAD.U32 R8, RZ, RZ, UR6 ;  /* 0x00000006ff087e24 */ /* 0x000fe2000f8e00ff */
[----:B------:R-:W-:-:S04]  /*0440*/  PLOP3.LUT P0, PT, PT, PT, PT, 0x8, 0x80 ;  /* 0x000000000080781c */ /* 0x000fc80003f0e170 */
[----:B------:R-:W-:-:S09]  /*0450*/  IADD3 R8, PT, PT, R8, -0xc00, RZ ;  /* 0xfffff40008087810 */ /* 0x000fd20007ffe0ff */
.L_x_385:
[----:B------:R-:W-:-:S04]  /*0460*/  IADD3 R2, P1, PT, R7, UR4, RZ ;  /* 0x0000000407027c10 */ /* 0x000fc8000ff3e0ff */
[----:B------:R-:W-:Y:S02]  /*0470*/  LEA.HI.X.SX32 R3, R7, RZ, 0x1, P1 ;  /* 0x000000ff07037211 */ /* 0x000fe400008f0eff */
[----:B------:R-:W-:-:S04]  /*0480*/  LEA R4, P1, R2, UR10, 0x2 ;  /* 0x0000000a02047c11 */ /* 0x000fc8000f8210ff */
[----:B------:R-:W-:Y:S01]  /*0490*/  LEA.HI.X R5, R2, UR7, R3, 0x2, P1 ;  /* 0x0000000702057c11 */ /* 0x000fe200088f1403 */
[----:B------:R-:W-:-:S04]  /*04a0*/  VIADD R2, R7, 0x400 ;  /* 0x0000040007027836 */ /* 0x000fc80000000000 */
[----:B------:R-:W2:Y:S01]  /*04b0*/  LDG.E.CONSTANT R23, desc[UR14][R4.64] ;  /* 0x0000000e04177981 */ /* 0x000ea2000c1e9900 */
[----:B------:R-:W-:-:S03]  /*04c0*/  IADD3 R3, P1, PT, R2, UR4, RZ ;  /* 0x0000000402037c10 */ /* 0x000fc6000ff3e0ff */
[----:B------:R-:W3:Y:S01]  /*04d0*/  LDG.E.CONSTANT R13, desc[UR14][R4.64+0x400] ;  /* 0x0004000e040d7981 */ /* 0x000ee2000c1e9900 */
[----:B------:R-:W-:Y:S02]  /*04e0*/  LEA.HI.X.SX32 R2, R2, RZ, 0x1, P1 ;  /* 0x000000ff02027211 */ /* 0x000fe400008f0eff */
[C---:B------:R-:W-:Y:S01]  /*04f0*/  LEA R18, P1, R3.reuse, UR10, 0x2 ;  /* 0x0000000a03127c11 */ /* 0x040fe2000f8210ff */
[----:B------:R-:W4:Y:S03]  /*0500*/  LDG.E.CONSTANT R9, desc[UR14][R4.64+0x800] ;  /* 0x0008000e04097981 */ /* 0x000f26000c1e9900 */
[----:B------:R-:W-:Y:S01]  /*0510*/  LEA.HI.X R19, R3, UR7, R2, 0x2, P1 ;  /* 0x0000000703137c11 */ /* 0x000fe200088f1402 */
[----:B------:R0:W4:Y:S01]  /*0520*/  LDG.E.CONSTANT R22, desc[UR14][R4.64+0xc00] ;  /* 0x000c000e04167981 */ /* 0x000122000c1e9900 */
[----:B------:R-:W-:-:S03]  /*0530*/  VIADD R2, R7, 0x800 ;  /* 0x0000080007027836 */ /* 0x000fc60000000000 */
[----:B------:R-:W4:Y:S02]  /*0540*/  LDG.E.CONSTANT R12, desc[UR14][R18.64] ;  /* 0x0000000e120c7981 */ /* 0x000f24000c1e9900 */
[C---:B------:R-:W-:Y:S02]  /*0550*/  IADD3 R3, P1, PT, R2.reuse, UR4, RZ ;  /* 0x0000000402037c10 */ /* 0x040fe4000ff3e0ff */
[----:B------:R-:W4:Y:S02]  /*0560*/  LDG.E.CONSTANT R11, desc[UR14][R18.64+0x400] ;  /* 0x0004000e120b7981 */ /* 0x000f24000c1e9900 */
[----:B------:R-:W-:Y:S02]  /*0570*/  LEA.HI.X.SX32 R14, R2, RZ, 0x1, P1 ;  /* 0x000000ff020e7211 */ /* 0x000fe400008f0eff */
[C---:B------:R-:W-:Y:S01]  /*0580*/  LEA R2, P1, R3.reuse, UR10, 0x2 ;  /* 0x0000000a03027c11 */ /* 0x040fe2000f8210ff */
[----:B------:R-:W4:Y:S03]  /*0590*/  LDG.E.CONSTANT R10, desc[UR14][R18.64+0x800] ;  /* 0x0008000e120a7981 */ /* 0x000f26000c1e9900 */
[----:B------:R-:W-:Y:S01]  /*05a0*/  LEA.HI.X R3, R3, UR7, R14, 0x2, P1 ;  /* 0x0000000703037c11 */ /* 0x000fe200088f140e */
[----:B------:R-:W4:Y:S01]  /*05b0*/  LDG.E.CONSTANT R17, desc[UR14][R18.64+0xc00] ;  /* 0x000c000e12117981 */ /* 0x000f22000c1e9900 */
[----:B------:R-:W-:-:S03]  /*05c0*/  IADD3 R14, PT, PT, R7, 0xc00, RZ ;  /* 0x00000c00070e7810 */ /* 0x000fc60007ffe0ff */
[----:B------:R-:W4:Y:S01]  /*05d0*/  LDG.E.CONSTANT R16, desc[UR14][R2.64] ;  /* 0x0000000e02107981 */ /* 0x000f22000c1e9900 */
[----:B0-----:R-:W-:-:S03]  /*05e0*/  IADD3 R5, P1, PT, R14, UR4, RZ ;  /* 0x000000040e057c10 */ /* 0x001fc6000ff3e0ff */
[----:B------:R-:W4:Y:S01]  /*05f0*/  LDG.E.CONSTANT R15, desc[UR14][R2.64+0x400] ;  /* 0x0004000e020f7981 */ /* 0x000f22000c1e9900 */
[----:B------:R-:W-:Y:S02]  /*0600*/  LEA.HI.X.SX32 R20, R14, RZ, 0x1, P1 ;  /* 0x000000ff0e147211 */ /* 0x000fe400008f0eff */
[C---:B------:R-:W-:Y:S01]  /*0610*/  LEA R4, P1, R5.reuse, UR10, 0x2 ;  /* 0x0000000a05047c11 */ /* 0x040fe2000f8210ff */
[----:B------:R-:W4:Y:S03]  /*0620*/  LDG.E.CONSTANT R14, desc[UR14][R2.64+0x800] ;  /* 0x0008000e020e7981 */ /* 0x000f26000c1e9900 */
[----:B------:R-:W-:Y:S01]  /*0630*/  LEA.HI.X R5, R5, UR7, R20, 0x2, P1 ;  /* 0x0000000705057c11 */ /* 0x000fe200088f1414 */
[----:B------:R-:W4:Y:S04]  /*0640*/  LDG.E.CONSTANT R21, desc[UR14][R2.64+0xc00] ;  /* 0x000c000e02157981 */ /* 0x000f28000c1e9900 */
[----:B------:R-:W4:Y:S04]  /*0650*/  LDG.E.CONSTANT R20, desc[UR14][R4.64] ;  /* 0x0000000e04147981 */ /* 0x000f28000c1e9900 */
[----:B------:R-:W4:Y:S04]  /*0660*/  LDG.E.CONSTANT R18, desc[UR14][R4.64+0x400] ;  /* 0x0004000e04127981 */ /* 0x000f28000c1e9900 */
[----:B------:R-:W4:Y:S04]  /*0670*/  LDG.E.CONSTANT R19, desc[UR14][R4.64+0x800] ;  /* 0x0008000e04137981 */ /* 0x000f28000c1e9900 */
[----:B------:R-:W4:Y:S01]  /*0680*/  LDG.E.CONSTANT R24, desc[UR14][R4.64+0xc00] ;  /* 0x000c000e04187981 */ /* 0x000f22000c1e9900 */
[----:B------:R-:W-:-:S05]  /*0690*/  VIADD R7, R7, 0x1000 ;  /* 0x0000100007077836 */ /* 0x000fca0000000000 */
        /* <DEDUP_REMOVED lines=18> */
.L_x_384:
[----:B------:R-:W-:Y:S05]  /*07c0*/  BSYNC.RECONVERGENT B2 ;  /* 0x0000000000027941 */ /* 0x000fea0003800200 */
.L_x_383:
[----:B------:R-:W-:Y:S01]  /*07d0*/  IADD3 R2, PT, PT, -R7, UR6, RZ ;  /* 0x0000000607027c10 */ /* 0x000fe2000fffe1ff */
[----:B------:R-:W-:Y:S03]  /*07e0*/  BSSY.RECONVERGENT B2, `(.L_x_386) ;  /* 0x000001f000027945 */ /* 0x000fe60003800200 */
[----:B------:R-:W-:-:S13]  /*07f0*/  ISETP.GT.AND P1, PT, R2, 0x400, PT ;  /* 0x000004000200780c */ /* 0x000fda0003f24270 */
[----:B------:R-:W-:Y:S05]  /*0800*/  @!P1 BRA `(.L_x_387) ;  /* 0x0000000000709947 */ /* 0x000fea0003800000 */
[----:B------:R-:W0:Y:S01]  /*0810*/  LDCU UR5, c[0x0][0x384] ;  /* 0x00007080ff0577ac */ /* 0x000e220008000800 */
[----:B------:R-:W-:-:S04]  /*0820*/  IADD3 R4, P0, PT, R7, UR4, RZ ;  /* 0x0000000407047c10 */ /* 0x000fc8000ff1e0ff */
[----:B------:R-:W-:Y:S02]  /*0830*/  LEA.HI.X.SX32 R3, R7, RZ, 0x1, P0 ;  /* 0x000000ff07037211 */ /* 0x000fe400000f0eff */
[----:B------:R-:W-:-:S04]  /*0840*/  LEA R2, P0, R4, UR10, 0x2 ;  /* 0x0000000a04027c11 */ /* 0x000fc8000f8010ff */
[----:B0-----:R-:W-:Y:S02]  /*0850*/  LEA.HI.X R3, R4, UR5, R3, 0x2, P0 ;  /* 0x0000000504037c11 */ /* 0x001fe400080f1403 */
[----:B------:R-:W-:-:S03]  /*0860*/  IADD3 R4, PT, PT, R7, 0x400, RZ ;  /* 0x0000040007047810 */ /* 0x000fc60007ffe0ff */
[----:B------:R-:W2:Y:S01]  /*0870*/  LDG.E.CONSTANT R9, desc[UR14][R2.64] ;  /* 0x0000000e02097981 */ /* 0x000ea2000c1e9900 */
[----:B------:R-:W-:-:S03]  /*0880*/  IADD3 R5, P0, PT, R4, UR4, RZ ;  /* 0x0000000404057c10 */ /* 0x000fc6000ff1e0ff */
[----:B------:R-:W3:Y:S01]  /*0890*/  LDG.E.CONSTANT R8, desc[UR14][R2.64+0x400] ;  /* 0x0004000e02087981 */ /* 0x000ee2000c1e9900 */
        /* <DEDUP_REMOVED lines=9> */
[----:B------:R-:W-:Y:S01]  /*0930*/  PLOP3.LUT P0, PT, PT, PT, PT, 0x8, 0x80 ;  /* 0x000000000080781c */ /* 0x000fe20003f0e170 */
[----:B------:R-:W-:-:S02]  /*0940*/  VIADD R7, R7, 0x800 ;  /* 0x0000080007077836 */ /* 0x000fc40000000000 */
        /* <DEDUP_REMOVED lines=8> */
.L_x_387:
[----:B------:R-:W-:Y:S05]  /*09d0*/  BSYNC.RECONVERGENT B2 ;  /* 0x0000000000027941 */ /* 0x000fea0003800200 */
.L_x_386:
[----:B------:R-:W-:-:S13]  /*09e0*/  ISETP.LT.OR P0, PT, R7, UR6, P0 ;  /* 0x0000000607007c0c */ /* 0x000fda0008701670 */
[----:B------:R-:W-:Y:S05]  /*09f0*/  @!P0 BRA `(.L_x_379) ;  /* 0x0000000000348947 */ /* 0x000fea0003800000 */
[----:B------:R-:W0:Y:S01]  /*0a00*/  LDCU UR5, c[0x0][0x384] ;  /* 0x00007080ff0577ac */ /* 0x000e220008000800 */
[----:B------:R-:W-:-:S04]  /*0a10*/  IADD3 R3, P0, PT, R7, UR4, RZ ;  /* 0x0000000407037c10 */ /* 0x000fc8000ff1e0ff */
[----:B------:R-:W-:Y:S02]  /*0a20*/  LEA.HI.X.SX32 R4, R7, RZ, 0x1, P0 ;  /* 0x000000ff07047211 */ /* 0x000fe400000f0eff */
[----:B------:R-:W-:-:S04]  /*0a30*/  LEA R2, P0, R3, UR10, 0x2 ;  /* 0x0000000a03027c11 */ /* 0x000fc8000f8010ff */
[----:B0-----:R-:W-:-:S05]  /*0a40*/  LEA.HI.X R3, R3, UR5, R4, 0x2, P0 ;  /* 0x0000000503037c11 */ /* 0x001fca00080f1404 */
        /* <DEDUP_REMOVED lines=8> */
.L_x_379:
[----:B------:R-:W-:Y:S05]  /*0ad0*/  BSYNC.RECONVERGENT B1 ;  /* 0x0000000000017941 */ /* 0x000fea0003800200 */
.L_x_378:
[----:B------:R-:W-:-:S09]  /*0ae0*/  UISETP.GE.AND UP0, UPT, UR6, 0x100, UPT ;  /* 0x000001000600788c */ /* 0x000fd2000bf06270 */
[----:B------:R-:W-:Y:S05]  /*0af0*/  BRA.U !UP0, `(.L_x_388) ;  /* 0x0000000108ac7547 */ /* 0x000fea000b800000 */
[----:B------:R-:W1:Y:S01]  /*0b00*/  S2R R7, SR_LANEID ;  /* 0x0000000000077919 */ /* 0x000e620000000000 */
[----:B0----5:R-:W0:Y:S02]  /*0b10*/  SHFL.DOWN PT, R2, R6, 0x1, 0x1f ;  /* 0x08201f0006027f89 */ /* 0x021e2400000e0000 */
[----:B0-----:R-:W-:Y:S01]  /*0b20*/  FADD R2, R2, R6 ;  /* 0x0000000602027221 */ /* 0x001fe20000000000 */
[C---:B-1----:R-:W-:Y:S02]  /*0b30*/  ISETP.GT.AND P0, PT, R7.reuse, 0x1e, PT ;  /* 0x0000001e0700780c */ /* 0x042fe40003f04270 */
[C---:B------:R-:W-:Y:S02]  /*0b40*/  ISETP.NE.AND P1, PT, R7.reuse, RZ, PT ;  /* 0x000000ff0700720c */ /* 0x040fe40003f25270 */
[----:B------:R-:W-:Y:S02]  /*0b50*/  FSEL R2, R6, R2, P0 ;  /* 0x0000000206027208 */ /* 0x000fe40000000000 */
[----:B------:R-:W-:-:S03]  /*0b60*/  ISETP.GT.AND P0, PT, R7, 0x1d, PT ;  /* 0x0000001d0700780c */ /* 0x000fc60003f04270 */
[----:B------:R-:W0:Y:S06]  /*0b70*/  SHFL.DOWN PT, R3, R2, 0x2, 0x1f ;  /* 0x08401f0002037f89 */ /* 0x000e2c00000e0000 */
        /* <DEDUP_REMOVED lines=35> */
.L_x_388:
[----:B------:R-:W1:Y:S01]  /*0db0*/  S2R R8, SR_LANEID ;  /* 0x0000000000087919 */ /* 0x000e620000000000 */
[----:B0-----:R-:W-:-:S05]  /*0dc0*/  LOP3.LUT R2, R0, 0x3e0, RZ, 0xc0, !PT ;  /* 0x000003e000027812 */ /* 0x001fca00078ec0ff */
[----:B------:R-:W-:Y:S01]  /*0dd0*/  VIADD R3, R2, 0x20 ;  /* 0x0000002002037836 */ /* 0x000fe20000000000 */
[----:B------:R-:W-:-:S04]  /*0de0*/  LOP3.LUT R2, RZ, R2, RZ, 0x33, !PT ;  /* 0x00000002ff027212 */ /* 0x000fc800078e33ff */
[----:B------:R-:W-:Y:S02]  /*0df0*/  ISETP.GT.AND P0, PT, R3, UR6, PT ;  /* 0x0000000603007c0c */ /* 0x000fe4000bf04270 */
[----:B------:R-:W-:-:S04]  /*0e00*/  IADD3 R2, PT, PT, R2, UR6, RZ ;  /* 0x0000000602027c10 */ /* 0x000fc8000fffe0ff */
[----:B------:R-:W-:-:S05]  /*0e10*/  SEL R3, R2, 0x1f, P0 ;  /* 0x0000001f02037807 */ /* 0x000fca0000000000 */
[----:B-----5:R-:W0:Y:S01]  /*0e20*/  SHFL.DOWN PT, R2, R6, 0x1, R3 ;  /* 0x0820000006027989 */ /* 0x020e2200000e0003 */
[C---:B-1----:R-:W-:Y:S01]  /*0e30*/  ISETP.GE.AND P0, PT, R8.reuse, R3, PT ;  /* 0x000000030800720c */ /* 0x042fe20003f06270 */
[C---:B------:R-:W-:Y:S01]  /*0e40*/  VIADD R4, R8.reuse, 0x2 ;  /* 0x0000000208047836 */ /* 0x040fe20000000000 */
[----:B------:R-:W-:-:S11]  /*0e50*/  ISETP.NE.AND P1, PT, R8, RZ, PT ;  /* 0x000000ff0800720c */ /* 0x000fd60003f25270 */
[----:B0-----:R-:W-:Y:S01]  /*0e60*/  @!P0 FADD R6, R2, R6 ;  /* 0x0000000602068221 */ /* 0x001fe20000000000 */
[-C--:B------:R-:W-:Y:S01]  /*0e70*/  ISETP.GT.AND P0, PT, R4, R3.reuse, PT ;  /* 0x000000030400720c */ /* 0x080fe20003f04270 */
[----:B------:R-:W0:Y:S01]  /*0e80*/  @!P1 S2R R10, SR_CgaCtaId ;  /* 0x00000000000a9919 */ /* 0x000e220000008800 */
[----:B------:R-:W-:Y:S02]  /*0e90*/  IADD3 R4, PT, PT, R8, 0x4, RZ ;  /* 0x0000000408047810 */ /* 0x000fe40007ffe0ff */
[----:B------:R-:W-:Y:S01]  /*0ea0*/  @!P1 MOV R5, 0x400 ;  /* 0x0000040000059802 */ /* 0x000fe20000000f00 */
[----:B------:R-:W1:Y:S08]  /*0eb0*/  SHFL.DOWN PT, R2, R6, 0x2, R3 ;  /* 0x0840000006027989 */ /* 0x000e7000000e0003 */
[----:B-1----:R-:W-:Y:S01]  /*0ec0*/  @!P0 FADD R6, R6, R2 ;  /* 0x0000000206068221 */ /* 0x002fe20000000000 */
[----:B------:R-:W-:Y:S01]  /*0ed0*/  ISETP.GT.AND P0, PT, R4, R3, PT ;  /* 0x000000030400720c */ /* 0x000fe20003f04270 */
[----:B------:R-:W-:Y:S01]  /*0ee0*/  VIADD R4, R8, 0x8 ;  /* 0x0000000808047836 */ /* 0x000fe20000000000 */
[----:B0-----:R-:W-:-:S02]  /*0ef0*/  @!P1 LEA R5, R10, R5, 0x18 ;  /* 0x000000050a059211 */ /* 0x001fc400078ec0ff */
[----:B------:R-:W0:Y:S09]  /*0f00*/  SHFL.DOWN PT, R2, R6, 0x4, R3 ;  /* 0x0880000006027989 */ /* 0x000e3200000e0003 */
[----:B0-----:R-:W-:Y:S01]  /*0f10*/  @!P0 FADD R6, R6, R2 ;  /* 0x0000000206068221 */ /* 0x001fe20000000000 */
[----:B------:R-:W-:-:S02]  /*0f20*/  ISETP.GT.AND P0, PT, R4, R3, PT ;  /* 0x000000030400720c */ /* 0x000fc40003f04270 */
[----:B------:R-:W-:Y:S02]  /*0f30*/  IADD3 R4, PT, PT, R8, 0x10, RZ ;  /* 0x0000001008047810 */ /* 0x000fe40007ffe0ff */
[----:B------:R-:W0:Y:S09]  /*0f40*/  SHFL.DOWN PT, R2, R6, 0x8, R3 ;  /* 0x0900000006027989 */ /* 0x000e3200000e0003 */
[----:B0-----:R-:W-:Y:S01]  /*0f50*/  @!P0 FADD R6, R6, R2 ;  /* 0x0000000206068221 */ /* 0x001fe20000000000 */
[----:B------:R-:W-:-:S02]  /*0f60*/  ISETP.GT.AND P0, PT, R4, R3, PT ;  /* 0x000000030400720c */ /* 0x000fc40003f04270 */
[----:B------:R-:W-:Y:S02]  /*0f70*/  @!P1 SHF.R.U32.HI R4, RZ, 0x3, R0 ;  /* 0x00000003ff049819 */ /* 0x000fe40000011600 */
[----:B------:R-:W0:Y:S02]  /*0f80*/  SHFL.DOWN PT, R2, R6, 0x10, R3 ;  /* 0x0a00000006027989 */ /* 0x000e2400000e0003 */
[----:B------:R-:W-:-:S05]  /*0f90*/  @!P1 LOP3.LUT R4, R4, 0x7c, RZ, 0xc0, !PT ;  /* 0x0000007c04049812 */ /* 0x000fca00078ec0ff */
[----:B------:R-:W-:Y:S02]  /*0fa0*/  @!P1 IMAD.IADD R5, R4, 0x1, R5 ;  /* 0x0000000104059824 */ /* 0x000fe400078e0205 */
        /* <DEDUP_REMOVED lines=8> */
[----:B------:R-:W-:Y:S02]  /*1030*/  UISETP.GT.AND UP1, UPT, UR6, 0x20, UPT ;  /* 0x000000200600788c */ /* 0x000fe4000bf24270 */
[----:B------:R-:W-:-:S04]  /*1040*/  UISETP.GT.AND UP0, UPT, UR6, 0x40, UPT ;  /* 0x000000400600788c */ /* 0x000fc8000bf04270 */
[----:B------:R-:W-:Y:S01]  /*1050*/  PLOP3.LUT P2, PT, PT, PT, UP1, 0x80, 0x8 ;  /* 0x000000000008781c */ /* 0x000fe20003f4f018 */
[----:B------:R-:W-:Y:S01]  /*1060*/  UISETP.GT.AND UP1, UPT, UR6, 0x60, UPT ;  /* 0x000000600600788c */ /* 0x000fe2000bf24270 */
[----:B------:R-:W-:Y:S01]  /*1070*/  PLOP3.LUT P4, PT, PT, PT, UP0, 0x80, 0x8 ;  /* 0x000000000008781c */ /* 0x000fe20003f8f008 */
[----:B------:R-:W-:-:S04]  /*1080*/  UISETP.GT.AND UP0, UPT, UR6, 0x80, UPT ;  /* 0x000000800600788c */ /* 0x000fc8000bf04270 */
[----:B------:R-:W-:Y:S01]  /*1090*/  PLOP3.LUT P3, PT, PT, PT, UP1, 0x80, 0x8 ;  /* 0x000000000008781c */ /* 0x000fe20003f6f018 */
[----:B------:R-:W-:Y:S01]  /*10a0*/  UISETP.GT.AND UP1, UPT, UR6, 0xa0, UPT ;  /* 0x000000a00600788c */ /* 0x000fe2000bf24270 */
[----:B------:R-:W-:Y:S01]  /*10b0*/  PLOP3.LUT P1, PT, PT, PT, UP0, 0x80, 0x8 ;  /* 0x000000000008781c */ /* 0x000fe20003f2f008 */
[----:B------:R-:W-:Y:S02]  /*10c0*/  UISETP.GT.AND UP0, UPT, UR6, 0xc0, UPT ;  /* 0x000000c00600788c */ /* 0x000fe4000bf04270 */
[----:B0-----:R-:W-:-:S09]  /*10d0*/  ULEA UR4, UR5, UR4, 0x18 ;  /* 0x0000000405047291 */ /* 0x001fd2000f8ec0ff */
[----:B------:R-:W0:Y:S04]  /*10e0*/  LDS R3, [UR4+0xc] ;  /* 0x00000c04ff037984 */ /* 0x000e280008000800 */
[----:B----4-:R-:W1:Y:S04]  /*10f0*/  LDS.128 R4, [UR4+0x10] ;  /* 0x00001004ff047984 */ /* 0x010e680008000c00 */
[----:B------:R-:W2:Y:S01]  /*1100*/  LDS.64 R8, [UR4+0x20] ;  /* 0x00002004ff087984 */ /* 0x000ea20008000a00 */
[----:B0-----:R-:W-:Y:S01]  /*1110*/  @P2 FADD R2, R2, R3 ;  /* 0x0000000302022221 */ /* 0x001fe20000000000 */
[----:B------:R-:W-:Y:S01]  /*1120*/  PLOP3.LUT P2, PT, PT, PT, UP1, 0x80, 0x8 ;  /* 0x000000000008781c */ /* 0x000fe20003f4f018 */
[----:B------:R-:W-:-:S02]  /*1130*/  UISETP.GT.AND UP1, UPT, UR6, 0xe0, UPT ;  /* 0x000000e00600788c */ /* 0x000fc4000bf24270 */
[----:B-1----:R-:W-:Y:S01]  /*1140*/  @P4 FADD R2, R2, R4 ;  /* 0x0000000402024221 */ /* 0x002fe20000000000 */
[----:B------:R-:W-:-:S03]  /*1150*/  PLOP3.LUT P4, PT, PT, PT, UP0, 0x80, 0x8 ;  /* 0x000000000008781c */ /* 0x000fc60003f8f008 */
[----:B------:R-:W-:Y:S01]  /*1160*/  @P3 FADD R2, R2, R5 ;  /* 0x0000000502023221 */ /* 0x000fe20000000000 */
[----:B------:R-:W-:-:S03]  /*1170*/  PLOP3.LUT P3, PT, PT, PT, UP1, 0x80, 0x8 ;  /* 0x000000000008781c */ /* 0x000fc60003f6f018 */
[----:B------:R-:W-:-:S04]  /*1180*/  @P1 FADD R2, R2, R6 ;  /* 0x0000000602021221 */ /* 0x000fc80000000000 */
[----:B------:R-:W-:-:S04]  /*1190*/  @P2 FADD R2, R2, R7 ;  /* 0x0000000702022221 */ /* 0x000fc80000000000 */
[----:B--2---:R-:W-:-:S04]  /*11a0*/  @P4 FADD R2, R2, R8 ;  /* 0x0000000802024221 */ /* 0x004fc80000000000 */
[----:B------:R-:W-:Y:S01]  /*11b0*/  @P3 FADD R2, R2, R9 ;  /* 0x0000000902023221 */ /* 0x000fe20000000000 */
[----:B------:R-:W-:Y:S06]  /*11c0*/  BRA `(.L_x_389) ;  /* 0x0000003000c07947 */ /* 0x000fec0003800000 */
.L_x_375:
[----:B------:R-:W0:Y:S01]  /*11d0*/  S2R R0, SR_TID.X ;  /* 0x0000000000007919 */ /* 0x000e220000002100 */
[----:B------:R-:W1:Y:S01]  /*11e0*/  LDC.64 R2, c[0x0][0x380] ;  /* 0x0000e000ff027b82 */ /* 0x000e620000000a00 */
[----:B0-----:R-:W-:-:S05]  /*11f0*/  IMAD.SHL.U32 R4, R0, 0x4, RZ ;  /* 0x0000000400047824 */ /* 0x001fca00078e00ff */
[----:B------:R-:W-:-:S05]  /*1200*/  IADD3 R5, PT, PT, R4, UR4, RZ ;  /* 0x0000000404057c10 */ /* 0x000fca000fffe0ff */
[----:B-1----:R-:W-:-:S05]  /*1210*/  IMAD.WIDE.U32 R2, R5, 0x4, R2 ;  /* 0x0000000405027825 */ /* 0x002fca00078e0002 */
[----:B------:R-:W2:Y:S04]  /*1220*/  LDG.E.128.CONSTANT R12, desc[UR14][R2.64] ;  /* 0x0000000e020c7981 */ /* 0x000ea8000c1e9d00 */
[----:B------:R-:W3:Y:S04]  /*1230*/  LDG.E.128.CONSTANT R8, desc[UR14][R2.64+0x1000] ;  /* 0x0010000e02087981 */ /* 0x000ee8000c1e9d00 */
[----:B------:R-:W4:Y:S04]  /*1240*/  LDG.E.128.CONSTANT R4, desc[UR14][R2.64+0x2000] ;  /* 0x0020000e02047981 */ /* 0x000f28000c1e9d00 */
[----:B------:R-:W5:Y:S01]  /*1250*/  LDG.E.128.CONSTANT R16, desc[UR14][R2.64+0x3000] ;  /* 0x0030000e02107981 */ /* 0x000f62000c1e9d00 */
[----:B------:R-:W-:-:S04]  /*1260*/  UISETP.GE.U32.AND UP0, UPT, UR7, UR5, UPT ;  /* 0x000000050700728c */ /* 0x000fc8000bf06070 */
[----:B------:R-:W-:Y:S01]  /*1270*/  UISETP.GE.U32.AND.EX UP0, UPT, UR8, UR6, UPT, UP0 ;  /* 0x000000060800728c */ /* 0x000fe2000bf06100 */
        /* <DEDUP_REMOVED lines=15> */
[----:B------:R-:W-:Y:S06]  /*1370*/  BRA.U !UP0, `(.L_x_390) ;  /* 0x0000000908f07547 */ /* 0x000fec000b800000 */
[----:B------:R-:W-:Y:S02]  /*1380*/  UIADD3 UR7, UP0, UPT, UR5, UR4, URZ ;  /* 0x0000000405077290 */ /* 0x000fe4000ff1e0ff */
[----:B------:R-:W-:Y:S01]  /*1390*/  UIADD3 UR11, UP1, UPT, UR12, -0x1000, URZ ;  /* 0xfffff0000c0b7890 */ /* 0x000fe2000ff3e0ff */
[----:B------:R-:W0:Y:S03]  /*13a0*/  LDCU UR9, c[0x0][0x384] ;  /* 0x00007080ff0977ac */ /* 0x000e260008000800 */
[----:B------:R-:W-:Y:S01]  /*13b0*/  IADD3 R21, P0, PT, R0, UR7, RZ ;  /* 0x0000000700157c10 */ /* 0x000fe2000ff1e0ff */
[----:B------:R-:W-:Y:S02]  /*13c0*/  UIADD3.X UR8, UPT, UPT, URZ, UR6, URZ, UP0, !UPT ;  /* 0x00000006ff087290 */ /* 0x000fe400087fe4ff */
[----:B------:R-:W-:Y:S02]  /*13d0*/  UIADD3.X UR16, UPT, UPT, UR13, -0x1, URZ, UP1, !UPT ;  /* 0xffffffff0d107890 */ /* 0x000fe40008ffe4ff */
[----:B------:R-:W-:-:S02]  /*13e0*/  UISETP.GT.U32.AND UP0, UPT, UR7, UR11, UPT ;  /* 0x0000000b0700728c */ /* 0x000fc4000bf04070 */
[----:B------:R-:W-:Y:S01]  /*13f0*/  IMAD.X R2, RZ, RZ, UR8, P0 ;  /* 0x00000008ff027e24 */ /* 0x000fe200080e06ff */
[C---:B------:R-:W-:Y:S01]  /*1400*/  LEA R20, P0, R21.reuse, UR10, 0x2 ;  /* 0x0000000a15147c11 */ /* 0x040fe2000f8010ff */
[----:B------:R-:W-:Y:S02]  /*1410*/  UISETP.GT.U32.AND.EX UP0, UPT, UR8, UR16, UPT, UP0 ;  /* 0x000000100800728c */ /* 0x000fe4000bf04100 */
[----:B------:R-:W-:Y:S01]  /*1420*/  IMAD.U32 R24, RZ, RZ, UR8 ;  /* 0x00000008ff187e24 */ /* 0x000fe2000f8e00ff */
[----:B------:R-:W-:Y:S01]  /*1430*/  UMOV UR6, UR7 ;  /* 0x0000000700067c82 */ /* 0x000fe20008000000 */
[----:B------:R-:W-:Y:S01]  /*1440*/  UMOV UR4, URZ ;  /* 0x000000ff00047c82 */ /* 0x000fe20008000000 */
[----:B0-----:R-:W-:Y:S02]  /*1450*/  LEA.HI.X R21, R21, UR9, R2, 0x2, P0 ;  /* 0x0000000915157c11 */ /* 0x001fe400080f1402 */
[----:B------:R-:W-:Y:S01]  /*1460*/  MOV R2, UR7 ;  /* 0x0000000700027c02 */ /* 0x000fe20008000f00 */
[----:B------:R-:W-:Y:S01]  /*1470*/  UMOV UR7, UR8 ;  /* 0x0000000800077c82 */ /* 0x000fe20008000000 */
[----:B------:R-:W-:Y:S05]  /*1480*/  BRA.U UP0, `(.L_x_391) ;  /* 0x0000000100bc7547 */ /* 0x000fea000b800000 */
[----:B------:R-:W0:Y:S01]  /*1490*/  LDCU.64 UR8, c[0x0][0x380] ;  /* 0x00007000ff0877ac */ /* 0x000e220008000a00 */
[----:B------:R-:W1:Y:S01]  /*14a0*/  LDCU.64 UR12, c[0x0][0x3b8] ;  /* 0x00007700ff0c77ac */ /* 0x000e620008000a00 */
[----:B------:R-:W-:Y:S01]  /*14b0*/  NOP ;  /* 0x0000000000007918 */ /* 0x000fe20000000000 */
.L_x_392:
[----:B------:R-:W-:Y:S01]  /*14c0*/  SHF.L.U32 R5, R0, 0x2, RZ ;  /* 0x0000000200057819 */ /* 0x000fe200000006ff */
[----:B0-----:R-:W-:-:S03]  /*14d0*/  UMOV UR10, UR8 ;  /* 0x00000008000a7c82 */ /* 0x001fc60008000000 */
[----:B------:R-:W-:-:S05]  /*14e0*/  IADD3 R4, P0, PT, R5, R2, RZ ;  /* 0x0000000205047210 */ /* 0x000fca0007f1e0ff */
[----:B------:R-:W-:Y:S01]  /*14f0*/  IMAD.X R5, RZ, RZ, R24, P0 ;  /* 0x000000ffff057224 */ /* 0x000fe200000e0618 */
[----:B------:R-:W-:-:S04]  /*1500*/  LEA R22, P0, R4, UR10, 0x2 ;  /* 0x0000000a04167c11 */ /* 0x000fc8000f8010ff */
        /* <DEDUP_REMOVED lines=9> */
[----:B--2---:R-:W-:Y:S01]  /*15a0*/  FADD R3, R4, R3 ;  /* 0x0000000304037221 */ /* 0x004fe20000000000 */
[----:B------:R-:W-:Y:S01]  /*15b0*/  FADD R4, R5, R6 ;  /* 0x0000000605047221 */ /* 0x000fe20000000000 */
[----:B------:R-:W-:Y:S01]  /*15c0*/  MOV R5, UR5 ;  /* 0x0000000500057c02 */ /* 0x000fe20008000f00 */
[----:B---3--:R-:W-:Y:S02]  /*15d0*/  FADD R9, R9, R10 ;  /* 0x0000000a09097221 */ /* 0x008fe40000000000 */
[----:B------:R-:W-:Y:S01]  /*15e0*/  FADD R3, R3, R4 ;  /* 0x0000000403037221 */ /* 0x000fe20000000000 */
[----:B-1----:R-:W-:Y:S01]  /*15f0*/  IADD3 R4, P1, PT, -R2, UR12, RZ ;  /* 0x0000000c02047c10 */ /* 0x002fe2000ff3e1ff */
[----:B------:R-:W-:Y:S01]  /*1600*/  FADD R6, R7, R8 ;  /* 0x0000000807067221 */ /* 0x000fe20000000000 */
[----:B----4-:R-:W-:Y:S01]  /*1610*/  FADD R13, R13, R14 ;  /* 0x0000000e0d0d7221 */ /* 0x010fe20000000000 */
[----:B------:R-:W-:Y:S01]  /*1620*/  FADD R10, R11, R12 ;  /* 0x0000000c0b0a7221 */ /* 0x000fe20000000000 */
[----:B------:R-:W-:Y:S01]  /*1630*/  ISETP.GE.U32.AND P0, PT, R4, UR5, PT ;  /* 0x0000000504007c0c */ /* 0x000fe2000bf06070 */
[----:B------:R-:W-:Y:S01]  /*1640*/  FADD R6, R6, R9 ;  /* 0x0000000906067221 */ /* 0x000fe20000000000 */
[----:B------:R-:W-:Y:S01]  /*1650*/  IADD3.X R4, PT, PT, ~R24, UR13, RZ, P1, !PT ;  /* 0x0000000d18047c10 */ /* 0x000fe20008ffe5ff */
[----:B-----5:R-:W-:Y:S01]  /*1660*/  FADD R14, R15, R16 ;  /* 0x000000100f0e7221 */ /* 0x020fe20000000000 */
[----:B------:R-:W-:Y:S01]  /*1670*/  FADD R17, R17, R18 ;  /* 0x0000001211117221 */ /* 0x000fe20000000000 */
[----:B------:R-:W-:Y:S01]  /*1680*/  FADD R10, R10, R13 ;  /* 0x0000000d0a0a7221 */ /* 0x000fe20000000000 */
[----:B------:R-:W-:Y:S01]  /*1690*/  ISETP.GE.U32.AND.EX P0, PT, R4, UR18, PT, P0 ;  /* 0x0000001204007c0c */ /* 0x000fe2000bf06100 */
[----:B------:R-:W-:Y:S01]  /*16a0*/  FADD R3, R3, R6 ;  /* 0x0000000603037221 */ /* 0x000fe20000000000 */
[----:B------:R-:W-:Y:S01]  /*16b0*/  FADD R17, R14, R17 ;  /* 0x000000110e117221 */ /* 0x000fe20000000000 */
[----:B------:R-:W-:-:S03]  /*16c0*/  LEA R20, P2, R5, R20, 0x2 ;  /* 0x0000001405147211 */ /* 0x000fc600078410ff */
[----:B------:R-:W-:Y:S01]  /*16d0*/  FADD R10, R10, R17 ;  /* 0x000000110a0a7221 */ /* 0x000fe20000000000 */
[----:B------:R-:W-:-:S03]  /*16e0*/  IADD3.X R21, PT, PT, R21, UR19, RZ, P2, !PT ;  /* 0x0000001315157c10 */ /* 0x000fc600097fe4ff */
[----:B------:R-:W-:-:S04]  /*16f0*/  FADD R3, R3, R10 ;  /* 0x0000000a03037221 */ /* 0x000fc80000000000 */
[----:B------:R-:W-:Y:S01]  /*1700*/  FADD R3, R19, R3 ;  /* 0x0000000313037221 */ /* 0x000fe20000000000 */
[----:B------:R-:W-:Y:S06]  /*1710*/  @!P0 BRA `(.L_x_390) ;  /* 0x0000000800088947 */ /* 0x000fec0003800000 */
[----:B------:R-:W-:Y:S01]  /*1720*/  IADD3 R2, P0, PT, R2, UR5, RZ ;  /* 0x0000000502027c10 */ /* 0x000fe2000ff1e0ff */
[----:B------:R-:W-:-:S03]  /*1730*/  UIADD3 UR4, UPT, UPT, UR4, 0x1, URZ ;  /* 0x0000000104047890 */ /* 0x000fc6000fffe0ff */
[----:B------:R-:W-:Y:S02]  /*1740*/  IADD3.X R24, PT, PT, R24, UR18, RZ, P0, !PT ;  /* 0x0000001218187c10 */ /* 0x000fe400087fe4ff */
[----:B------:R-:W-:-:S04]  /*1750*/  ISETP.GT.U32.AND P0, PT, R2, UR11, PT ;  /* 0x0000000b02007c0c */ /* 0x000fc8000bf04070 */
[----:B------:R-:W-:-:S13]  /*1760*/  ISETP.GT.U32.AND.EX P0, PT, R24, UR16, PT, P0 ;  /* 0x0000001018007c0c */ /* 0x000fda000bf04100 */
[----:B------:R-:W-:Y:S05]  /*1770*/  @!P0 BRA `(.L_x_392) ;  /* 0xfffffffc00508947 */ /* 0x000fea000383ffff */
.L_x_391:
[----:B------:R-:W-:-:S04]  /*1780*/  ISETP.GE.U32.AND P0, PT, R2, UR12, PT ;  /* 0x0000000c02007c0c */ /* 0x000fc8000bf06070 */
[----:B------:R-:W-:-:S13]  /*1790*/  ISETP.GE.U32.AND.EX P0, PT, R24, UR13, PT, P0 ;  /* 0x0000000d18007c0c */ /* 0x000fda000bf06100 */
[----:B------:R-:W-:Y:S05]  /*17a0*/  @P0 BRA `(.L_x_390) ;  /* 0x0000000400e40947 */ /* 0x000fea0003800000 */
[----:B------:R-:W-:Y:S01]  /*17b0*/  IADD3 R7, PT, PT, -R2, UR12, RZ ;  /* 0x0000000c02077c10 */ /* 0x000fe2000fffe1ff */
[----:B------:R-:W-:Y:S03]  /*17c0*/  BSSY.RECONVERGENT B1, `(.L_x_390) ;  /* 0x0000077000017945 */ /* 0x000fe60003800200 */
[----:B------:R-:W-:-:S13]  /*17d0*/  ISETP.GE.AND P0, PT, R0, R7, PT ;  /* 0x000000070000720c */ /* 0x000fda0003f06270 */
[----:B------:R-:W-:Y:S05]  /*17e0*/  @P0 BRA `(.L_x_393) ;  /* 0x0000000400d00947 */ /* 0x000fea0003800000 */
[----:B------:R-:W0:Y:S01]  /*17f0*/  LDC R5, c[0x0][0x3c0] ;  /* 0x0000f000ff057b82 */ /* 0x000e220000000800 */
[----:B------:R-:W-:Y:S01]  /*1800*/  LOP3.LUT R2, RZ, R0, RZ, 0x33, !PT ;  /* 0x00000000ff027212 */ /* 0x000fe200078e33ff */
[----:B------:R-:W-:Y:S01]  /*1810*/  USHF.L.U32 UR8, UR17, 0xc, URZ ;  /* 0x0000000c11087899 */ /* 0x000fe200080006ff */
[----:B------:R-:W-:Y:S03]  /*1820*/  BSSY.RECONVERGENT B2, `(.L_x_394) ;  /* 0x0000019000027945 */ /* 0x000fe60003800200 */
[----:B------:R-:W-:Y:S02]  /*1830*/  VIADD R4, R2, UR12 ;  /* 0x0000000c02047c36 */ /* 0x000fe40008000000 */
[----:B------:R-:W-:-:S03]  /*1840*/  MOV R9, UR8 ;  /* 0x0000000800097c02 */ /* 0x000fc60008000f00 */
[C---:B------:R-:W-:Y:S02]  /*1850*/  LOP3.LUT R6, R4.reuse, 0x300, RZ, 0xc0, !PT ;  /* 0x0000030004067812 */ /* 0x040fe400078ec0ff */
[----:B------:R-:W-:Y:S02]  /*1860*/  IADD3 R2, PT, PT, R4, -UR5, -R9 ;  /* 0x8000000504027c10 */ /* 0x000fe4000fffe809 */
[----:B------:R-:W-:Y:S02]  /*1870*/  ISETP.NE.AND P0, PT, R6, 0x300, PT ;  /* 0x000003000600780c */ /* 0x000fe40003f05270 */
[----:B------:R-:W-:Y:S01]  /*1880*/  LEA.HI R4, R4, 0x1, RZ, 0x18 ;  /* 0x0000000104047811 */ /* 0x000fe200078fc0ff */
[----:B0-----:R-:W-:-:S04]  /*1890*/  IMAD R5, R5, UR4, RZ ;  /* 0x0000000405057c24 */ /* 0x001fc8000f8e02ff */
[----:B------:R-:W-:-:S05]  /*18a0*/  IMAD R2, R5, -0x1000, R2 ;  /* 0xfffff00005027824 */ /* 0x000fca00078e0202 */
[----:B------:R-:W-:Y:S01]  /*18b0*/  ISETP.GE.U32.AND P1, PT, R2, 0x300, PT ;  /* 0x000003000200780c */ /* 0x000fe20003f26070 */
[----:B------:R-:W-:Y:S01]  /*18c0*/  IMAD.MOV.U32 R2, RZ, RZ, R0 ;  /* 0x000000ffff027224 */ /* 0x000fe200078e0000 */
[----:B------:R-:W-:Y:S11]  /*18d0*/  @!P0 BRA `(.L_x_395) ;  /* 0x0000000000348947 */ /* 0x000ff60003800000 */
[----:B------:R-:W-:Y:S02]  /*18e0*/  LOP3.LUT R4, R4, 0x3, RZ, 0xc0, !PT ;  /* 0x0000000304047812 */ /* 0x000fe400078ec0ff */
[----:B------:R-:W-:-:S03]  /*18f0*/  MOV R2, R0 ;  /* 0x0000000000027202 */ /* 0x000fc60000000f00 */
[----:B------:R-:W-:-:S07]  /*1900*/  IMAD.MOV R6, RZ, RZ, -R4 ;  /* 0x000000ffff067224 */ /* 0x000fce00078e0a04 */
.L_x_396:
[----:B------:R-:W-:Y:S01]  /*1910*/  MOV R4, R20 ;  /* 0x0000001400047202 */ /* 0x000fe20000000f00 */
[----:B------:R-:W-:-:S05]  /*1920*/  IMAD.MOV.U32 R5, RZ, RZ, R21 ;  /* 0x000000ffff057224 */ /* 0x000fca00078e0015 */
[----:B------:R-:W2:Y:S01]  /*1930*/  LDG.E.CONSTANT R4, desc[UR14][R4.64] ;  /* 0x0000000e04047981 */ /* 0x000ea2000c1e9900 */
[----:B------:R-:W-:Y:S01]  /*1940*/  IADD3 R6, PT, PT, R6, 0x1, RZ ;  /* 0x0000000106067810 */ /* 0x000fe20007ffe0ff */
[----:B------:R-:W-:Y:S01]  /*1950*/  VIADD R2, R2, 0x100 ;  /* 0x0000010002027836 */ /* 0x000fe20000000000 */
[----:B------:R-:W-:Y:S02]  /*1960*/  IADD3 R20, P2, PT, R20, 0x400, RZ ;  /* 0x0000040014147810 */ /* 0x000fe40007f5e0ff */
[----:B------:R-:W-:Y:S02]  /*1970*/  ISETP.NE.AND P0, PT, R6, RZ, PT ;  /* 0x000000ff0600720c */ /* 0x000fe40003f05270 */
[----:B------:R-:W-:Y:S01]  /*1980*/  IADD3.X R21, PT, PT, RZ, R21, RZ, P2, !PT ;  /* 0x00000015ff157210 */ /* 0x000fe200017fe4ff */
[----:B--2---:R-:W-:-:S10]  /*1990*/  FADD R3, R4, R3 ;  /* 0x0000000304037221 */ /* 0x004fd40000000000 */
[----:B------:R-:W-:Y:S05]  /*19a0*/  @P0 BRA `(.L_x_396) ;  /* 0xfffffffc00d80947 */ /* 0x000fea000383ffff */
.L_x_395:
[----:B------:R-:W-:Y:S05]  /*19b0*/  BSYNC.RECONVERGENT B2 ;  /* 0x0000000000027941 */ /* 0x000fea0003800200 */
.L_x_394:
[----:B------:R-:W-:Y:S05]  /*19c0*/  @!P1 BRA `(.L_x_393) ;  /* 0x0000000400589947 */ /* 0x000fea0003800000 */
[----:B------:R-:W-:Y:S01]  /*19d0*/  IMAD.IADD R8, R7, 0x1, -R2 ;  /* 0x0000000107087824 */ /* 0x000fe200078e0a02 */
[----:B------:R-:W-:Y:S01]  /*19e0*/  IADD3 R5, P0, PT, R2, UR6, RZ ;  /* 0x0000000602057c10 */ /* 0x000fe2000ff1e0ff */
[----:B------:R-:W-:Y:S03]  /*19f0*/  BSSY.RECONVERGENT B2, `(.L_x_397) ;  /* 0x000002e000027945 */ /* 0x000fe60003800200 */
[----:B------:R-:W-:Y:S02]  /*1a00*/  ISETP.GT.AND P1, PT, R8, 0xc00, PT ;  /* 0x00000c000800780c */ /* 0x000fe40003f24270 */
[----:B------:R-:W-:Y:S02]  /*1a10*/  IADD3.X R6, PT, PT, RZ, UR7, RZ, P0, !PT ;  /* 0x00000007ff067c10 */ /* 0x000fe400087fe4ff */
[----:B------:R-:W-:-:S04]  /*1a20*/  LEA R4, P0, R5, UR10, 0x2 ;  /* 0x0000000a05047c11 */ /* 0x000fc8000f8010ff */
[----:B------:R-:W-:Y:S02]  /*1a30*/  LEA.HI.X R5, R5, UR9, R6, 0x2, P0 ;  /* 0x0000000905057c11 */ /* 0x000fe400080f1406 */
[----:B------:R-:W-:-:S03]  /*1a40*/  PLOP3.LUT P0, PT, PT, PT, PT, 0x80, 0x8 ;  /* 0x000000000008781c */ /* 0x000fc60003f0f070 */
[----:B------:R-:W-:Y:S10]  /*1a50*/  @!P1 BRA `(.L_x_398) ;  /* 0x00000000009c9947 */ /* 0x000ff40003800000 */
[----:B------:R-:W-:Y:S01]  /*1a60*/  PLOP3.LUT P0, PT, PT, PT, PT, 0x8, 0x80 ;  /* 0x000000000080781c */ /* 0x000fe20003f0e170 */
[----:B------:R-:W-:-:S12]  /*1a70*/  VIADD R9, R7, 0xfffff400 ;  /* 0xfffff40007097836 */ /* 0x000fd80000000000 */
.L_x_399:
[----:B------:R-:W2:Y:S04]  /*1a80*/  LDG.E.CONSTANT R18, desc[UR14][R4.64] ;  /* 0x0000000e04127981 */ /* 0x000ea8000c1e9900 */
[----:B------:R-:W3:Y:S04]  /*1a90*/  LDG.E.CONSTANT R17, desc[UR14][R4.64+0x400] ;  /* 0x0004000e04117981 */ /* 0x000ee8000c1e9900 */
        /* <DEDUP_REMOVED lines=14> */
[----:B------:R-:W-:-:S04]  /*1b80*/  IADD3 R2, PT, PT, R2, 0x1000, RZ ;  /* 0x0000100002027810 */ /* 0x000fc80007ffe0ff */
[----:B------:R-:W-:Y:S02]  /*1b90*/  ISETP.GE.AND P1, PT, R2, R9, PT ;  /* 0x000000090200720c */ /* 0x000fe40003f26270 */
[----:B0-----:R-:W-:-:S05]  /*1ba0*/  IADD3 R4, P2, PT, R4, 0x4000, RZ ;  /* 0x0000400004047810 */ /* 0x001fca0007f5e0ff */
[----:B------:R-:W-:Y:S02]  /*1bb0*/  IMAD.X R5, RZ, RZ, R5, P2 ;  /* 0x000000ffff057224 */ /* 0x000fe400010e0605 */
[----:B--2---:R-:W-:-:S04]  /*1bc0*/  FADD R18, R18, R3 ;  /* 0x0000000312127221 */ /* 0x004fc80000000000 */
        /* <DEDUP_REMOVED lines=16> */
.L_x_398:
[----:B------:R-:W-:Y:S05]  /*1cd0*/  BSYNC.RECONVERGENT B2 ;  /* 0x0000000000027941 */ /* 0x000fea0003800200 */
.L_x_397:
[----:B------:R-:W-:Y:S01]  /*1ce0*/  IADD3 R6, PT, PT, R7, -R2, RZ ;  /* 0x8000000207067210 */ /* 0x000fe20007ffe0ff */
[----:B------:R-:W-:Y:S03]  /*1cf0*/  BSSY.RECONVERGENT B2, `(.L_x_400) ;  /* 0x0000019000027945 */ /* 0x000fe60003800200 */
[----:B------:R-:W-:-:S13]  /*1d00*/  ISETP.GT.AND P1, PT, R6, 0x400, PT ;  /* 0x000004000600780c */ /* 0x000fda0003f24270 */
[----:B------:R-:W-:Y:S05]  /*1d10*/  @!P1 BRA `(.L_x_401) ;  /* 0x0000000000589947 */ /* 0x000fea0003800000 */
[----:B------:R-:W2:Y:S04]  /*1d20*/  LDG.E.CONSTANT R6, desc[UR14][R4.64] ;  /* 0x0000000e04067981 */ /* 0x000ea8000c1e9900 */
[----:B------:R-:W3:Y:S04]  /*1d30*/  LDG.E.CONSTANT R9, desc[UR14][R4.64+0x400] ;  /* 0x0004000e04097981 */ /* 0x000ee8000c1e9900 */
[----:B------:R-:W4:Y:S04]  /*1d40*/  LDG.E.CONSTANT R11, desc[UR14][R4.64+0x800] ;  /* 0x0008000e040b7981 */ /* 0x000f28000c1e9900 */
[----:B------:R-:W5:Y:S04]  /*1d50*/  LDG.E.CONSTANT R13, desc[UR14][R4.64+0xc00] ;  /* 0x000c000e040d7981 */ /* 0x000f68000c1e9900 */
[----:B------:R-:W5:Y:S04]  /*1d60*/  LDG.E.CONSTANT R15, desc[UR14][R4.64+0x1000] ;  /* 0x0010000e040f7981 */ /* 0x000f68000c1e9900 */
[----:B------:R-:W5:Y:S04]  /*1d70*/  LDG.E.CONSTANT R17, desc[UR14][R4.64+0x1400] ;  /* 0x0014000e04117981 */ /* 0x000f68000c1e9900 */
[----:B------:R-:W5:Y:S04]  /*1d80*/  LDG.E.CONSTANT R19, desc[UR14][R4.64+0x1800] ;  /* 0x0018000e04137981 */ /* 0x000f68000c1e9900 */
[----:B------:R0:W5:Y:S01]  /*1d90*/  LDG.E.CONSTANT R21, desc[UR14][R4.64+0x1c00] ;  /* 0x001c000e04157981 */ /* 0x000162000c1e9900 */
[----:B------:R-:W-:-:S02]  /*1da0*/  IADD3 R8, P1, PT, R4, 0x2000, RZ ;  /* 0x0000200004087810 */ /* 0x000fc40007f3e0ff */
[----:B------:R-:W-:Y:S02]  /*1db0*/  PLOP3.LUT P0, PT, PT, PT, PT, 0x8, 0x80 ;  /* 0x000000000080781c */ /* 0x000fe40003f0e170 */
[----:B------:R-:W-:Y:S01]  /*1dc0*/  IADD3 R2, PT, PT, R2, 0x800, RZ ;  /* 0x0000080002027810 */ /* 0x000fe20007ffe0ff */
[----:B0-----:R-:W-:Y:S02]  /*1dd0*/  IMAD.MOV.U32 R4, RZ, RZ, R8 ;  /* 0x000000ffff047224 */ /* 0x001fe400078e0008 */
[----:B--2---:R-:W-:-:S04]  /*1de0*/  FADD R6, R3, R6 ;  /* 0x0000000603067221 */ /* 0x004fc80000000000 */
[----:B---3--:R-:W-:Y:S01]  /*1df0*/  FADD R6, R6, R9 ;  /* 0x0000000906067221 */ /* 0x008fe20000000000 */
[----:B------:R-:W-:-:S03]  /*1e00*/  IMAD.X R9, RZ, RZ, R5, P1 ;  /* 0x000000ffff097224 */ /* 0x000fc600008e0605 */
[----:B----4-:R-:W-:Y:S02]  /*1e10*/  FADD R6, R6, R11 ;  /* 0x0000000b06067221 */ /* 0x010fe40000000000 */
[----:B------:R-:W-:Y:S02]  /*1e20*/  MOV R5, R9 ;  /* 0x0000000900057202 */ /* 0x000fe40000000f00 */
[----:B-----5:R-:W-:-:S04]  /*1e30*/  FADD R6, R6, R13 ;  /* 0x0000000d06067221 */ /* 0x020fc80000000000 */
[----:B------:R-:W-:-:S04]  /*1e40*/  FADD R6, R6, R15 ;  /* 0x0000000f06067221 */ /* 0x000fc80000000000 */
[----:B------:R-:W-:-:S04]  /*1e50*/  FADD R6, R6, R17 ;  /* 0x0000001106067221 */ /* 0x000fc80000000000 */
[----:B------:R-:W-:-:S04]  /*1e60*/  FADD R6, R6, R19 ;  /* 0x0000001306067221 */ /* 0x000fc80000000000 */
[----:B------:R-:W-:-:S07]  /*1e70*/  FADD R3, R6, R21 ;  /* 0x0000001506037221 */ /* 0x000fce0000000000 */
.L_x_401:
[----:B------:R-:W-:Y:S05]  /*1e80*/  BSYNC.RECONVERGENT B2 ;  /* 0x0000000000027941 */ /* 0x000fea0003800200 */
.L_x_400:
[----:B------:R-:W-:-:S13]  /*1e90*/  ISETP.LT.OR P0, PT, R2, R7, P0 ;  /* 0x000000070200720c */ /* 0x000fda0000701670 */
[----:B------:R-:W-:Y:S05]  /*1ea0*/  @!P0 BRA `(.L_x_393) ;  /* 0x0000000000208947 */ /* 0x000fea0003800000 */
[----:B------:R-:W2:Y:S04]  /*1eb0*/  LDG.E.CONSTANT R2, desc[UR14][R4.64] ;  /* 0x0000000e04027981 */ /* 0x000ea8000c1e9900 */
[----:B------:R-:W3:Y:S04]  /*1ec0*/  LDG.E.CONSTANT R7, desc[UR14][R4.64+0x400] ;  /* 0x0004000e04077981 */ /* 0x000ee8000c1e9900 */
[----:B------:R-:W4:Y:S04]  /*1ed0*/  LDG.E.CONSTANT R9, desc[UR14][R4.64+0x800] ;  /* 0x0008000e04097981 */ /* 0x000f28000c1e9900 */
[----:B------:R-:W5:Y:S01]  /*1ee0*/  LDG.E.CONSTANT R11, desc[UR14][R4.64+0xc00] ;  /* 0x000c000e040b7981 */ /* 0x000f62000c1e9900 */
[----:B--2---:R-:W-:-:S04]  /*1ef0*/  FADD R2, R3, R2 ;  /* 0x0000000203027221 */ /* 0x004fc80000000000 */
[----:B---3--:R-:W-:-:S04]  /*1f00*/  FADD R2, R2, R7 ;  /* 0x0000000702027221 */ /* 0x008fc80000000000 */
[----:B----4-:R-:W-:-:S04]  /*1f10*/  FADD R2, R2, R9 ;  /* 0x0000000902027221 */ /* 0x010fc80000000000 */
[----:B-----5:R-:W-:-:S07]  /*1f20*/  FADD R3, R2, R11 ;  /* 0x0000000b02037221 */ /* 0x020fce0000000000 */
.L_x_393:
[----:B------:R-:W-:Y:S05]  /*1f30*/  BSYNC.RECONVERGENT B1 ;  /* 0x0000000000017941 */ /* 0x000fea0003800200 */
.L_x_390:
[----:B------:R-:W0:Y:S01]  /*1f40*/  S2R R6, SR_LANEID ;  /* 0x0000000000067919 */ /* 0x000e220000000000 */
[----:B------:R-:W-:-:S05]  /*1f50*/  IMAD.MOV.U32 R5, RZ, RZ, R3 ;  /* 0x000000ffff057224 */ /* 0x000fca00078e0003 */
        /* <DEDUP_REMOVED lines=41> */
.L_x_374:
[----:B------:R-:W0:Y:S01]  /*21f0*/  LDCU.64 UR12, c[0x0][0x3b8] ;  /* 0x00007700ff0c77ac */ /* 0x000e220008000a00 */
[----:B------:R-:W-:-:S04]  /*2200*/  USHF.L.U32 UR6, UR17, 0xc, URZ ;  /* 0x0000000c11067899 */ /* 0x000fc800080006ff */
        /* <DEDUP_REMOVED lines=10> */
[----:B0-----:R-:W-:Y:S02]  /*22b0*/  ISETP.GE.AND P0, PT, R0, UR7, PT ;  /* 0x0000000700007c0c */ /* 0x001fe4000bf06270 */
[----:B------:R-:W-:-:S11]  /*22c0*/  MOV R7, R0 ;  /* 0x0000000000077202 */ /* 0x000fd60000000f00 */
[----:B-1----:R-:W-:Y:S05]  /*22d0*/  @P0 BRA `(.L_x_404) ;  /* 0x0000000000140947 */ /* 0x002fea0003800000 */
[----:B------:R-:W0:Y:S01]  /*22e0*/  LDC.64 R2, c[0x0][0x380] ;  /* 0x0000e000ff027b82 */ /* 0x000e220000000a00 */
[----:B------:R-:W-:-:S04]  /*22f0*/  VIADD R5, R0, UR6 ;  /* 0x0000000600057c36 */ /* 0x000fc80008000000 */
[----:B0-----:R-:W-:-:S05]  /*2300*/  IMAD.WIDE.U32 R2, R5, 0x4, R2 ;  /* 0x0000000405027825 */ /* 0x001fca00078e0002 */
[----:B------:R0:W5:Y:S01]  /*2310*/  LDG.E.CONSTANT R6, desc[UR14][R2.64] ;  /* 0x0000000e02067981 */ /* 0x000162000c1e9900 */
[----:B------:R-:W-:-:S07]  /*2320*/  IADD3 R7, PT, PT, R0, 0x100, RZ ;  /* 0x0000010000077810 */ /* 0x000fce0007ffe0ff */
.L_x_404:
[----:B------:R-:W-:Y:S05]  /*2330*/  BSYNC.RECONVERGENT B1 ;  /* 0x0000000000017941 */ /* 0x000fea0003800200 */
.L_x_403:
        /* <DEDUP_REMOVED lines=16> */
[----:B------:R-:W-:-:S04]  /*2440*/  LOP3.LUT R2, R2, 0x3, RZ, 0xc0, !PT ;  /* 0x0000000302027812 */ /* 0x000fc800078ec0ff */
[----:B------:R-:W-:Y:S02]  /*2450*/  IADD3 R4, PT, PT, -R2, RZ, RZ ;  /* 0x000000ff02047210 */ /* 0x000fe40007ffe1ff */
[----:B0-----:R-:W-:-:S07]  /*2460*/  LEA.HI.X R8, R8, UR4, R3, 0x2, P2 ;  /* 0x0000000408087c11 */ /* 0x001fce00090f1403 */
.L_x_409:
[----:B------:R-:W-:Y:S01]  /*2470*/  MOV R3, R8 ;  /* 0x0000000800037202 */ /* 0x000fe20000000f00 */
[----:B------:R-:W-:-:S05]  /*2480*/  IMAD.MOV.U32 R2, RZ, RZ, R5 ;  /* 0x000000ffff027224 */ /* 0x000fca00078e0005 */
        /* <DEDUP_REMOVED lines=8> */
.L_x_408:
[----:B------:R-:W-:Y:S05]  /*2510*/  BSYNC.RECONVERGENT B2 ;  /* 0x0000000000027941 */ /* 0x000fea0003800200 */
.L_x_407:
[----:B------:R-:W-:Y:S05]  /*2520*/  @!P0 BRA `(.L_x_406) ;  /* 0x0000000400bc8947 */ /* 0x000fea0003800000 */
[----:B------:R-:W-:Y:S01]  /*2530*/  IADD3 R2, PT, PT, -R7, UR7, RZ ;  /* 0x0000000707027c10 */ /* 0x000fe2000fffe1ff */
[----:B------:R-:W-:Y:S01]  /*2540*/  BSSY.RECONVERGENT B2, `(.L_x_410) ;  /* 0x000003d000027945 */ /* 0x000fe20003800200 */
[----:B------:R-:W-:Y:S02]  /*2550*/  PLOP3.LUT P0, PT, PT, PT, PT, 0x80, 0x8 ;  /* 0x000000000008781c */ /* 0x000fe40003f0f070 */
[----:B------:R-:W-:-:S13]  /*2560*/  ISETP.GT.AND P1, PT, R2, 0xc00, PT ;  /* 0x00000c000200780c */ /* 0x000fda0003f24270 */
[----:B------:R-:W-:Y:S05]  /*2570*/  @!P1 BRA `(.L_x_411) ;  /* 0x0000000000e49947 */ /* 0x000fea0003800000 */
[----:B------:R-:W-:Y:S02]  /*2580*/  MOV R8, UR7 ;  /* 0x0000000700087c02 */ /* 0x000fe40008000f00 */
[----:B------:R-:W-:-:S03]  /*2590*/  PLOP3.LUT P0, PT, PT, PT, PT, 0x8, 0x80 ;  /* 0x000000000080781c */ /* 0x000fc60003f0e170 */
[----:B------:R-:W-:-:S10]  /*25a0*/  VIADD R8, R8, 0xfffff400 ;  /* 0xfffff40008087836 */ /* 0x000fd40000000000 */
.L_x_412:
[----:B------:R-:W-:-:S04]  /*25b0*/  IADD3 R2, P1, PT, R7, UR6, RZ ;  /* 0x0000000607027c10 */ /* 0x000fc8000ff3e0ff */
[----:B------:R-:W-:Y:S02]  /*25c0*/  LEA.HI.X.SX32 R3, R7, RZ, 0x1, P1 ;  /* 0x000000ff07037211 */ /* 0x000fe400008f0eff */
[----:B------:R-:W-:-:S04]  /*25d0*/  LEA R4, P1, R2, UR10, 0x2 ;  /* 0x0000000a02047c11 */ /* 0x000fc8000f8210ff */
[----:B------:R-:W-:Y:S02]  /*25e0*/  LEA.HI.X R5, R2, UR5, R3, 0x2, P1 ;  /* 0x0000000502057c11 */ /* 0x000fe400088f1403 */
        /* <DEDUP_REMOVED lines=50> */
.L_x_411:
[----:B------:R-:W-:Y:S05]  /*2910*/  BSYNC.RECONVERGENT B2 ;  /* 0x0000000000027941 */ /* 0x000fea0003800200 */
.L_x_410:
        /* <DEDUP_REMOVED lines=32> */
.L_x_414:
[----:B------:R-:W-:Y:S05]  /*2b20*/  BSYNC.RECONVERGENT B2 ;  /* 0x0000000000027941 */ /* 0x000fea0003800200 */
.L_x_413:
        /* <DEDUP_REMOVED lines=15> */
.L_x_406:
[----:B------:R-:W-:Y:S05]  /*2c20*/  BSYNC.RECONVERGENT B1 ;  /* 0x0000000000017941 */ /* 0x000fea0003800200 */
.L_x_405:
[----:B------:R-:W-:Y:S01]  /*2c30*/  UISETP.GE.AND UP0, UPT, UR7, 0x100, UPT ;  /* 0x000001000700788c */ /* 0x000fe2000bf06270 */
[----:B-----5:R-:W-:-:S08]  /*2c40*/  MOV R5, R6 ;  /* 0x0000000600057202 */ /* 0x020fd00000000f00 */
[----:B------:R-:W-:Y:S05]  /*2c50*/  BRA.U !UP0, `(.L_x_415) ;  /* 0x0000000108ac7547 */ /* 0x000fea000b800000 */
[----:B------:R-:W1:Y:S01]  /*2c60*/  S2R R7, SR_LANEID ;  /* 0x0000000000077919 */ /* 0x000e620000000000 */
[----:B0-----:R-:W0:Y:S02]  /*2c70*/  SHFL.DOWN PT, R2, R5, 0x1, 0x1f ;  /* 0x08201f0005027f89 */ /* 0x001e2400000e0000 */
[----:B0-----:R-:W-:Y:S01]  /*2c80*/  FADD R2, R2, R5 ;  /* 0x0000000502027221 */ /* 0x001fe20000000000 */
[C---:B-1----:R-:W-:Y:S02]  /*2c90*/  ISETP.GT.AND P0, PT, R7.reuse, 0x1e, PT ;  /* 0x0000001e0700780c */ /* 0x042fe40003f04270 */
[----:B------:R-:W-:Y:S02]  /*2ca0*/  ISETP.NE.AND P1, PT, R7, RZ, PT ;  /* 0x000000ff0700720c */ /* 0x000fe40003f25270 */
        /* <DEDUP_REMOVED lines=10> */
[----:B-1----:R-:W-:-:S05]  /*2d50*/  @!P1 LEA R5, R6, R5, 0x18 ;  /* 0x0000000506059211 */ /* 0x002fca00078ec0ff */
[----:B------:R-:W-:-:S03]  /*2d60*/  @!P1 IMAD.IADD R4, R4, 0x1, R5 ;  /* 0x0000000104049824 */ /* 0x000fc600078e0205 */
        /* <DEDUP_REMOVED lines=26> */
.L_x_415:
[----:B0-----:R-:W0:Y:S01]  /*2f10*/  S2R R3, SR_LANEID ;  /* 0x0000000000037919 */ /* 0x001e220000000000 */
[----:B------:R-:W-:-:S04]  /*2f20*/  LOP3.LUT R2, R0, 0x3e0, RZ, 0xc0, !PT ;  /* 0x000003e000027812 */ /* 0x000fc800078ec0ff */
[----:B------:R-:W-:Y:S02]  /*2f30*/  IADD3 R4, PT, PT, R2, 0x20, RZ ;  /* 0x0000002002047810 */ /* 0x000fe40007ffe0ff */
[----:B------:R-:W-:Y:S02]  /*2f40*/  LOP3.LUT R2, RZ, R2, RZ, 0x33, !PT ;  /* 0x00000002ff027212 */ /* 0x000fe400078e33ff */
[----:B------:R-:W-:-:S03]  /*2f50*/  ISETP.GT.AND P0, PT, R4, UR7, PT ;  /* 0x0000000704007c0c */ /* 0x000fc6000bf04270 */
[----:B------:R-:W-:-:S05]  /*2f60*/  VIADD R2, R2, UR7 ;  /* 0x0000000702027c36 */ /* 0x000fca0008000000 */
[----:B------:R-:W-:-:S05]  /*2f70*/  SEL R4, R2, 0x1f, P0 ;  /* 0x0000001f02047807 */ /* 0x000fca0000000000 */
[----:B------:R-:W1:Y:S01]  /*2f80*/  SHFL.DOWN PT, R2, R5, 0x1, R4 ;  /* 0x0820000005027989 */ /* 0x000e6200000e0004 */
[C---:B0-----:R-:W-:Y:S02]  /*2f90*/  ISETP.GE.AND P0, PT, R3.reuse, R4, PT ;  /* 0x000000040300720c */ /* 0x041fe40003f06270 */
[C---:B------:R-:W-:Y:S02]  /*2fa0*/  IADD3 R7, PT, PT, R3.reuse, 0x2, RZ ;  /* 0x0000000203077810 */ /* 0x040fe40007ffe0ff */
[----:B------:R-:W-:-:S09]  /*2fb0*/  ISETP.NE.AND P1, PT, R3, RZ, PT ;  /* 0x000000ff0300720c */ /* 0x000fd20003f25270 */
[----:B-1----:R-:W-:Y:S01]  /*2fc0*/  @!P0 FADD R5, R2, R5 ;  /* 0x0000000502058221 */ /* 0x002fe20000000000 */
[-C--:B------:R-:W-:Y:S01]  /*2fd0*/  ISETP.GT.AND P0, PT, R7, R4.reuse, PT ;  /* 0x000000040700720c */ /* 0x080fe20003f04270 */
[----:B------:R-:W-:Y:S02]  /*2fe0*/  VIADD R7, R3, 0x4 ;  /* 0x0000000403077836 */ /* 0x000fe40000000000 */
[----:B------:R-:W-:Y:S01]  /*2ff0*/  @!P1 MOV R6, 0x400 ;  /* 0x0000040000069802 */ /* 0x000fe20000000f00 */
[----:B------:R-:W0:Y:S09]  /*3000*/  SHFL.DOWN PT, R2, R5, 0x2, R4 ;  /* 0x0840000005027989 */ /* 0x000e3200000e0004 */
[----:B0-----:R-:W-:Y:S01]  /*3010*/  @!P0 FADD R5, R5, R2 ;  /* 0x0000000205058221 */ /* 0x001fe20000000000 */
[----:B------:R-:W-:-:S02]  /*3020*/  ISETP.GT.AND P0, PT, R7, R4, PT ;  /* 0x000000040700720c */ /* 0x000fc40003f04270 */
[C---:B------:R-:W-:Y:S01]  /*3030*/  IADD3 R7, PT, PT, R3.reuse, 0x8, RZ ;  /* 0x0000000803077810 */ /* 0x040fe20007ffe0ff */
[----:B------:R-:W-:Y:S01]  /*3040*/  VIADD R3, R3, 0x10 ;  /* 0x0000001003037836 */ /* 0x000fe20000000000 */
[----:B------:R-:W0:Y:S09]  /*3050*/  SHFL.DOWN PT, R2, R5, 0x4, R4 ;  /* 0x0880000005027989 */ /* 0x000e3200000e0004 */
[----:B0-----:R-:W-:Y:S01]  /*3060*/  @!P0 FADD R5, R5, R2 ;  /* 0x0000000205058221 */ /* 0x001fe20000000000 */
[----:B------:R-:W-:-:S02]  /*3070*/  ISETP.GT.AND P0, PT, R7, R4, PT ;  /* 0x000000040700720c */ /* 0x000fc40003f04270 */
[----:B------:R-:W0:Y:S02]  /*3080*/  @!P1 S2R R7, SR_CgaCtaId ;  /* 0x0000000000079919 */ /* 0x000e240000008800 */
[----:B------:R-:W1:Y:S09]  /*3090*/  SHFL.DOWN PT, R2, R5, 0x8, R4 ;  /* 0x0900000005027989 */ /* 0x000e7200000e0004 */
[----:B-1----:R-:W-:Y:S01]  /*30a0*/  @!P0 FADD R5, R5, R2 ;  /* 0x0000000205058221 */ /* 0x002fe20000000000 */
[----:B------:R-:W-:-:S02]  /*30b0*/  ISETP.GT.AND P0, PT, R3, R4, PT ;  /* 0x000000040300720c */ /* 0x000fc40003f04270 */
[----:B------:R-:W-:Y:S02]  /*30c0*/  @!P1 SHF.R.U32.HI R3, RZ, 0x3, R0 ;  /* 0x00000003ff039819 */ /* 0x000fe40000011600 */
[----:B------:R-:W1:Y:S01]  /*30d0*/  SHFL.DOWN PT, R2, R5, 0x10, R4 ;  /* 0x0a00000005027989 */ /* 0x000e6200000e0004 */
[----:B0-----:R-:W-:Y:S02]  /*30e0*/  @!P1 LEA R6, R7, R6, 0x18 ;  /* 0x0000000607069211 */ /* 0x001fe400078ec0ff */
[----:B------:R-:W-:-:S04]  /*30f0*/  @!P1 LOP3.LUT R3, R3, 0x7c, RZ, 0xc0, !PT ;  /* 0x0000007c03039812 */ /* 0x000fc800078ec0ff */
[----:B------:R-:W-:Y:S02]  /*3100*/  @!P1 IADD3 R3, PT, PT, R3, R6, RZ ;  /* 0x0000000603039210 */ /* 0x000fe40007ffe0ff */
[----:B-1----:R-:W-:Y:S01]  /*3110*/  @!P0 FADD R5, R5, R2 ;  /* 0x0000000205058221 */ /* 0x002fe20000000000 */
[----:B------:R-:W-:-:S03]  /*3120*/  ISETP.NE.AND P0, PT, R0, RZ, PT ;  /* 0x000000ff0000720c */ /* 0x000fc60003f05270 */
[----:B------:R-:W-:-:S05]  /*3130*/  IMAD.MOV.U32 R2, RZ, RZ, R5 ;  /* 0x000000ffff027224 */ /* 0x000fca00078e0005 */
        /* <DEDUP_REMOVED lines=16> */
[----:B-1----:R-:W0:Y:S04]  /*3240*/  LDS R3, [UR4+0xc] ;  /* 0x00000c04ff037984 */ /* 0x002e280008000800 */
[----:B------:R-:W1:Y:S04]  /*3250*/  LDS.128 R4, [UR4+0x10] ;  /* 0x00001004ff047984 */ /* 0x000e680008000c00 */
        /* <DEDUP_REMOVED lines=13> */
.L_x_402:
[----:B------:R-:W0:Y:S01]  /*3330*/  S2R R0, SR_TID.X ;  /* 0x0000000000007919 */ /* 0x000e220000002100 */
[----:B------:R-:W1:Y:S01]  /*3340*/  LDC.64 R2, c[0x0][0x380] ;  /* 0x0000e000ff027b82 */ /* 0x000e620000000a00 */
[----:B0-----:R-:W-:-:S05]  /*3350*/  IADD3 R5, PT, PT, R0, UR6, RZ ;  /* 0x0000000600057c10 */ /* 0x001fca000fffe0ff */
[----:B-1----:R-:W-:-:S05]  /*3360*/  IMAD.WIDE.U32 R2, R5, 0x4, R2 ;  /* 0x0000000405027825 */ /* 0x002fca00078e0002 */
        /* <DEDUP_REMOVED lines=17> */
[----:B------:R-:W-:-:S04]  /*3480*/  UISETP.GE.U32.AND UP0, UPT, UR4, UR5, UPT ;  /* 0x000000050400728c */ /* 0x000fc8000bf06070 */
[----:B------:R-:W-:Y:S01]  /*3490*/  UISETP.GE.U32.AND.EX UP0, UPT, UR8, UR7, UPT, UP0 ;  /* 0x000000070800728c */ /* 0x000fe2000bf06100 */
        /* <DEDUP_REMOVED lines=21> */
[----:B------:R-:W-:Y:S01]  /*35f0*/  UIADD3.X UR21, UPT, UPT, UR13, -0x1, URZ, UP1, !UPT ;  /* 0xffffffff0d157890 */ /* 0x000fe20008ffe4ff */
[----:B------:R-:W-:Y:S01]  /*3600*/  LEA R0, P1, R3, UR10, 0x2 ;  /* 0x0000000a03007c11 */ /* 0x000fe2000f8210ff */
[----:B------:R-:W-:-:S02]  /*3610*/  UISETP.GT.U32.AND UP0, UPT, UR6, UR20, UPT ;  /* 0x000000140600728c */ /* 0x000fc4000bf04070 */
[----:B------:R-:W-:Y:S01]  /*3620*/  IMAD.X R4, RZ, RZ, UR7, P0 ;  /* 0x00000007ff047e24 */ /* 0x000fe200080e06ff */
[----:B------:R-:W-:Y:S01]  /*3630*/  UMOV UR4, URZ ;  /* 0x000000ff00047c82 */ /* 0x000fe20008000000 */
[----:B------:R-:W-:Y:S01]  /*3640*/  UISETP.GT.U32.AND.EX UP0, UPT, UR7, UR21, UPT, UP0 ;  /* 0x000000150700728c */ /* 0x000fe2000bf04100 */
[----:B------:R-:W-:Y:S01]  /*3650*/  UMOV UR8, UR6 ;  /* 0x0000000600087c82 */ /* 0x000fe20008000000 */
[----:B------:R-:W-:Y:S01]  /*3660*/  UMOV UR9, UR7 ;  /* 0x0000000700097c82 */ /* 0x000fe20008000000 */
[----:B0-----:R-:W-:-:S06]  /*3670*/  LEA.HI.X R3, R3, UR11, R4, 0x2, P1 ;  /* 0x0000000b03037c11 */ /* 0x001fcc00088f1404 */
[----:B------:R-:W-:Y:S05]  /*3680*/  BRA.U UP0, `(.L_x_417) ;  /* 0x0000000100ec7547 */ /* 0x000fea000b800000 */
[----:B------:R-:W0:Y:S01]  /*3690*/  LDCU.64 UR10, c[0x0][0x380] ;  /* 0x00007000ff0a77ac */ /* 0x000e220008000a00 */
[----:B------:R-:W1:Y:S01]  /*36a0*/  LDCU.64 UR12, c[0x0][0x3b8] ;  /* 0x00007700ff0c77ac */ /* 0x000e620008000a00 */
[----:B------:R-:W-:Y:S01]  /*36b0*/  NOP ;  /* 0x0000000000007918 */ /* 0x000fe20000000000 */
.L_x_418:
[----:B------:R-:W2:Y:S02]  /*36c0*/  S2R R5, SR_TID.X ;  /* 0x0000000000057919 */ /* 0x000ea40000002100 */
[----:B--2---:R-:W-:-:S04]  /*36d0*/  IADD3 R5, P0, PT, R5, UR6, RZ ;  /* 0x0000000605057c10 */ /* 0x004fc8000ff1e0ff */
[----:B------:R-:W-:Y:S02]  /*36e0*/  IADD3.X R6, PT, PT, RZ, UR7, RZ, P0, !PT ;  /* 0x00000007ff067c10 */ /* 0x000fe400087fe4ff */
[----:B0-----:R-:W-:-:S04]  /*36f0*/  LEA R4, P0, R5, UR10, 0x2 ;  /* 0x0000000a05047c11 */ /* 0x001fc8000f8010ff */
[----:B------:R-:W-:-:S05]  /*3700*/  LEA.HI.X R5, R5, UR11, R6, 0x2, P0 ;  /* 0x0000000b05057c11 */ /* 0x000fca00080f1406 */
        /* <DEDUP_REMOVED lines=16> */
[----:B-1----:R-:W-:-:S02]  /*3810*/  UIADD3 UR18, UP0, UPT, -UR6, UR12, URZ ;  /* 0x0000000c06127290 */ /* 0x002fc4000ff1e1ff */
[----:B------:R-:W-:Y:S02]  /*3820*/  USHF.R.S32.HI UR16, URZ, 0x1f, UR5 ;  /* 0x0000001fff107899 */ /* 0x000fe40008011405 */
[----:B------:R-:W-:Y:S02]  /*3830*/  UIADD3.X UR19, UPT, UPT, ~UR7, UR13, URZ, UP0, !UPT ;  /* 0x0000000d07137290 */ /* 0x000fe400087fe5ff */
[----:B------:R-:W-:Y:S02]  /*3840*/  UISETP.GE.U32.AND UP0, UPT, UR18, UR5, UPT ;  /* 0x000000051200728c */ /* 0x000fe4000bf06070 */
[----:B------:R-:W-:Y:S02]  /*3850*/  UIADD3 UR8, UP1, UPT, UR5, UR8, URZ ;  /* 0x0000000805087290 */ /* 0x000fe4000ff3e0ff */
[----:B0-----:R-:W-:Y:S01]  /*3860*/  IMAD.U32 R5, RZ, RZ, UR5 ;  /* 0x00000005ff057e24 */ /* 0x001fe2000f8e00ff */
[----:B------:R-:W-:Y:S02]  /*3870*/  UISETP.GE.U32.AND.EX UP0, UPT, UR19, UR16, UPT, UP0 ;  /* 0x000000101300728c */ /* 0x000fe4000bf06100 */
[----:B------:R-:W-:Y:S01]  /*3880*/  IMAD.U32 R4, RZ, RZ, UR16 ;  /* 0x00000010ff047e24 */ /* 0x000fe2000f8e00ff */
[----:B------:R-:W-:Y:S01]  /*3890*/  UIADD3.X UR9, UPT, UPT, UR16, UR9, URZ, UP1, !UPT ;  /* 0x0000000910097290 */ /* 0x000fe20008ffe4ff */
[----:B------:R-:W-:Y:S01]  /*38a0*/  LEA R0, P0, R5, R0, 0x2 ;  /* 0x0000000005007211 */ /* 0x000fe200078010ff */
[----:B--2---:R-:W-:Y:S01]  /*38b0*/  FADD R9, R9, R2 ;  /* 0x0000000209097221 */ /* 0x004fe20000000000 */
[----:B------:R-:W-:-:S04]  /*38c0*/  MOV R2, UR5 ;  /* 0x0000000500027c02 */ /* 0x000fc80008000f00 */
[----:B------:R-:W-:Y:S01]  /*38d0*/  LEA.HI.X R3, R2, R3, R4, 0x2, P0 ;  /* 0x0000000302037211 */ /* 0x000fe200000f1404 */
        /* <DEDUP_REMOVED lines=13> */
[----:B------:R-:W-:-:S04]  /*39b0*/  FADD R9, R9, R16 ;  /* 0x0000001009097221 */ /* 0x000fc80000000000 */
[----:B------:R-:W-:Y:S01]  /*39c0*/  FADD R2, R8, R9 ;  /* 0x0000000908027221 */ /* 0x000fe20000000000 */
[----:B------:R-:W-:Y:S06]  /*39d0*/  BRA.U !UP0, `(.L_x_416) ;  /* 0x0000000908107547 */ /* 0x000fec000b800000 */
[----:B------:R-:W-:Y:S02]  /*39e0*/  UIADD3 UR6, UP0, UPT, UR5, UR6, URZ ;  /* 0x0000000605067290 */ /* 0x000fe4000ff1e0ff */
[----:B------:R-:W-:Y:S02]  /*39f0*/  UIADD3 UR4, UPT, UPT, UR4, 0x1, URZ ;  /* 0x0000000104047890 */ /* 0x000fe4000fffe0ff */
[----:B------:R-:W-:Y:S02]  /*3a00*/  UIADD3.X UR7, UPT, UPT, UR16, UR7, URZ, UP0, !UPT ;  /* 0x0000000710077290 */ /* 0x000fe400087fe4ff */
[----:B------:R-:W-:-:S04]  /*3a10*/  UISETP.GT.U32.AND UP0, UPT, UR6, UR20, UPT ;  /* 0x000000140600728c */ /* 0x000fc8000bf04070 */
[----:B------:R-:W-:-:S09]  /*3a20*/  UISETP.GT.U32.AND.EX UP0, UPT, UR7, UR21, UPT, UP0 ;  /* 0x000000150700728c */ /* 0x000fd2000bf04100 */
[----:B------:R-:W-:Y:S05]  /*3a30*/  BRA.U !UP0, `(.L_x_418) ;  /* 0xfffffffd08207547 */ /* 0x000fea000b83ffff */
.L_x_417:
[----:B------:R-:W-:-:S04]  /*3a40*/  UISETP.GE.U32.AND UP0, UPT, UR6, UR12, UPT ;  /* 0x0000000c0600728c */ /* 0x000fc8000bf06070 */
[----:B------:R-:W-:-:S09]  /*3a50*/  UISETP.GE.U32.AND.EX UP0, UPT, UR7, UR13, UPT, UP0 ;  /* 0x0000000d0700728c */ /* 0x000fd2000bf06100 */
[----:B------:R-:W-:Y:S05]  /*3a60*/  BRA.U UP0, `(.L_x_416) ;  /* 0x0000000500ec7547 */ /* 0x000fea000b800000 */
[----:B------:R-:W0:Y:S01]  /*3a70*/  S2R R8, SR_TID.X ;  /* 0x0000000000087919 */ /* 0x000e220000002100 */
[----:B------:R-:W-:Y:S01]  /*3a80*/  UIADD3 UR6, UPT, UPT, -UR6, UR12, URZ ;  /* 0x0000000c06067290 */ /* 0x000fe2000fffe1ff */
[----:B------:R-:W-:Y:S05]  /*3a90*/  BSSY.RECONVERGENT B1, `(.L_x_416) ;  /* 0x0000078000017945 */ /* 0x000fea0003800200 */
[----:B0-----:R-:W-:-:S13]  /*3aa0*/  ISETP.GE.AND P0, PT, R8, UR6, PT ;  /* 0x0000000608007c0c */ /* 0x001fda000bf06270 */
[----:B------:R-:W-:Y:S05]  /*3ab0*/  @P0 BRA `(.L_x_419) ;  /* 0x0000000400d40947 */ /* 0x000fea0003800000 */
[----:B------:R-:W0:Y:S01]  /*3ac0*/  LDC R6, c[0x0][0x3c0] ;  /* 0x0000f000ff067b82 */ /* 0x000e220000000800 */
[----:B------:R-:W-:Y:S01]  /*3ad0*/  USHF.L.U32 UR7, UR17, 0xc, URZ ;  /* 0x0000000c11077899 */ /* 0x000fe200080006ff */
[----:B------:R-:W-:Y:S01]  /*3ae0*/  LOP3.LUT R4, RZ, R8, RZ, 0x33, !PT ;  /* 0x00000008ff047212 */ /* 0x000fe200078e33ff */
[----:B------:R-:W-:Y:S03]  /*3af0*/  BSSY.RECONVERGENT B2, `(.L_x_420) ;  /* 0x0000019000027945 */ /* 0x000fe60003800200 */
[----:B------:R-:W-:Y:S01]  /*3b00*/  IADD3 R5, PT, PT, R4, UR12, RZ ;  /* 0x0000000c04057c10 */ /* 0x000fe2000fffe0ff */
[----:B------:R-:W-:-:S05]  /*3b10*/  IMAD.U32 R4, RZ, RZ, UR7 ;  /* 0x00000007ff047e24 */ /* 0x000fca000f8e00ff */
[C---:B------:R-:W-:Y:S01]  /*3b20*/  IADD3 R7, PT, PT, R5.reuse, -UR5, -R4 ;  /* 0x8000000505077c10 */ /* 0x040fe2000fffe804 */
[----:B0-----:R-:W-:Y:S01]  /*3b30*/  IMAD R4, R6, UR4, RZ ;  /* 0x0000000406047c24 */ /* 0x001fe2000f8e02ff */
[C---:B------:R-:W-:Y:S02]  /*3b40*/  LOP3.LUT R6, R5.reuse, 0x300, RZ, 0xc0, !PT ;  /* 0x0000030005067812 */ /* 0x040fe400078ec0ff */
[----:B------:R-:W-:Y:S01]  /*3b50*/  LEA.HI R5, R5, 0x1, RZ, 0x18 ;  /* 0x0000000105057811 */ /* 0x000fe200078fc0ff */
[----:B------:R-:W-:Y:S01]  /*3b60*/  IMAD R4, R4, -0x1000, R7 ;  /* 0xfffff00004047824 */ /* 0x000fe200078e0207 */
[----:B------:R-:W-:Y:S02]  /*3b70*/  ISETP.NE.AND P0, PT, R6, 0x300, PT ;  /* 0x000003000600780c */ /* 0x000fe40003f05270 */
[----:B------:R-:W-:Y:S02]  /*3b80*/  MOV R6, R8 ;  /* 0x0000000800067202 */ /* 0x000fe40000000f00 */
[----:B------:R-:W-:-:S09]  /*3b90*/  ISETP.GE.U32.AND P1, PT, R4, 0x300, PT ;  /* 0x000003000400780c */ /* 0x000fd20003f26070 */
[----:B------:R-:W-:Y:S05]  /*3ba0*/  @!P0 BRA `(.L_x_421) ;  /* 0x0000000000348947 */ /* 0x000fea0003800000 */
[----:B------:R-:W-:Y:S01]  /*3bb0*/  LOP3.LUT R5, R5, 0x3, RZ, 0xc0, !PT ;  /* 0x0000000305057812 */ /* 0x000fe200078ec0ff */
[----:B------:R-:W-:-:S03]  /*3bc0*/  IMAD.MOV.U32 R6, RZ, RZ, R8 ;  /* 0x000000ffff067224 */ /* 0x000fc600078e0008 */
[----:B------:R-:W-:-:S07]  /*3bd0*/  IADD3 R7, PT, PT, -R5, RZ, RZ ;  /* 0x000000ff05077210 */ /* 0x000fce0007ffe1ff */
.L_x_422:
        /* <DEDUP_REMOVED lines=8> */
[----:B--2---:R-:W-:-:S10]  /*3c60*/  FADD R2, R5, R2 ;  /* 0x0000000205027221 */ /* 0x004fd40000000000 */
[----:B------:R-:W-:Y:S05]  /*3c70*/  @P0 BRA `(.L_x_422) ;  /* 0xfffffffc00d80947 */ /* 0x000fea000383ffff */
.L_x_421:
[----:B------:R-:W-:Y:S05]  /*3c80*/  BSYNC.RECONVERGENT B2 ;  /* 0x0000000000027941 */ /* 0x000fea0003800200 */
.L_x_420:
[----:B------:R-:W-:Y:S05]  /*3c90*/  @!P1 BRA `(.L_x_419) ;  /* 0x00000004005c9947 */ /* 0x000fea0003800000 */
[C---:B------:R-:W-:Y:S01]  /*3ca0*/  IADD3 R5, PT, PT, -R6.reuse, UR6, RZ ;  /* 0x0000000606057c10 */ /* 0x040fe2000fffe1ff */
[----:B------:R-:W-:Y:S01]  /*3cb0*/  BSSY.RECONVERGENT B2, `(.L_x_423) ;  /* 0x0000030000027945 */ /* 0x000fe20003800200 */
[----:B------:R-:W-:Y:S02]  /*3cc0*/  IADD3 R0, P0, PT, R6, UR8, RZ ;  /* 0x0000000806007c10 */ /* 0x000fe4000ff1e0ff */
[----:B------:R-:W-:Y:S02]  /*3cd0*/  ISETP.GT.AND P1, PT, R5, 0xc00, PT ;  /* 0x00000c000500780c */ /* 0x000fe40003f24270 */
[----:B------:R-:W-:Y:S02]  /*3ce0*/  IADD3.X R3, PT, PT, RZ, UR9, RZ, P0, !PT ;  /* 0x00000009ff037c10 */ /* 0x000fe400087fe4ff */
[----:B------:R-:W-:-:S04]  /*3cf0*/  LEA R4, P0, R0, UR10, 0x2 ;  /* 0x0000000a00047c11 */ /* 0x000fc8000f8010ff */
[----:B------:R-:W-:Y:S02]  /*3d00*/  LEA.HI.X R5, R0, UR11, R3, 0x2, P0 ;  /* 0x0000000b00057c11 */ /* 0x000fe400080f1403 */
[----:B------:R-:W-:-:S03]  /*3d10*/  PLOP3.LUT P0, PT, PT, PT, PT, 0x80, 0x8 ;  /* 0x000000000008781c */ /* 0x000fc60003f0f070 */
[----:B------:R-:W-:Y:S10]  /*3d20*/  @!P1 BRA `(.L_x_424) ;  /* 0x0000000000a09947 */ /* 0x000ff40003800000 */
[----:B------:R-:W-:Y:S01]  /*3d30*/  IMAD.U32 R7, RZ, RZ, UR6 ;  /* 0x00000006ff077e24 */ /* 0x000fe2000f8e00ff */
[----:B------:R-:W-:-:S04]  /*3d40*/  PLOP3.LUT P0, PT, PT, PT, PT, 0x8, 0x80 ;  /* 0x000000000080781c */ /* 0x000fc80003f0e170 */
[----:B------:R-:W-:-:S09]  /*3d50*/  IADD3 R7, PT, PT, R7, -0xc00, RZ ;  /* 0xfffff40007077810 */ /* 0x000fd20007ffe0ff */
.L_x_425:
        /* <DEDUP_REMOVED lines=18> */
[----:B0-----:R-:W-:-:S04]  /*3e80*/  IADD3 R4, P2, PT, R4, 0x4000, RZ ;  /* 0x0000400004047810 */ /* 0x001fc80007f5e0ff */
[----:B------:R-:W-:Y:S01]  /*3e90*/  IADD3.X R5, PT, PT, RZ, R5, RZ, P2, !PT ;  /* 0x00000005ff057210 */ /* 0x000fe200017fe4ff */
        /* <DEDUP_REMOVED lines=17> */
.L_x_424:
[----:B------:R-:W-:Y:S05]  /*3fb0*/  BSYNC.RECONVERGENT B2 ;  /* 0x0000000000027941 */ /* 0x000fea0003800200 */
.L_x_423:
[----:B------:R-:W-:Y:S01]  /*3fc0*/  IADD3 R0, PT, PT, -R6, UR6, RZ ;  /* 0x0000000606007c10 */ /* 0x000fe2000fffe1ff */
        /* <DEDUP_REMOVED lines=11> */
[----:B------:R-:W-:-:S02]  /*4080*/  PLOP3.LUT P0, PT, PT, PT, PT, 0x8, 0x80 ;  /* 0x000000000080781c */ /* 0x000fc40003f0e170 */
[----:B------:R-:W-:Y:S01]  /*4090*/  IADD3 R6, PT, PT, R6, 0x800, RZ ;  /* 0x0000080006067810 */ /* 0x000fe20007ffe0ff */
[----:B--2---:R-:W-:-:S04]  /*40a0*/  FADD R3, R2, R3 ;  /* 0x0000000302037221 */ /* 0x004fc80000000000 */
[----:B---3--:R-:W-:Y:S01]  /*40b0*/  FADD R0, R3, R0 ;  /* 0x0000000003007221 */ /* 0x008fe20000000000 */
[----:B------:R-:W-:-:S03]  /*40c0*/  IADD3 R3, P1, PT, R4, 0x2000, RZ ;  /* 0x0000200004037810 */ /* 0x000fc60007f3e0ff */
[----:B----4-:R-:W-:Y:S02]  /*40d0*/  FADD R0, R0, R7 ;  /* 0x0000000700007221 */ /* 0x010fe40000000000 */
[----:B------:R-:W-:Y:S02]  /*40e0*/  IMAD.X R8, RZ, RZ, R5, P1 ;  /* 0x000000ffff087224 */ /* 0x000fe400008e0605 */
[----:B-----5:R-:W-:Y:S01]  /*40f0*/  FADD R0, R0, R9 ;  /* 0x0000000900007221 */ /* 0x020fe20000000000 */
[----:B0-----:R-:W-:Y:S02]  /*4100*/  IMAD.MOV.U32 R4, RZ, RZ, R3 ;  /* 0x000000ffff047224 */ /* 0x001fe400078e0003 */
[----:B------:R-:W-:Y:S01]  /*4110*/  MOV R5, R8 ;  /* 0x0000000800057202 */ /* 0x000fe20000000f00 */
[----:B------:R-:W-:-:S04]  /*4120*/  FADD R0, R0, R11 ;  /* 0x0000000b00007221 */ /* 0x000fc80000000000 */
[----:B------:R-:W-:-:S04]  /*4130*/  FADD R0, R0, R13 ;  /* 0x0000000d00007221 */ /* 0x000fc80000000000 */
[----:B------:R-:W-:-:S04]  /*4140*/  FADD R0, R0, R15 ;  /* 0x0000000f00007221 */ /* 0x000fc80000000000 */
[----:B------:R-:W-:-:S07]  /*4150*/  FADD R2, R0, R17 ;  /* 0x0000001100027221 */ /* 0x000fce0000000000 */
.L_x_427:
[----:B------:R-:W-:Y:S05]  /*4160*/  BSYNC.RECONVERGENT B2 ;  /* 0x0000000000027941 */ /* 0x000fea0003800200 */
.L_x_426:
[----:B------:R-:W-:-:S13]  /*4170*/  ISETP.LT.OR P0, PT, R6, UR6, P0 ;  /* 0x0000000606007c0c */ /* 0x000fda0008701670 */
        /* <DEDUP_REMOVED lines=9> */
.L_x_419:
[----:B------:R-:W-:Y:S05]  /*4210*/  BSYNC.RECONVERGENT B1 ;  /* 0x0000000000017941 */ /* 0x000fea0003800200 */
.L_x_416:
[----:B------:R-:W0:Y:S01]  /*4220*/  S2R R7, SR_LANEID ;  /* 0x0000000000077919 */ /* 0x000e220000000000 */
[----:B------:R-:W-:Y:S01]  /*4230*/  IMAD.MOV.U32 R3, RZ, RZ, R2 ;  /* 0x000000ffff037224 */ /* 0x000fe200078e0002 */
[----:B------:R-:W1:Y:S04]  /*4240*/  S2R R6, SR_TID.X ;  /* 0x0000000000067919 */ /* 0x000e680000002100 */
[----:B------:R-:W2:Y:S01]  /*4250*/  SHFL.DOWN PT, R0, R3, 0x1, 0x1f ;  /* 0x08201f0003007f89 */ /* 0x000ea200000e0000 */
[C---:B0-----:R-:W-:Y:S02]  /*4260*/  ISETP.GT.AND P0, PT, R7.reuse, 0x1e, PT ;  /* 0x0000001e0700780c */ /* 0x041fe40003f04270 */
[----:B------:R-:W-:-:S11]  /*4270*/  ISETP.NE.AND P1, PT, R7, RZ, PT ;  /* 0x000000ff0700720c */ /* 0x000fd60003f25270 */
[----:B--2---:R-:W-:Y:S01]  /*4280*/  @!P0 FADD R3, R0, R3 ;  /* 0x0000000300038221 */ /* 0x004fe20000000000 */
[----:B------:R-:W-:Y:S01]  /*4290*/  ISETP.GT.AND P0, PT, R7, 0x1d, PT ;  /* 0x0000001d0700780c */ /* 0x000fe20003f04270 */
[----:B------:R-:W0:Y:S01]  /*42a0*/  @!P1 S2R R5, SR_CgaCtaId ;  /* 0x0000000000059919 */ /* 0x000e220000008800 */
[----:B------:R-:W-:Y:S02]  /*42b0*/  @!P1 MOV R4, 0x400 ;  /* 0x0000040000049802 */ /* 0x000fe40000000f00 */
[----:B-1----:R-:W-:Y:S01]  /*42c0*/  @!P1 SHF.R.U32.HI R2, RZ, 0x3, R6 ;  /* 0x00000003ff029819 */ /* 0x002fe20000011606 */
        /* <DEDUP_REMOVED lines=32> */
.L_x_389:
[----:B------:R-:W-:Y:S05]  /*44d0*/  BSYNC.RECONVERGENT B0 ;  /* 0x0000000000007941 */ /* 0x000fea0003800200 */
.L_x_373:
[----:B------:R-:W-:Y:S05]  /*44e0*/  @P0 EXIT ;  /* 0x000000000000094d */ /* 0x000fea0003800000 */
[----:B------:R-:W5:Y:S02]  /*44f0*/  LDCU.64 UR4, c[0x0][0x388] ;  /* 0x00007100ff0477ac */ /* 0x000f640008000a00 */
[----:B-----5:R-:W-:-:S06]  /*4500*/  UIMAD.WIDE.U32 UR4, UR17, 0x4, UR4 ;  /* 0x00000004110478a5 */ /* 0x020fcc000f8e0004 */
[----:B0-23--:R-:W-:Y:S01]  /*4510*/  IMAD.U32 R4, RZ, RZ, UR4 ;  /* 0x00000004ff047e24 */ /* 0x00dfe2000f8e00ff */
[----:B----4-:R-:W-:-:S05]  /*4520*/  MOV R5, UR5 ;  /* 0x0000000500057c02 */ /* 0x010fca0008000f00 */
[----:B------:R-:W-:Y:S01]  /*4530*/  STG.E desc[UR14][R4.64], R2 ;  /* 0x0000000204007986 */ /* 0x000fe2000c10190e */
[----:B------:R-:W-:Y:S05]  /*4540*/  EXIT ;  /* 0x000000000000794d */ /* 0x000fea0003800000 */
.L_x_428:
        /* <DEDUP_REMOVED lines=11> */
.L_x_645:


//--------------------- .text._ZN3cub18CUB_300001_SM_10006detail6reduce28DeviceReduceSingleTileKernelINS2_10policy_hubIfyN4cuda3std3__44plusIfEEE10Policy1000EPfSC_yS9_ffNS7_10__identityEEEvT0_T1_T2_T3_T4_T6_ --------------------------
	.section	.text._ZN3cub18CUB_300001_SM_10006detail6reduce28DeviceReduceSingleTileKernelINS2_10policy_hubIfyN4cuda3std3__44plusIfEEE10Policy1000EPfSC_yS9_ffNS7_10__identityEEEvT0_T1_T2_T3_T4_T6_,"ax",@progbits
	.align	128
        .global         _ZN3cub18CUB_300001_SM_10006detail6reduce28DeviceReduceSingleTileKernelINS2_10policy_hubIfyN4cuda3std3__44plusIfEEE10Policy1000EPfSC_yS9_ffNS7_10__identityEEEvT0_T1_T2_T3_T4_T6_
        .type           _ZN3cub18CUB_300001_SM_10006detail6reduce28DeviceReduceSingleTileKernelINS2_10policy_hubIfyN4cuda3std3__44plusIfEEE10Policy1000EPfSC_yS9_ffNS7_10__identityEEEvT0_T1_T2_T3_T4_T6_,@function
        .size           _ZN3cub18CUB_300001_SM_10006detail6reduce28DeviceReduceSingleTileKernelINS2_10policy_hubIfyN4cuda3std3__44plusIfEEE10Policy1000EPfSC_yS9_ffNS7_10__identityEEEvT0_T1_T2_T3_T4_T6_,(.L_x_646 - _ZN3cub18CUB_300001_SM_10006detail6reduce28DeviceReduceSingleTileKernelINS2_10policy_hubIfyN4cuda3std3__44plusIfEEE10Policy1000EPfSC_yS9_ffNS7_10__identityEEEvT0_T1_T2_T3_T4_T6_)
        .other          _ZN3cub18CUB_300001_SM_10006detail6reduce28DeviceReduceSingleTileKernelINS2_10policy_hubIfyN4cuda3std3__44plusIfEEE10Policy1000EPfSC_yS9_ffNS7_10__identityEEEvT0_T1_T2_T3_T4_T6_,@"STO_CUDA_ENTRY STV_DEFAULT"
_ZN3cub18CUB_300001_SM_10006detail6reduce28DeviceReduceSingleTileKernelINS2_10policy_hubIfyN4cuda3std3__44plusIfEEE10Policy1000EPfSC_yS9_ffNS7_10__identityEEEvT0_T1_T2_T3_T4_T6_:
.text._ZN3cub18CUB_300001_SM_10006detail6reduce28DeviceReduceSingleTileKernelINS2_10policy_hubIfyN4cuda3std3__44plusIfEEE10Policy1000EPfSC_yS9_ffNS7_10__identityEEEvT0_T1_T2_T3_T4_T6_:
[----:B------:R-:W-:Y:S01]  /*0000*/  LDC R1, c[0x0][0x37c] ;  /* 0x0000df00ff017b82 */ /* 0x000fe20000000800 */
[----:B------:R-:W0:Y:S01]  /*0010*/  LDCU.64 UR4, c[0x0][0x390] ;  /* 0x00007200ff0477ac */ /* 0x000e220008000a00 */
[----:B------:R-:W1:Y:S01]  /*0020*/  LDCU.64 UR6, c[0x0][0x358] ;  /* 0x00006b00ff0677ac */ /* 0x000e620008000a00 */
[----:B0-----:R-:W-:Y:S02]  /*0030*/  MOV R20, UR4 ;  /* 0x0000000400147c02 */ /* 0x001fe40008000f00 */
[----:B------:R-:W-:Y:S02]  /*0040*/  MOV R23, UR5 ;  /* 0x0000000500177c02 */ /* 0x000fe40008000f00 */
        /* <DEDUP_REMOVED lines=10> */
.L_x_429:
        /* <DEDUP_REMOVED lines=10> */
[----:B0-----:R-:W-:Y:S02]  /*0190*/  ISETP.GE.U32.AND P0, PT, R9, R20, PT ;  /* 0x000000140900720c */ /* 0x001fe40003f06070 */
[----:B------:R-:W-:-:S11]  /*01a0*/  MOV R11, R9 ;  /* 0x00000009000b7202 */ /* 0x000fd60000000f00 */
[----:B------:R-:W-:Y:S05]  /*01b0*/  @P0 BRA `(.L_x_434) ;  /* 0x0000000000100947 */ /* 0x000fea0003800000 */
[----:B------:R-:W0:Y:S02]  /*01c0*/  LDC.64 R2, c[0x0][0x380] ;  /* 0x0000e000ff027b82 */ /* 0x000e240000000a00 */
[----:B0-----:R-:W-:-:S05]  /*01d0*/  IMAD.WIDE.U32 R2, R9, 0x4, R2 ;  /* 0x0000000409027825 */ /* 0x001fca00078e0002 */
[----:B------:R0:W5:Y:S01]  /*01e0*/  LDG.E.CONSTANT R17, desc[UR6][R2.64] ;  /* 0x0000000602117981 */ /* 0x000162000c1e9900 */
[----:B------:R-:W-:-:S07]  /*01f0*/  IADD3 R11, PT, PT, R9, 0x100, RZ ;  /* 0x00000100090b7810 */ /* 0x000fce0007ffe0ff */
.L_x_434:
[----:B------:R-:W-:Y:S05]  /*0200*/  BSYNC.RECONVERGENT B1 ;  /* 0x0000000000017941 */ /* 0x000fea0003800200 */
.L_x_433:
        /* <DEDUP_REMOVED lines=14> */
[----:B0-----:R-:W-:-:S03]  /*02f0*/  IMAD.WIDE.U32 R2, R11, 0x4, R2 ;  /* 0x000000040b027825 */ /* 0x001fc600078e0002 */
[----:B------:R-:W-:-:S07]  /*0300*/  MOV R4, R2 ;  /* 0x0000000200047202 */ /* 0x000fce0000000f00 */
.L_x_439:
[----:B------:R-:W-:-:S06]  /*0310*/  IMAD.MOV.U32 R2, RZ, RZ, R4 ;  /* 0x000000ffff027224 */ /* 0x000fcc00078e0004 */
[----:B------:R0:W2:Y:S01]  /*0320*/  LDG.E.CONSTANT R2, desc[UR6][R2.64] ;  /* 0x0000000602027981 */ /* 0x0000a2000c1e9900 */
[----:B------:R-:W-:Y:S02]  /*0330*/  IADD3 R0, PT, PT, R0, 0x1, RZ ;  /* 0x0000000100007810 */ /* 0x000fe40007ffe0ff */
[----:B------:R-:W-:Y:S02]  /*0340*/  IADD3 R4, P2, PT, R4, 0x400, RZ ;  /* 0x0000040004047810 */ /* 0x000fe40007f5e0ff */
[----:B------:R-:W-:Y:S02]  /*0350*/  ISETP.NE.AND P0, PT, R0, RZ, PT ;  /* 0x000000ff0000720c */ /* 0x000fe40003f05270 */
[----:B------:R-:W-:Y:S01]  /*0360*/  IADD3 R11, PT, PT, R11, 0x100, RZ ;  /* 0x000001000b0b7810 */ /* 0x000fe20007ffe0ff */
[----:B0-----:R-:W-:Y:S02]  /*0370*/  IMAD.X R3, RZ, RZ, R3, P2 ;  /* 0x000000ffff037224 */ /* 0x001fe400010e0603 */
[----:B--2--5:R-:W-:-:S08]  /*0380*/  FADD R17, R2, R17 ;  /* 0x0000001102117221 */ /* 0x024fd00000000000 */
[----:B------:R-:W-:Y:S05]  /*0390*/  @P0 BRA `(.L_x_439) ;  /* 0xfffffffc00dc0947 */ /* 0x000fea000383ffff */
.L_x_438:
[----:B------:R-:W-:Y:S05]  /*03a0*/  BSYNC.RECONVERGENT B2 ;  /* 0x0000000000027941 */ /* 0x000fea0003800200 */
.L_x_437:
        /* <DEDUP_REMOVED lines=8> */
.L_x_442:
        /* <DEDUP_REMOVED lines=43> */
.L_x_441:
[----:B------:R-:W-:Y:S05]  /*06e0*/  BSYNC.RECONVERGENT B2 ;  /* 0x0000000000027941 */ /* 0x000fea0003800200 */
.L_x_440:
        /* <DEDUP_REMOVED lines=26> */
.L_x_444:
[----:B------:R-:W-:Y:S05]  /*0890*/  BSYNC.RECONVERGENT B2 ;  /* 0x0000000000027941 */ /* 0x000fea0003800200 */
.L_x_443:
        /* <DEDUP_REMOVED lines=12> */
.L_x_436:
[----:B------:R-:W-:Y:S05]  /*0960*/  BSYNC.RECONVERGENT B1 ;  /* 0x0000000000017941 */ /* 0x000fea0003800200 */
.L_x_435:
[----:B------:R-:W-:-:S04]  /*0970*/  ISETP.GE.U32.AND P0, PT, R20, 0x100, PT ;  /* 0x000001001400780c */ /* 0x000fc80003f06070 */
[----:B------:R-:W-:-:S13]  /*0980*/  ISETP.GE.U32.AND.EX P0, PT, R23, RZ, PT, P0 ;  /* 0x000000ff1700720c */ /* 0x000fda0003f06100 */
[----:B------:R-:W-:Y:S05]  /*0990*/  @!P0 BRA `(.L_x_445) ;  /* 0x0000000000ac8947 */ /* 0x000fea0003800000 */
[----:B------:R-:W1:Y:S01]  /*09a0*/  S2R R6, SR_LANEID ;  /* 0x0000000000067919 */ /* 0x000e620000000000 */
[----:B------:R-:W-:Y:S01]  /*09b0*/  ISETP.NE.AND P4, PT, R9, RZ, PT ;  /* 0x000000ff0900720c */ /* 0x000fe20003f85270 */
[----:B-----5:R-:W2:Y:S02]  /*09c0*/  SHFL.DOWN PT, R0, R17, 0x1, 0x1f ;  /* 0x08201f0011007f89 */ /* 0x020ea400000e0000 */
        /* <DEDUP_REMOVED lines=19> */
[----:B------:R-:W-:-:S04]  /*0b00*/  ISETP.GT.AND P0, PT, R6, 0xf, PT ;  /* 0x0000000f0600780c */ /* 0x000fc80003f04270 */
[----:B------:R-:W0:Y:S02]  /*0b10*/  SHFL.DOWN PT, R3, R0, 0x10, 0x1f ;  /* 0x0a001f0000037f89 */ /* 0x000e2400000e0000 */
[----:B0-----:R-:W-:-:S05]  /*0b20*/  FADD R3, R0, R3 ;  /* 0x0000000300037221 */ /* 0x001fca0000000000 */
[----:B------:R0:W-:Y:S01]  /*0b30*/  @!P1 STS [R2+0x8], R3 ;  /* 0x0000080302009388 */ /* 0x0001e20000000800 */
[----:B------:R-:W-:Y:S01]  /*0b40*/  FSEL R0, R0, R3, P0 ;  /* 0x0000000300007208 */ /* 0x000fe20000000000 */
[----:B------:R-:W-:Y:S06]  /*0b50*/  BAR.SYNC.DEFER_BLOCKING 0x0 ;  /* 0x0000000000007b1d */ /* 0x000fec0000010000 */
[----:B------:R-:W-:Y:S05]  /*0b60*/  @P4 BRA `(.L_x_446) ;  /* 0x0000003000a84947 */ /* 0x000fea0003800000 */
        /* <DEDUP_REMOVED lines=14> */
.L_x_445:
[----:B------:R-:W1:Y:S01]  /*0c50*/  S2R R4, SR_LANEID ;  /* 0x0000000000047919 */ /* 0x000e620000000000 */
[C---:B------:R-:W-:Y:S02]  /*0c60*/  LOP3.LUT R0, R9.reuse, 0x3e0, RZ, 0xc0, !PT ;  /* 0x000003e009007812 */ /* 0x040fe400078ec0ff */
[----:B------:R-:W-:Y:S02]  /*0c70*/  ISETP.NE.AND P4, PT, R9, RZ, PT ;  /* 0x000000ff0900720c */ /* 0x000fe40003f85270 */
[----:B------:R-:W-:Y:S02]  /*0c80*/  LOP3.LUT R5, RZ, R0, RZ, 0x33, !PT ;  /* 0x00000000ff057212 */ /* 0x000fe400078e33ff */
[----:B0-----:R-:W-:-:S03]  /*0c90*/  IADD3 R3, PT, PT, R0, 0x20, RZ ;  /* 0x0000002000037810 */ /* 0x001fc60007ffe0ff */
[----:B------:R-:W-:Y:S01]  /*0ca0*/  IMAD.IADD R5, R5, 0x1, R20 ;  /* 0x0000000105057824 */ /* 0x000fe200078e0214 */
[----:B------:R-:W-:-:S04]  /*0cb0*/  ISETP.GT.U32.AND P0, PT, R3, R20, PT ;  /* 0x000000140300720c */ /* 0x000fc80003f04070 */
[----:B------:R-:W-:-:S05]  /*0cc0*/  SEL R5, R5, 0x1f, P0 ;  /* 0x0000001f05057807 */ /* 0x000fca0000000000 */
[----:B-----5:R-:W0:Y:S01]  /*0cd0*/  SHFL.DOWN PT, R0, R17, 0x1, R5 ;  /* 0x0820000011007989 */ /* 0x020e2200000e0005 */
        /* <DEDUP_REMOVED lines=22> */
[----:B------:R-:W-:-:S04]  /*0e40*/  @!P1 LOP3.LUT R2, R2, 0x7c, RZ, 0xc0, !PT ;  /* 0x0000007c02029812 */ /* 0x000fc800078ec0ff */
[----:B------:R-:W-:-:S03]  /*0e50*/  @!P1 IADD3 R3, PT, PT, R2, R3, RZ ;  /* 0x0000000302039210 */ /* 0x000fc60007ffe0ff */
[----:B0-----:R-:W-:-:S04]  /*0e60*/  @!P0 FADD R17, R17, R0 ;  /* 0x0000000011118221 */ /* 0x001fc80000000000 */
[----:B------:R-:W-:-:S05]  /*0e70*/  IMAD.MOV.U32 R0, RZ, RZ, R17 ;  /* 0x000000ffff007224 */ /* 0x000fca00078e0011 */
[----:B------:R4:W-:Y:S01]  /*0e80*/  @!P1 STS [R3+0x8], R0 ;  /* 0x0000080003009388 */ /* 0x0009e20000000800 */
[----:B------:R-:W-:Y:S06]  /*0e90*/  BAR.SYNC.DEFER_BLOCKING 0x0 ;  /* 0x0000000000007b1d */ /* 0x000fec0000010000 */
[----:B------:R-:W-:Y:S05]  /*0ea0*/  @P4 BRA `(.L_x_446) ;  /* 0x0000002c00d84947 */ /* 0x000fea0003800000 */
[----:B------:R-:W0:Y:S01]  /*0eb0*/  S2UR UR5, SR_CgaCtaId ;  /* 0x00000000000579c3 */ /* 0x000e220000008800 */
[----:B------:R-:W-:Y:S01]  /*0ec0*/  UMOV UR4, 0x400 ;  /* 0x0000040000047882 */ /* 0x000fe20000000000 */
[C---:B------:R-:W-:Y:S02]  /*0ed0*/  ISETP.GT.U32.AND P3, PT, R20.reuse, 0x20, PT ;  /* 0x000000201400780c */ /* 0x040fe40003f64070 */
[C---:B------:R-:W-:Y:S02]  /*0ee0*/  ISETP.GT.U32.AND P1, PT, R20.reuse, 0x40, PT ;  /* 0x000000401400780c */ /* 0x040fe40003f24070 */
[C---:B------:R-:W-:Y:S02]  /*0ef0*/  ISETP.GT.U32.AND.EX P3, PT, R23.reuse, RZ, PT, P3 ;  /* 0x000000ff1700720c */ /* 0x040fe40003f64130 */
[----:B------:R-:W-:Y:S02]  /*0f00*/  ISETP.GT.U32.AND P0, PT, R20, 0x60, PT ;  /* 0x000000601400780c */ /* 0x000fe40003f04070 */
[----:B------:R-:W-:-:S02]  /*0f10*/  ISETP.GT.U32.AND.EX P1, PT, R23, RZ, PT, P1 ;  /* 0x000000ff1700720c */ /* 0x000fc40003f24110 */
[C---:B------:R-:W-:Y:S02]  /*0f20*/  ISETP.GT.U32.AND P2, PT, R20.reuse, 0x80, PT ;  /* 0x000000801400780c */ /* 0x040fe40003f44070 */
[C---:B------:R-:W-:Y:S02]  /*0f30*/  ISETP.GT.U32.AND.EX P0, PT, R23.reuse, RZ, PT, P0 ;  /* 0x000000ff1700720c */ /* 0x040fe40003f04100 */
[----:B------:R-:W-:Y:S02]  /*0f40*/  ISETP.GT.U32.AND P5, PT, R20, 0xa0, PT ;  /* 0x000000a01400780c */ /* 0x000fe40003fa4070 */
[C---:B------:R-:W-:Y:S02]  /*0f50*/  ISETP.GT.U32.AND.EX P2, PT, R23.reuse, RZ, PT, P2 ;  /* 0x000000ff1700720c */ /* 0x040fe40003f44120 */
[----:B------:R-:W-:Y:S01]  /*0f60*/  ISETP.GT.U32.AND.EX P5, PT, R23, RZ, PT, P5 ;  /* 0x000000ff1700720c */ /* 0x000fe20003fa4150 */
[----:B0-----:R-:W-:-:S09]  /*0f70*/  ULEA UR4, UR5, UR4, 0x18 ;  /* 0x0000000405047291 */ /* 0x001fd2000f8ec0ff */
[----:B----4-:R-:W0:Y:S04]  /*0f80*/  LDS R3, [UR4+0xc] ;  /* 0x00000c04ff037984 */ /* 0x010e280008000800 */
[----:B------:R-:W1:Y:S04]  /*0f90*/  LDS.128 R4, [UR4+0x10] ;  /* 0x00001004ff047984 */ /* 0x000e680008000c00 */
[----:B------:R-:W2:Y:S01]  /*0fa0*/  LDS.64 R8, [UR4+0x20] ;  /* 0x00002004ff087984 */ /* 0x000ea20008000a00 */
[----:B0-----:R-:W-:Y:S01]  /*0fb0*/  @P3 FADD R0, R0, R3 ;  /* 0x0000000300003221 */ /* 0x001fe20000000000 */
[----:B------:R-:W-:-:S03]  /*0fc0*/  ISETP.GT.U32.AND P3, PT, R20, 0xc0, PT ;  /* 0x000000c01400780c */ /* 0x000fc60003f64070 */
[----:B-1----:R-:W-:Y:S01]  /*0fd0*/  @P1 FADD R0, R0, R4 ;  /* 0x0000000400001221 */ /* 0x002fe20000000000 */
[----:B------:R-:W-:Y:S02]  /*0fe0*/  ISETP.GT.U32.AND P1, PT, R20, 0xe0, PT ;  /* 0x000000e01400780c */ /* 0x000fe40003f24070 */
[C---:B------:R-:W-:Y:S01]  /*0ff0*/  ISETP.GT.U32.AND.EX P3, PT, R23.reuse, RZ, PT, P3 ;  /* 0x000000ff1700720c */ /* 0x040fe20003f64130 */
[----:B------:R-:W-:Y:S01]  /*1000*/  @P0 FADD R0, R0, R5 ;  /* 0x0000000500000221 */ /* 0x000fe20000000000 */
[----:B------:R-:W-:-:S03]  /*1010*/  ISETP.GT.U32.AND.EX P1, PT, R23, RZ, PT, P1 ;  /* 0x000000ff1700720c */ /* 0x000fc60003f24110 */
[----:B------:R-:W-:-:S04]  /*1020*/  @P2 FADD R0, R0, R6 ;  /* 0x0000000600002221 */ /* 0x000fc80000000000 */
[----:B------:R-:W-:-:S04]  /*1030*/  @P5 FADD R0, R0, R7 ;  /* 0x0000000700005221 */ /* 0x000fc80000000000 */
[----:B--2---:R-:W-:-:S04]  /*1040*/  @P3 FADD R0, R0, R8 ;  /* 0x0000000800003221 */ /* 0x004fc80000000000 */
[----:B------:R-:W-:Y:S01]  /*1050*/  @P1 FADD R0, R0, R9 ;  /* 0x0000000900001221 */ /* 0x000fe20000000000 */
[----:B------:R-:W-:Y:S06]  /*1060*/  BRA `(.L_x_446) ;  /* 0x0000002c00687947 */ /* 0x000fec0003800000 */
.L_x_432:
        /* <DEDUP_REMOVED lines=8> */
[----:B------:R-:W-:Y:S01]  /*10f0*/  IADD3 R21, P1, PT, R20, -0x1000, RZ ;  /* 0xfffff00014157810 */ /* 0x000fe20007f3e0ff */
[----:B------:R-:W-:-:S02]  /*1100*/  HFMA2 R27, -RZ, RZ, 0, 0.00048828125 ;  /* 0x00001000ff1b7431 */ /* 0x000fc400000001ff */
[----:B------:R-:W-:Y:S01]  /*1110*/  IMAD.MOV.U32 R28, RZ, RZ, RZ ;  /* 0x000000ffff1c7224 */ /* 0x000fe200078e00ff */
[----:B------:R-:W-:Y:S02]  /*1120*/  ISETP.GE.U32.AND P0, PT, R21, 0x1000, PT ;  /* 0x000010001500780c */ /* 0x000fe40003f06070 */
[----:B------:R-:W-:-:S04]  /*1130*/  IADD3.X R26, PT, PT, R23, -0x1, RZ, P1, !PT ;  /* 0xffffffff171a7810 */ /* 0x000fc80000ffe4ff */
[----:B------:R-:W-:Y:S01]  /*1140*/  ISETP.GE.U32.AND.EX P0, PT, R26, RZ, PT, P0 ;  /* 0x000000ff1a00720c */ /* 0x000fe20003f06100 */
        /* <DEDUP_REMOVED lines=16> */
[----:B------:R-:W0:Y:S01]  /*1250*/  LDC.64 R22, c[0x0][0x390] ;  /* 0x0000e400ff167b82 */ /* 0x000e220000000a00 */
[----:B------:R-:W-:Y:S02]  /*1260*/  MOV R27, 0x1000 ;  /* 0x00001000001b7802 */ /* 0x000fe40000000f00 */
[----:B------:R-:W-:-:S07]  /*1270*/  MOV R28, RZ ;  /* 0x000000ff001c7202 */ /* 0x000fce0000000f00 */
.L_x_449:
[----:B------:R-:W-:-:S04]  /*1280*/  LEA R24, P0, R27, R2, 0x2 ;  /* 0x000000021b187211 */ /* 0x000fc800078010ff */
[----:B------:R-:W-:-:S05]  /*1290*/  LEA.HI.X R25, R27, R3, R28, 0x2, P0 ;  /* 0x000000031b197211 */ /* 0x000fca00000f141c */
[----:B------:R-:W2:Y:S04]  /*12a0*/  LDG.E.128.CONSTANT R16, desc[UR6][R24.64+0x1000] ;  /* 0x0010000618107981 */ /* 0x000ea8000c1e9d00 */
[----:B------:R-:W3:Y:S04]  /*12b0*/  LDG.E.128.CONSTANT R4, desc[UR6][R24.64+0x2000] ;  /* 0x0020000618047981 */ /* 0x000ee8000c1e9d00 */
[----:B------:R-:W4:Y:S04]  /*12c0*/  LDG.E.128.CONSTANT R12, desc[UR6][R24.64] ;  /* 0x00000006180c7981 */ /* 0x000f28000c1e9d00 */
[----:B------:R-:W5:Y:S01]  /*12d0*/  LDG.E.128.CONSTANT R8, desc[UR6][R24.64+0x3000] ;  /* 0x0030000618087981 */ /* 0x000f62000c1e9d00 */
[----:B0-----:R-:W-:-:S02]  /*12e0*/  IMAD.MOV.U32 R20, RZ, RZ, R22 ;  /* 0x000000ffff147224 */ /* 0x001fc400078e0016 */
[----:B--2---:R-:W-:Y:S01]  /*12f0*/  FADD R17, R17, R18 ;  /* 0x0000001211117221 */ /* 0x004fe20000000000 */
[----:B---3--:R-:W-:Y:S02]  /*1300*/  FADD R18, R19, R4 ;  /* 0x0000000413127221 */ /* 0x008fe40000000000 */
[----:B------:R-:W-:Y:S01]  /*1310*/  IADD3 R4, P1, PT, -R27, R20, RZ ;  /* 0x000000141b047210 */ /* 0x000fe20007f3e1ff */
[----:B------:R-:W-:-:S03]  /*1320*/  FADD R5, R5, R6 ;  /* 0x0000000605057221 */ /* 0x000fc60000000000 */
[----:B------:R-:W-:Y:S02]  /*1330*/  ISETP.GE.U32.AND P0, PT, R4, 0x1000, PT ;  /* 0x000010000400780c */ /* 0x000fe40003f06070 */
[----:B------:R-:W-:Y:S01]  /*1340*/  IADD3.X R4, PT, PT, ~R28, R23, RZ, P1, !PT ;  /* 0x000000171c047210 */ /* 0x000fe20000ffe5ff */
[----:B----4-:R-:W-:Y:S01]  /*1350*/  FADD R12, R12, R29 ;  /* 0x0000001d0c0c7221 */ /* 0x010fe20000000000 */
[----:B------:R-:W-:Y:S01]  /*1360*/  FADD R13, R13, R14 ;  /* 0x0000000e0d0d7221 */ /* 0x000fe20000000000 */
[----:B------:R-:W-:Y:S01]  /*1370*/  FADD R14, R15, R16 ;  /* 0x000000100f0e7221 */ /* 0x000fe20000000000 */
[----:B-----5:R-:W-:Y:S01]  /*1380*/  FADD R6, R7, R8 ;  /* 0x0000000807067221 */ /* 0x020fe20000000000 */
[----:B------:R-:W-:Y:S01]  /*1390*/  FADD R9, R9, R10 ;  /* 0x0000000a09097221 */ /* 0x000fe20000000000 */
[----:B------:R-:W-:Y:S01]  /*13a0*/  ISETP.GE.U32.AND.EX P0, PT, R4, RZ, PT, P0 ;  /* 0x000000ff0400720c */ /* 0x000fe20003f06100 */
[----:B------:R-:W-:Y:S01]  /*13b0*/  FADD R12, R12, R13 ;  /* 0x0000000d0c0c7221 */ /* 0x000fe20000000000 */
[----:B------:R-:W-:Y:S01]  /*13c0*/  FADD R13, R14, R17 ;  /* 0x000000110e0d7221 */ /* 0x000fe20000000000 */
[----:B------:R-:W-:Y:S01]  /*13d0*/  FADD R5, R18, R5 ;  /* 0x0000000512057221 */ /* 0x000fe20000000000 */
[----:B------:R-:W-:-:S02]  /*13e0*/  FADD R6, R6, R9 ;  /* 0x0000000906067221 */ /* 0x000fc40000000000 */
[----:B------:R-:W-:Y:S02]  /*13f0*/  FADD R12, R12, R13 ;  /* 0x0000000d0c0c7221 */ /* 0x000fe40000000000 */
[----:B------:R-:W-:-:S04]  /*1400*/  FADD R5, R5, R6 ;  /* 0x0000000605057221 */ /* 0x000fc80000000000 */
[----:B------:R-:W-:-:S04]  /*1410*/  FADD R5, R12, R5 ;  /* 0x000000050c057221 */ /* 0x000fc80000000000 */
[----:B------:R-:W-:Y:S01]  /*1420*/  FADD R29, R11, R5 ;  /* 0x000000050b1d7221 */ /* 0x000fe20000000000 */
[----:B------:R-:W-:Y:S06]  /*1430*/  @!P0 BRA `(.L_x_448) ;  /* 0x0000000800048947 */ /* 0x000fec0003800000 */
[----:B------:R-:W-:-:S04]  /*1440*/  IADD3 R27, P0, PT, R27, 0x1000, RZ ;  /* 0x000010001b1b7810 */ /* 0x000fc80007f1e0ff */
[----:B------:R-:W-:Y:S02]  /*1450*/  IADD3.X R28, PT, PT, RZ, R28, RZ, P0, !PT ;  /* 0x0000001cff1c7210 */ /* 0x000fe400007fe4ff */
[----:B------:R-:W-:-:S04]  /*1460*/  ISETP.GT.U32.AND P0, PT, R27, R21, PT ;  /* 0x000000151b00720c */ /* 0x000fc80003f04070 */
[----:B------:R-:W-:-:S13]  /*1470*/  ISETP.GT.U32.AND.EX P0, PT, R28, R26, PT, P0 ;  /* 0x0000001a1c00720c */ /* 0x000fda0003f04100 */
[----:B------:R-:W-:Y:S05]  /*1480*/  @!P0 BRA `(.L_x_449) ;  /* 0xfffffffc007c8947 */ /* 0x000fea000383ffff */
.L_x_447:
[----:B------:R-:W-:-:S04]  /*1490*/  ISETP.GE.U32.AND P0, PT, R27, R20, PT ;  /* 0x000000141b00720c */ /* 0x000fc80003f06070 */
[----:B------:R-:W-:-:S13]  /*14a0*/  ISETP.GE.U32.AND.EX P0, PT, R28, R23, PT, P0 ;  /* 0x000000171c00720c */ /* 0x000fda0003f06100 */
        /* <DEDUP_REMOVED lines=13> */
[----:B------:R-:W0:Y:S01]  /*1580*/  LDCU.64 UR4, c[0x0][0x380] ;  /* 0x00007000ff0477ac */ /* 0x000e220008000a00 */
[----:B------:R-:W-:Y:S01]  /*1590*/  IADD3 R8, P0, PT, R0, R27, RZ ;  /* 0x0000001b00087210 */ /* 0x000fe20007f1e0ff */
[----:B------:R-:W-:Y:S01]  /*15a0*/  IMAD.MOV.U32 R4, RZ, RZ, R0 ;  /* 0x000000ffff047224 */ /* 0x000fe200078e0000 */
[----:B------:R-:W-:Y:S02]  /*15b0*/  LEA.HI R2, R2, 0x1, RZ, 0x18 ;  /* 0x0000000102027811 */ /* 0x000fe400078fc0ff */
[----:B------:R-:W-:Y:S02]  /*15c0*/  IADD3.X R3, PT, PT, RZ, R28, RZ, P0, !PT ;  /* 0x0000001cff037210 */ /* 0x000fe400007fe4ff */
[----:B------:R-:W-:-:S04]  /*15d0*/  LOP3.LUT R2, R2, 0x3, RZ, 0xc0, !PT ;  /* 0x0000000302027812 */ /* 0x000fc800078ec0ff */
[----:B------:R-:W-:Y:S02]  /*15e0*/  IADD3 R6, PT, PT, -R2, RZ, RZ ;  /* 0x000000ff02067210 */ /* 0x000fe40007ffe1ff */
[----:B0-----:R-:W-:-:S04]  /*15f0*/  LEA R7, P2, R8, UR4, 0x2 ;  /* 0x0000000408077c11 */ /* 0x001fc8000f8410ff */
[----:B------:R-:W-:-:S09]  /*1600*/  LEA.HI.X R8, R8, UR5, R3, 0x2, P2 ;  /* 0x0000000508087c11 */ /* 0x000fd200090f1403 */
.L_x_453:
[----:B------:R-:W-:Y:S01]  /*1610*/  MOV R2, R7 ;  /* 0x0000000700027202 */ /* 0x000fe20000000f00 */
[----:B------:R-:W-:-:S05]  /*1620*/  IMAD.MOV.U32 R3, RZ, RZ, R8 ;  /* 0x000000ffff037224 */ /* 0x000fca00078e0008 */
[----:B------:R-:W2:Y:S01]  /*1630*/  LDG.E.CONSTANT R2, desc[UR6][R2.64] ;  /* 0x0000000602027981 */ /* 0x000ea2000c1e9900 */
[----:B------:R-:W-:Y:S02]  /*1640*/  IADD3 R6, PT, PT, R6, 0x1, RZ ;  /* 0x0000000106067810 */ /* 0x000fe40007ffe0ff */
[----:B------:R-:W-:Y:S02]  /*1650*/  IADD3 R7, P2, PT, R7, 0x400, RZ ;  /* 0x0000040007077810 */ /* 0x000fe40007f5e0ff */
[----:B------:R-:W-:Y:S02]  /*1660*/  ISETP.NE.AND P0, PT, R6, RZ, PT ;  /* 0x000000ff0600720c */ /* 0x000fe40003f05270 */
[----:B------:R-:W-:Y:S01]  /*1670*/  IADD3 R4, PT, PT, R4, 0x100, RZ ;  /* 0x0000010004047810 */ /* 0x000fe20007ffe0ff */
[----:B------:R-:W-:Y:S02]  /*1680*/  IMAD.X R8, RZ, RZ, R8, P2 ;  /* 0x000000ffff087224 */ /* 0x000fe400010e0608 */
[----:B--2---:R-:W-:-:S08]  /*1690*/  FADD R29, R2, R29 ;  /* 0x0000001d021d7221 */ /* 0x004fd00000000000 */
[----:B------:R-:W-:Y:S05]  /*16a0*/  @P0 BRA `(.L_x_453) ;  /* 0xfffffffc00d80947 */ /* 0x000fea000383ffff */
.L_x_452:
[----:B------:R-:W-:Y:S05]  /*16b0*/  BSYNC.RECONVERGENT B2 ;  /* 0x0000000000027941 */ /* 0x000fea0003800200 */
.L_x_451:
[----:B------:R-:W-:Y:S05]  /*16c0*/  @!P1 BRA `(.L_x_450) ;  /* 0x00000004005c9947 */ /* 0x000fea0003800000 */
[----:B------:R-:W0:Y:S01]  /*16d0*/  LDCU.64 UR4, c[0x0][0x380] ;  /* 0x00007000ff0477ac */ /* 0x000e220008000a00 */
[----:B------:R-:W-:Y:S01]  /*16e0*/  IADD3 R3, PT, PT, R5, -R4, RZ ;  /* 0x8000000405037210 */ /* 0x000fe20007ffe0ff */
[----:B------:R-:W-:Y:S01]  /*16f0*/  BSSY.RECONVERGENT B2, `(.L_x_454) ;  /* 0x000002f000027945 */ /* 0x000fe20003800200 */
[----:B------:R-:W-:Y:S02]  /*1700*/  IADD3 R27, P0, PT, R4, R27, RZ ;  /* 0x0000001b041b7210 */ /* 0x000fe40007f1e0ff */
[----:B------:R-:W-:Y:S02]  /*1710*/  ISETP.GT.AND P1, PT, R3, 0xc00, PT ;  /* 0x00000c000300780c */ /* 0x000fe40003f24270 */
[----:B------:R-:W-:Y:S02]  /*1720*/  IADD3.X R28, PT, PT, RZ, R28, RZ, P0, !PT ;  /* 0x0000001cff1c7210 */ /* 0x000fe400007fe4ff */
[----:B0-----:R-:W-:-:S04]  /*1730*/  LEA R2, P0, R27, UR4, 0x2 ;  /* 0x000000041b027c11 */ /* 0x001fc8000f8010ff */
[----:B------:R-:W-:Y:S02]  /*1740*/  LEA.HI.X R3, R27, UR5, R28, 0x2, P0 ;  /* 0x000000051b037c11 */ /* 0x000fe400080f141c */
[----:B------:R-:W-:-:S03]  /*1750*/  PLOP3.LUT P0, PT, PT, PT, PT, 0x80, 0x8 ;  /* 0x000000000008781c */ /* 0x000fc60003f0f070 */
[----:B------:R-:W-:Y:S10]  /*1760*/  @!P1 BRA `(.L_x_455) ;  /* 0x00000000009c9947 */ /* 0x000ff40003800000 */
[----:B------:R-:W-:Y:S01]  /*1770*/  PLOP3.LUT P0, PT, PT, PT, PT, 0x8, 0x80 ;  /* 0x000000000080781c */ /* 0x000fe20003f0e170 */
[----:B------:R-:W-:-:S12]  /*1780*/  VIADD R9, R5, 0xfffff400 ;  /* 0xfffff40005097836 */ /* 0x000fd80000000000 */
.L_x_456:
        /* <DEDUP_REMOVED lines=37> */
.L_x_455:
[----:B------:R-:W-:Y:S05]  /*19e0*/  BSYNC.RECONVERGENT B2 ;  /* 0x0000000000027941 */ /* 0x000fea0003800200 */
.L_x_454:
[----:B------:R-:W-:Y:S01]  /*19f0*/  IMAD.IADD R6, R5, 0x1, -R4 ;  /* 0x0000000105067824 */ /* 0x000fe200078e0a04 */
[----:B------:R-:W-:Y:S04]  /*1a00*/  BSSY.RECONVERGENT B2, `(.L_x_457) ;  /* 0x0000019000027945 */ /* 0x000fe80003800200 */
        /* <DEDUP_REMOVED lines=15> */
[----:B----4-:R-:W-:Y:S01]  /*1b00*/  FADD R6, R6, R9 ;  /* 0x0000000906067221 */ /* 0x010fe20000000000 */
[----:B------:R-:W-:Y:S01]  /*1b10*/  IADD3.X R8, PT, PT, RZ, R3, RZ, P1, !PT ;  /* 0x00000003ff087210 */ /* 0x000fe20000ffe4ff */
[----:B0-----:R-:W-:Y:S02]  /*1b20*/  IMAD.MOV.U32 R2, RZ, RZ, R7 ;  /* 0x000000ffff027224 */ /* 0x001fe400078e0007 */
[----:B-----5:R-:W-:Y:S01]  /*1b30*/  FADD R6, R6, R11 ;  /* 0x0000000b06067221 */ /* 0x020fe20000000000 */
[----:B------:R-:W-:-:S03]  /*1b40*/  MOV R3, R8 ;  /* 0x0000000800037202 */ /* 0x000fc60000000f00 */
[----:B------:R-:W-:-:S04]  /*1b50*/  FADD R6, R6, R13 ;  /* 0x0000000d06067221 */ /* 0x000fc80000000000 */
[----:B------:R-:W-:-:S04]  /*1b60*/  FADD R6, R6, R15 ;  /* 0x0000000f06067221 */ /* 0x000fc80000000000 */
[----:B------:R-:W-:-:S04]  /*1b70*/  FADD R6, R6, R17 ;  /* 0x0000001106067221 */ /* 0x000fc80000000000 */
[----:B------:R-:W-:-:S07]  /*1b80*/  FADD R29, R6, R19 ;  /* 0x00000013061d7221 */ /* 0x000fce0000000000 */
.L_x_458:
[----:B------:R-:W-:Y:S05]  /*1b90*/  BSYNC.RECONVERGENT B2 ;  /* 0x0000000000027941 */ /* 0x000fea0003800200 */
.L_x_457:
        /* <DEDUP_REMOVED lines=10> */
.L_x_450:
[----:B------:R-:W-:Y:S05]  /*1c40*/  BSYNC.RECONVERGENT B1 ;  /* 0x0000000000017941 */ /* 0x000fea0003800200 */
.L_x_448:
[----:B------:R-:W0:Y:S01]  /*1c50*/  S2R R6, SR_LANEID ;  /* 0x0000000000067919 */ /* 0x000e220000000000 */
[----:B------:R-:W-:Y:S01]  /*1c60*/  ISETP.NE.AND P4, PT, R0, RZ, PT ;  /* 0x000000ff0000720c */ /* 0x000fe20003f85270 */
        /* <DEDUP_REMOVED lines=40> */
.L_x_431:
        /* <DEDUP_REMOVED lines=13> */
.L_x_461:
[----:B------:R-:W-:Y:S05]  /*1fc0*/  BSYNC.RECONVERGENT B1 ;  /* 0x0000000000017941 */ /* 0x000fea0003800200 */
.L_x_460:
        /* <DEDUP_REMOVED lines=16> */
.L_x_466:
        /* <DEDUP_REMOVED lines=9> */
.L_x_465:
[----:B------:R-:W-:Y:S05]  /*2160*/  BSYNC.RECONVERGENT B2 ;  /* 0x0000000000027941 */ /* 0x000fea0003800200 */
.L_x_464:
        /* <DEDUP_REMOVED lines=8> */
.L_x_469:
        /* <DEDUP_REMOVED lines=43> */
.L_x_468:
[----:B------:R-:W-:Y:S05]  /*24a0*/  BSYNC.RECONVERGENT B2 ;  /* 0x0000000000027941 */ /* 0x000fea0003800200 */
.L_x_467:
        /* <DEDUP_REMOVED lines=26> */
.L_x_471:
[----:B------:R-:W-:Y:S05]  /*2650*/  BSYNC.RECONVERGENT B2 ;  /* 0x0000000000027941 */ /* 0x000fea0003800200 */
.L_x_470:
        /* <DEDUP_REMOVED lines=12> */
.L_x_463:
[----:B------:R-:W-:Y:S05]  /*2720*/  BSYNC.RECONVERGENT B1 ;  /* 0x0000000000017941 */ /* 0x000fea0003800200 */
.L_x_462:
        /* <DEDUP_REMOVED lines=46> */
.L_x_472:
[----:B0-----:R-:W0:Y:S01]  /*2a10*/  S2R R2, SR_LANEID ;  /* 0x0000000000027919 */ /* 0x001e220000000000 */
[C---:B------:R-:W-:Y:S02]  /*2a20*/  LOP3.LUT R0, R9.reuse, 0x3e0, RZ, 0xc0, !PT ;  /* 0x000003e009007812 */ /* 0x040fe400078ec0ff */
[----:B------:R-:W-:Y:S02]  /*2a30*/  ISETP.NE.AND P4, PT, R9, RZ, PT ;  /* 0x000000ff0900720c */ /* 0x000fe40003f85270 */
[----:B------:R-:W-:Y:S02]  /*2a40*/  LOP3.LUT R5, RZ, R0, RZ, 0x33, !PT ;  /* 0x00000000ff057212 */ /* 0x000fe400078e33ff */
[----:B------:R-:W-:-:S03]  /*2a50*/  IADD3 R3, PT, PT, R0, 0x20, RZ ;  /* 0x0000002000037810 */ /* 0x000fc60007ffe0ff */
[----:B------:R-:W-:Y:S01]  /*2a60*/  IMAD.IADD R5, R5, 0x1, R20 ;  /* 0x0000000105057824 */ /* 0x000fe200078e0214 */
[----:B------:R-:W-:-:S04]  /*2a70*/  ISETP.GT.U32.AND P0, PT, R3, R20, PT ;  /* 0x000000140300720c */ /* 0x000fc80003f04070 */
[----:B------:R-:W-:-:S05]  /*2a80*/  SEL R4, R5, 0x1f, P0 ;  /* 0x0000001f05047807 */ /* 0x000fca0000000000 */
[----:B-----5:R-:W1:Y:S01]  /*2a90*/  SHFL.DOWN PT, R0, R17, 0x1, R4 ;  /* 0x0820000011007989 */ /* 0x020e6200000e0004 */
[C---:B0-----:R-:W-:Y:S02]  /*2aa0*/  ISETP.GE.AND P0, PT, R2.reuse, R4, PT ;  /* 0x000000040200720c */ /* 0x041fe40003f06270 */
[C---:B------:R-:W-:Y:S02]  /*2ab0*/  IADD3 R3, PT, PT, R2.reuse, 0x2, RZ ;  /* 0x0000000202037810 */ /* 0x040fe40007ffe0ff */
[----:B------:R-:W-:-:S09]  /*2ac0*/  ISETP.NE.AND P1, PT, R2, RZ, PT ;  /* 0x000000ff0200720c */ /* 0x000fd20003f25270 */
[----:B-1----:R-:W-:Y:S01]  /*2ad0*/  @!P0 FADD R17, R0, R17 ;  /* 0x0000001100118221 */ /* 0x002fe20000000000 */
[-C--:B------:R-:W-:Y:S02]  /*2ae0*/  ISETP.GT.AND P0, PT, R3, R4.reuse, PT ;  /* 0x000000040300720c */ /* 0x080fe40003f04270 */
[C---:B------:R-:W-:Y:S01]  /*2af0*/  IADD3 R3, PT, PT, R2.reuse, 0x4, RZ ;  /* 0x0000000402037810 */ /* 0x040fe20007ffe0ff */
[----:B------:R-:W0:Y:S01]  /*2b00*/  @!P1 S2R R6, SR_CgaCtaId ;  /* 0x0000000000069919 */ /* 0x000e220000008800 */
[----:B------:R-:W1:Y:S09]  /*2b10*/  SHFL.DOWN PT, R0, R17, 0x2, R4 ;  /* 0x0840000011007989 */ /* 0x000e7200000e0004 */
[----:B-1----:R-:W-:Y:S01]  /*2b20*/  @!P0 FADD R17, R17, R0 ;  /* 0x0000000011118221 */ /* 0x002fe20000000000 */
[----:B------:R-:W-:Y:S01]  /*2b30*/  ISETP.GT.AND P0, PT, R3, R4, PT ;  /* 0x000000040300720c */ /* 0x000fe20003f04270 */
[----:B------:R-:W-:-:S03]  /*2b40*/  VIADD R3, R2, 0x8 ;  /* 0x0000000802037836 */ /* 0x000fc60000000000 */
        /* <DEDUP_REMOVED lines=13> */
[----:B-1----:R-:W-:-:S04]  /*2c20*/  @!P0 FADD R17, R17, R0 ;  /* 0x0000000011118221 */ /* 0x002fc80000000000 */
        /* <DEDUP_REMOVED lines=17> */
[----:B-1----:R-:W0:Y:S04]  /*2d40*/  LDS R3, [UR4+0xc] ;  /* 0x00000c04ff037984 */ /* 0x002e280008000800 */
        /* <DEDUP_REMOVED lines=14> */
.L_x_459:
        /* <DEDUP_REMOVED lines=19> */
[----:B--2---:R-:W-:Y:S01]  /*2f60*/  FADD R6, R19, R6 ;  /* 0x0000000613067221 */ /* 0x004fe20000000000 */
[----:B---3--:R-:W-:-:S04]  /*2f70*/  FADD R9, R9, R10 ;  /* 0x0000000a09097221 */ /* 0x008fc80000000000 */
[----:B------:R-:W-:Y:S01]  /*2f80*/  FADD R9, R6, R9 ;  /* 0x0000000906097221 */ /* 0x000fe20000000000 */
[----:B------:R-:W-:Y:S01]  /*2f90*/  IADD3 R6, P1, PT, R20, -0x1000, RZ ;  /* 0xfffff00014067810 */ /* 0x000fe20007f3e0ff */
[----:B----4-:R-:W-:-:S03]  /*2fa0*/  FADD R11, R11, R12 ;  /* 0x0000000c0b0b7221 */ /* 0x010fc60000000000 */
[----:B------:R-:W-:Y:S01]  /*2fb0*/  ISETP.GE.U32.AND P0, PT, R6, 0x1000, PT ;  /* 0x000010000600780c */ /* 0x000fe20003f06070 */
[----:B-----5:R-:W-:-:S04]  /*2fc0*/  FADD R14, R13, R14 ;  /* 0x0000000e0d0e7221 */ /* 0x020fc80000000000 */
[----:B------:R-:W-:Y:S01]  /*2fd0*/  FADD R14, R11, R14 ;  /* 0x0000000e0b0e7221 */ /* 0x000fe20000000000 */
[----:B------:R-:W-:Y:S01]  /*2fe0*/  IADD3.X R11, PT, PT, R23, -0x1, RZ, P1, !PT ;  /* 0xffffffff170b7810 */ /* 0x000fe20000ffe4ff */
[----:B------:R-:W-:-:S03]  /*2ff0*/  FADD R15, R15, R16 ;  /* 0x000000100f0f7221 */ /* 0x000fc60000000000 */
[----:B------:R-:W-:Y:S01]  /*3000*/  ISETP.GE.U32.AND.EX P0, PT, R11, RZ, PT, P0 ;  /* 0x000000ff0b00720c */ /* 0x000fe20003f06100 */
[----:B------:R-:W-:Y:S01]  /*3010*/  FADD R14, R9, R14 ;  /* 0x0000000e090e7221 */ /* 0x000fe20000000000 */
[----:B------:R-:W-:Y:S02]  /*3020*/  HFMA2 R9, -RZ, RZ, 0, 0.00048828125 ;  /* 0x00001000ff097431 */ /* 0x000fe400000001ff */
[----:B------:R-:W-:-:S04]  /*3030*/  FADD R18, R17, R18 ;  /* 0x0000001211127221 */ /* 0x000fc80000000000 */
[----:B------:R-:W-:Y:S01]  /*3040*/  FADD R15, R15, R18 ;  /* 0x000000120f0f7221 */ /* 0x000fe20000000000 */
[----:B------:R-:W-:Y:S01]  /*3050*/  FADD R7, R7, R8 ;  /* 0x0000000807077221 */ /* 0x000fe20000000000 */
[----:B------:R-:W-:Y:S01]  /*3060*/  MOV R8, RZ ;  /* 0x000000ff00087202 */ /* 0x000fe20000000f00 */
[----:B------:R-:W-:-:S04]  /*3070*/  FADD R4, R5, R4 ;  /* 0x0000000405047221 */ /* 0x000fc80000000000 */
[----:B------:R-:W-:-:S04]  /*3080*/  FADD R4, R7, R4 ;  /* 0x0000000407047221 */ /* 0x000fc80000000000 */
[----:B------:R-:W-:-:S04]  /*3090*/  FADD R15, R15, R4 ;  /* 0x000000040f0f7221 */ /* 0x000fc80000000000 */
[----:B------:R-:W-:Y:S01]  /*30a0*/  FADD R7, R14, R15 ;  /* 0x0000000f0e077221 */ /* 0x000fe20000000000 */
[----:B------:R-:W-:Y:S06]  /*30b0*/  @!P0 BRA `(.L_x_473) ;  /* 0x0000000000c08947 */ /* 0x000fec0003800000 */
[----:B------:R-:W0:Y:S01]  /*30c0*/  LDC.64 R20, c[0x0][0x390] ;  /* 0x0000e400ff147b82 */ /* 0x000e220000000a00 */
[----:B------:R-:W-:Y:S01]  /*30d0*/  IMAD.MOV.U32 R9, RZ, RZ, 0x1000 ;  /* 0x00001000ff097424 */ /* 0x000fe200078e00ff */
[----:B------:R-:W-:-:S07]  /*30e0*/  MOV R8, RZ ;  /* 0x000000ff00087202 */ /* 0x000fce0000000f00 */
.L_x_475:
[----:B------:R-:W-:-:S04]  /*30f0*/  LEA R4, P0, R9, R2, 0x2 ;  /* 0x0000000209047211 */ /* 0x000fc800078010ff */
[----:B------:R-:W-:-:S05]  /*3100*/  LEA.HI.X R5, R9, R3, R8, 0x2, P0 ;  /* 0x0000000309057211 */ /* 0x000fca00000f1408 */
[----:B------:R-:W2:Y:S04]  /*3110*/  LDG.E.CONSTANT R24, desc[UR6][R4.64+0xc00] ;  /* 0x000c000604187981 */ /* 0x000ea8000c1e9900 */
[----:B------:R-:W2:Y:S04]  /*3120*/  LDG.E.CONSTANT R25, desc[UR6][R4.64+0x1000] ;  /* 0x0010000604197981 */ /* 0x000ea8000c1e9900 */
[----:B------:R-:W3:Y:S04]  /*3130*/  LDG.E.CONSTANT R23, desc[UR6][R4.64+0x1400] ;  /* 0x0014000604177981 */ /* 0x000ee8000c1e9900 */
        /* <DEDUP_REMOVED lines=12> */
[----:B------:R0:W5:Y:S02]  /*3200*/  LDG.E.CONSTANT R18, desc[UR6][R4.64+0x3c00] ;  /* 0x003c000604127981 */ /* 0x000164000c1e9900 */
[----:B0-----:R-:W-:-:S04]  /*3210*/  IADD3 R4, P1, PT, -R9, R20, RZ ;  /* 0x0000001409047210 */ /* 0x001fc80007f3e1ff */
[----:B------:R-:W-:Y:S01]  /*3220*/  ISETP.GE.U32.AND P0, PT, R4, 0x1000, PT ;  /* 0x000010000400780c */ /* 0x000fe20003f06070 */
[----:B--2---:R-:W-:Y:S01]  /*3230*/  FADD R24, R24, R25 ;  /* 0x0000001918187221 */ /* 0x004fe20000000000 */
[----:B---3--:R-:W-:-:S04]  /*3240*/  FADD R23, R23, R22 ;  /* 0x0000001617177221 */ /* 0x008fc80000000000 */
[----:B------:R-:W-:Y:S01]  /*3250*/  FADD R22, R24, R23 ;  /* 0x0000001718167221 */ /* 0x000fe20000000000 */
[----:B------:R-:W-:Y:S01]  /*3260*/  MOV R23, R21 ;  /* 0x0000001500177202 */ /* 0x000fe20000000f00 */
[----:B----4-:R-:W-:-:S04]  /*3270*/  FADD R7, R26, R7 ;  /* 0x000000071a077221 */ /* 0x010fc80000000000 */
[----:B------:R-:W-:Y:S02]  /*3280*/  IMAD.X R4, R23, 0x1, ~R8, P1 ;  /* 0x0000000117047824 */ /* 0x000fe400008e0e08 */
[----:B-----5:R-:W-:-:S03]  /*3290*/  FADD R28, R27, R28 ;  /* 0x0000001c1b1c7221 */ /* 0x020fc60000000000 */
[----:B------:R-:W-:Y:S01]  /*32a0*/  ISETP.GE.U32.AND.EX P0, PT, R4, RZ, PT, P0 ;  /* 0x000000ff0400720c */ /* 0x000fe20003f06100 */
        /* <DEDUP_REMOVED lines=17> */
.L_x_473:
[----:B------:R-:W-:-:S04]  /*33c0*/  ISETP.GE.U32.AND P0, PT, R9, R20, PT ;  /* 0x000000140900720c */ /* 0x000fc80003f06070 */
[----:B------:R-:W-:-:S13]  /*33d0*/  ISETP.GE.U32.AND.EX P0, PT, R8, R23, PT, P0 ;  /* 0x000000170800720c */ /* 0x000fda0003f06100 */
[----:B------:R-:W-:Y:S05]  /*33e0*/  @P0 BRA `(.L_x_474) ;  /* 0x0000000400e40947 */ /* 0x000fea0003800000 */
[----:B------:R-:W-:Y:S01]  /*33f0*/  IADD3 R5, PT, PT, -R9, R20, RZ ;  /* 0x0000001409057210 */ /* 0x000fe20007ffe1ff */
[----:B------:R-:W-:Y:S03]  /*3400*/  BSSY.RECONVERGENT B1, `(.L_x_474) ;  /* 0x0000077000017945 */ /* 0x000fe60003800200 */
        /* <DEDUP_REMOVED lines=10> */
[----:B------:R-:W0:Y:S01]  /*34b0*/  LDCU.64 UR4, c[0x0][0x380] ;  /* 0x00007000ff0477ac */ /* 0x000e220008000a00 */
[----:B------:R-:W-:Y:S02]  /*34c0*/  IADD3 R11, P0, PT, R0, R9, RZ ;  /* 0x00000009000b7210 */ /* 0x000fe40007f1e0ff */
[----:B------:R-:W-:Y:S02]  /*34d0*/  LEA.HI R2, R2, 0x1, RZ, 0x18 ;  /* 0x0000000102027811 */ /* 0x000fe400078fc0ff */
[----:B------:R-:W-:Y:S02]  /*34e0*/  IADD3.X R6, PT, PT, RZ, R8, RZ, P0, !PT ;  /* 0x00000008ff067210 */ /* 0x000fe400007fe4ff */
[----:B------:R-:W-:Y:S02]  /*34f0*/  LOP3.LUT R2, R2, 0x3, RZ, 0xc0, !PT ;  /* 0x0000000302027812 */ /* 0x000fe400078ec0ff */
[----:B------:R-:W-:Y:S02]  /*3500*/  MOV R4, R0 ;  /* 0x0000000000047202 */ /* 0x000fe40000000f00 */
[----:B0-----:R-:W-:-:S04]  /*3510*/  LEA R10, P2, R11, UR4, 0x2 ;  /* 0x000000040b0a7c11 */ /* 0x001fc8000f8410ff */
[----:B------:R-:W-:Y:S01]  /*3520*/  LEA.HI.X R11, R11, UR5, R6, 0x2, P2 ;  /* 0x000000050b0b7c11 */ /* 0x000fe200090f1406 */
[----:B------:R-:W-:-:S08]  /*3530*/  IMAD.MOV R6, RZ, RZ, -R2 ;  /* 0x000000ffff067224 */ /* 0x000fd000078e0a02 */
.L_x_479:
[----:B------:R-:W-:Y:S02]  /*3540*/  MOV R2, R10 ;  /* 0x0000000a00027202 */ /* 0x000fe40000000f00 */
[----:B------:R-:W-:-:S05]  /*3550*/  MOV R3, R11 ;  /* 0x0000000b00037202 */ /* 0x000fca0000000f00 */
[----:B------:R-:W2:Y:S01]  /*3560*/  LDG.E.CONSTANT R2, desc[UR6][R2.64] ;  /* 0x0000000602027981 */ /* 0x000ea2000c1e9900 */
[----:B------:R-:W-:Y:S01]  /*3570*/  VIADD R6, R6, 0x1 ;  /* 0x0000000106067836 */ /* 0x000fe20000000000 */
[----:B------:R-:W-:Y:S02]  /*3580*/  IADD3 R10, P2, PT, R10, 0x400, RZ ;  /* 0x000004000a0a7810 */ /* 0x000fe40007f5e0ff */
[----:B------:R-:W-:Y:S02]  /*3590*/  IADD3 R4, PT, PT, R4, 0x100, RZ ;  /* 0x0000010004047810 */ /* 0x000fe40007ffe0ff */
[----:B------:R-:W-:Y:S02]  /*35a0*/  ISETP.NE.AND P0, PT, R6, RZ, PT ;  /* 0x000000ff0600720c */ /* 0x000fe40003f05270 */
[----:B------:R-:W-:Y:S01]  /*35b0*/  IADD3.X R11, PT, PT, RZ, R11, RZ, P2, !PT ;  /* 0x0000000bff0b7210 */ /* 0x000fe200017fe4ff */
[----:B--2---:R-:W-:-:S10]  /*35c0*/  FADD R7, R2, R7 ;  /* 0x0000000702077221 */ /* 0x004fd40000000000 */
[----:B------:R-:W-:Y:S05]  /*35d0*/  @P0 BRA `(.L_x_479) ;  /* 0xfffffffc00d80947 */ /* 0x000fea000383ffff */
.L_x_478:
[----:B------:R-:W-:Y:S05]  /*35e0*/  BSYNC.RECONVERGENT B2 ;  /* 0x0000000000027941 */ /* 0x000fea0003800200 */
.L_x_477:
[----:B------:R-:W-:Y:S05]  /*35f0*/  @!P1 BRA `(.L_x_476) ;  /* 0x00000004005c9947 */ /* 0x000fea0003800000 */
[----:B------:R-:W0:Y:S01]  /*3600*/  LDCU.64 UR4, c[0x0][0x380] ;  /* 0x00007000ff0477ac */ /* 0x000e220008000a00 */
[----:B------:R-:W-:Y:S01]  /*3610*/  IMAD.IADD R3, R5, 0x1, -R4 ;  /* 0x0000000105037824 */ /* 0x000fe200078e0a04 */
[----:B------:R-:W-:Y:S01]  /*3620*/  IADD3 R9, P0, PT, R4, R9, RZ ;  /* 0x0000000904097210 */ /* 0x000fe20007f1e0ff */
[----:B------:R-:W-:Y:S03]  /*3630*/  BSSY.RECONVERGENT B2, `(.L_x_480) ;  /* 0x000002e000027945 */ /* 0x000fe60003800200 */
[----:B------:R-:W-:Y:S02]  /*3640*/  ISETP.GT.AND P1, PT, R3, 0xc00, PT ;  /* 0x00000c000300780c */ /* 0x000fe40003f24270 */
[----:B------:R-:W-:Y:S02]  /*3650*/  IADD3.X R8, PT, PT, RZ, R8, RZ, P0, !PT ;  /* 0x00000008ff087210 */ /* 0x000fe400007fe4ff */
[----:B0-----:R-:W-:-:S04]  /*3660*/  LEA R2, P0, R9, UR4, 0x2 ;  /* 0x0000000409027c11 */ /* 0x001fc8000f8010ff */
[----:B------:R-:W-:Y:S02]  /*3670*/  LEA.HI.X R3, R9, UR5, R8, 0x2, P0 ;  /* 0x0000000509037c11 */ /* 0x000fe400080f1408 */
[----:B------:R-:W-:-:S03]  /*3680*/  PLOP3.LUT P0, PT, PT, PT, PT, 0x80, 0x8 ;  /* 0x000000000008781c */ /* 0x000fc60003f0f070 */
[----:B------:R-:W-:Y:S10]  /*3690*/  @!P1 BRA `(.L_x_481) ;  /* 0x00000000009c9947 */ /* 0x000ff40003800000 */
[----:B------:R-:W-:Y:S02]  /*36a0*/  PLOP3.LUT P0, PT, PT, PT, PT, 0x8, 0x80 ;  /* 0x000000000080781c */ /* 0x000fe40003f0e170 */
[----:B------:R-:W-:-:S11]  /*36b0*/  IADD3 R9, PT, PT, R5, -0xc00, RZ ;  /* 0xfffff40005097810 */ /* 0x000fd60007ffe0ff */
.L_x_482:
        /* <DEDUP_REMOVED lines=37> */
.L_x_481:
[----:B------:R-:W-:Y:S05]  /*3910*/  BSYNC.RECONVERGENT B2 ;  /* 0x0000000000027941 */ /* 0x000fea0003800200 */
.L_x_480:
        /* <DEDUP_REMOVED lines=12> */
[----:B------:R-:W-:Y:S01]  /*39e0*/  IADD3 R8, P1, PT, R2, 0x2000, RZ ;  /* 0x0000200002087810 */ /* 0x000fe20007f3e0ff */
[----:B------:R-:W-:Y:S01]  /*39f0*/  VIADD R4, R4, 0x800 ;  /* 0x0000080004047836 */ /* 0x000fe20000000000 */
[----:B------:R-:W-:-:S02]  /*3a00*/  PLOP3.LUT P0, PT, PT, PT, PT, 0x8, 0x80 ;  /* 0x000000000080781c */ /* 0x000fc40003f0e170 */
[----:B0-----:R-:W-:Y:S01]  /*3a10*/  MOV R2, R8 ;  /* 0x0000000800027202 */ /* 0x001fe20000000f00 */
[----:B--2---:R-:W-:-:S04]  /*3a20*/  FADD R6, R7, R6 ;  /* 0x0000000607067221 */ /* 0x004fc80000000000 */
[----:B---3--:R-:W-:Y:S01]  /*3a30*/  FADD R6, R6, R9 ;  /* 0x0000000906067221 */ /* 0x008fe20000000000 */
[----:B------:R-:W-:-:S03]  /*3a40*/  IADD3.X R9, PT, PT, RZ, R3, RZ, P1, !PT ;  /* 0x00000003ff097210 */ /* 0x000fc60000ffe4ff */
[----:B----4-:R-:W-:Y:S01]  /*3a50*/  FADD R6, R6, R11 ;  /* 0x0000000b06067221 */ /* 0x010fe20000000000 */
[----:B------:R-:W-:-:S03]  /*3a60*/  MOV R3, R9 ;  /* 0x0000000900037202 */ /* 0x000fc60000000f00 */
[----:B-----5:R-:W-:-:S04]  /*3a70*/  FADD R6, R6, R13 ;  /* 0x0000000d06067221 */ /* 0x020fc80000000000 */
[----:B------:R-:W-:-:S04]  /*3a80*/  FADD R6, R6, R15 ;  /* 0x0000000f06067221 */ /* 0x000fc80000000000 */
[----:B------:R-:W-:-:S04]  /*3a90*/  FADD R6, R6, R17 ;  /* 0x0000001106067221 */ /* 0x000fc80000000000 */
[----:B------:R-:W-:-:S04]  /*3aa0*/  FADD R6, R6, R19 ;  /* 0x0000001306067221 */ /* 0x000fc80000000000 */
[----:B------:R-:W-:-:S07]  /*3ab0*/  FADD R7, R6, R21 ;  /* 0x0000001506077221 */ /* 0x000fce0000000000 */
.L_x_484:
[----:B------:R-:W-:Y:S05]  /*3ac0*/  BSYNC.RECONVERGENT B2 ;  /* 0x0000000000027941 */ /* 0x000fea0003800200 */
.L_x_483:
        /* <DEDUP_REMOVED lines=10> */
.L_x_476:
[----:B------:R-:W-:Y:S05]  /*3b70*/  BSYNC.RECONVERGENT B1 ;  /* 0x0000000000017941 */ /* 0x000fea0003800200 */
.L_x_474:
        /* <DEDUP_REMOVED lines=40> */
[----:B------:R-:W-:-:S07]  /*3e00*/  FADD R0, R8, R9 ;  /* 0x0000000908007221 */ /* 0x000fce0000000000 */
.L_x_446:
[----:B------:R-:W-:Y:S05]  /*3e10*/  BSYNC.RECONVERGENT B0 ;  /* 0x0000000000007941 */ /* 0x000fea0003800200 */
.L_x_430:
[----:B------:R-:W-:Y:S05]  /*3e20*/  @P4 EXIT ;  /* 0x000000000000494d */ /* 0x000fea0003800000 */
[----:B01234-:R-:W0:Y:S01]  /*3e30*/  LDC.64 R2, c[0x0][0x388] ;  /* 0x0000e200ff027b82 */ /* 0x01fe220000000a00 */
[----:B------:R-:W1:Y:S02]  /*3e40*/  LDCU UR4, c[0x0][0x39c] ;  /* 0x00007380ff0477ac */ /* 0x000e640008000800 */
[----:B-1----:R-:W-:-:S05]  /*3e50*/  FADD R5, R0, UR4 ;  /* 0x0000000400057e21 */ /* 0x002fca0008000000 */
[----:B0-----:R-:W-:Y:S01]  /*3e60*/  STG.E desc[UR6][R2.64], R5 ;  /* 0x0000000502007986 */ /* 0x001fe2000c101906 */
[----:B------:R-:W-:Y:S05]  /*3e70*/  EXIT ;  /* 0x000000000000794d */ /* 0x000fea0003800000 */
.L_x_485:
        /* <DEDUP_REMOVED lines=16> */
.L_x_646:


//--------------------- .text._ZN3cub18CUB_300001_SM_10006detail6reduce28DeviceReduceSingleTileKernelINS2_10policy_hubIfjN4cuda3std3__44plusIfEEE10Policy1000EPfSC_iS9_ffNS7_10__identityEEEvT0_T1_T2_T3_T4_T6_ --------------------------
	.section	.text._ZN3cub18CUB_300001_SM_10006detail6reduce28DeviceReduceSingleTileKernelINS2_10policy_hubIfjN4cuda3std3__44plusIfEEE10Policy1000EPfSC_iS9_ffNS7_10__identityEEEvT0_T1_T2_T3_T4_T6_,"ax",@progbits
	.align	128
        .global         _ZN3cub18CUB_300001_SM_10006detail6reduce28DeviceReduceSingleTileKernelINS2_10policy_hubIfjN4cuda3std3__44plusIfEEE10Policy1000EPfSC_iS9_ffNS7_10__identityEEEvT0_T1_T2_T3_T4_T6_
        .type           _ZN3cub18CUB_300001_SM_10006detail6reduce28DeviceReduceSingleTileKernelINS2_10policy_hubIfjN4cuda3std3__44plusIfEEE10Policy1000EPfSC_iS9_ffNS7_10__identityEEEvT0_T1_T2_T3_T4_T6_,@function
        .size           _ZN3cub18CUB_300001_SM_10006detail6reduce28DeviceReduceSingleTileKernelINS2_10policy_hubIfjN4cuda3std3__44plusIfEEE10Policy1000EPfSC_iS9_ffNS7_10__identityEEEvT0_T1_T2_T3_T4_T6_,(.L_x_647 - _ZN3cub18CUB_300001_SM_10006detail6reduce28DeviceReduceSingleTileKernelINS2_10policy_hubIfjN4cuda3std3__44plusIfEEE10Policy1000EPfSC_iS9_ffNS7_10__identityEEEvT0_T1_T2_T3_T4_T6_)
        .other          _ZN3cub18CUB_300001_SM_10006detail6reduce28DeviceReduceSingleTileKernelINS2_10policy_hubIfjN4cuda3std3__44plusIfEEE10Policy1000EPfSC_iS9_ffNS7_10__identityEEEvT0_T1_T2_T3_T4_T6_,@"STO_CUDA_ENTRY STV_DEFAULT"
_ZN3cub18CUB_300001_SM_10006detail6reduce28DeviceReduceSingleTileKernelINS2_10policy_hubIfjN4cuda3std3__44plusIfEEE10Policy1000EPfSC_iS9_ffNS7_10__identityEEEvT0_T1_T2_T3_T4_T6_:
.text._ZN3cub18CUB_300001_SM_10006detail6reduce28DeviceReduceSingleTileKernelINS2_10policy_hubIfjN4cuda3std3__44plusIfEEE10Policy1000EPfSC_iS9_ffNS7_10__identityEEEvT0_T1_T2_T3_T4_T6_:
        /* <DEDUP_REMOVED lines=13> */
.L_x_486:
        /* <DEDUP_REMOVED lines=16> */
.L_x_491:
[----:B------:R-:W-:Y:S05]  /*01d0*/  BSYNC.RECONVERGENT B1 ;  /* 0x0000000000017941 */ /* 0x000fea0003800200 */
.L_x_490:
        /* <DEDUP_REMOVED lines=16> */
.L_x_496:
        /* <DEDUP_REMOVED lines=9> */
.L_x_495:
[----:B------:R-:W-:Y:S05]  /*0370*/  BSYNC.RECONVERGENT B2 ;  /* 0x0000000000027941 */ /* 0x000fea0003800200 */
.L_x_494:
        /* <DEDUP_REMOVED lines=8> */
.L_x_499:
        /* <DEDUP_REMOVED lines=43> */
.L_x_498:
[----:B------:R-:W-:Y:S05]  /*06b0*/  BSYNC.RECONVERGENT B2 ;  /* 0x0000000000027941 */ /* 0x000fea0003800200 */
.L_x_497:
        /* <DEDUP_REMOVED lines=26> */
.L_x_501:
[----:B------:R-:W-:Y:S05]  /*0860*/  BSYNC.RECONVERGENT B2 ;  /* 0x0000000000027941 */ /* 0x000fea0003800200 */
.L_x_500:
        /* <DEDUP_REMOVED lines=12> */
.L_x_493:
[----:B------:R-:W-:Y:S05]  /*0930*/  BSYNC.RECONVERGENT B1 ;  /* 0x0000000000017941 */ /* 0x000fea0003800200 */
.L_x_492:
        /* <DEDUP_REMOVED lines=10> */
[----:B------:R-:W1:Y:S06]  /*09e0*/  SHFL.DOWN PT, R3, R0, 0x2, 0x1f ;  /* 0x08401f0000037f89 */ /* 0x000e6c00000e0000 */
[----:B------:R-:W2:Y:S01]  /*09f0*/  @!P1 S2R R6, SR_CgaCtaId ;  /* 0x0000000000069919 */ /* 0x000ea20000008800 */
[----:B0-----:R-:W-:Y:S02]  /*0a00*/  @!P1 MOV R5, 0x400 ;  /* 0x0000040000059802 */ /* 0x001fe40000000f00 */
[----:B------:R-:W-:-:S04]  /*0a10*/  @!P1 SHF.R.U32.HI R4, RZ, 0x3, R2 ;  /* 0x00000003ff049819 */ /* 0x000fc80000011602 */
[----:B------:R-:W-:Y:S01]  /*0a20*/  @!P1 LOP3.LUT R4, R4, 0x7c, RZ, 0xc0, !PT ;  /* 0x0000007c04049812 */ /* 0x000fe200078ec0ff */
[----:B-1----:R-:W-:Y:S01]  /*0a30*/  @!P0 FADD R0, R0, R3 ;  /* 0x0000000300008221 */ /* 0x002fe20000000000 */
[----:B------:R-:W-:-:S04]  /*0a40*/  ISETP.GT.AND P0, PT, R8, 0x1b, PT ;  /* 0x0000001b0800780c */ /* 0x000fc80003f04270 */
[----:B------:R-:W0:Y:S01]  /*0a50*/  SHFL.DOWN PT, R3, R0, 0x4, 0x1f ;  /* 0x08801f0000037f89 */ /* 0x000e2200000e0000 */
[----:B--2---:R-:W-:-:S04]  /*0a60*/  @!P1 LEA R5, R6, R5, 0x18 ;  /* 0x0000000506059211 */ /* 0x004fc800078ec0ff */
        /* <DEDUP_REMOVED lines=16> */
[----:B0-----:R-:W0:Y:S04]  /*0b70*/  LDS.128 R4, [UR4+0x10] ;  /* 0x00001004ff047984 */ /* 0x001e280008000c00 */
[----:B------:R-:W1:Y:S04]  /*0b80*/  LDS.128 R12, [UR4+0x20] ;  /* 0x00002004ff0c7984 */ /* 0x000e680008000c00 */
[----:B------:R-:W2:Y:S04]  /*0b90*/  LDS.128 R8, [UR4+0x30] ;  /* 0x00003004ff087984 */ /* 0x000ea80008000c00 */
[----:B------:R-:W3:Y:S01]  /*0ba0*/  LDS.128 R16, [UR4+0x40] ;  /* 0x00004004ff107984 */ /* 0x000ee20008000c00 */
[----:B0-----:R-:W-:-:S04]  /*0bb0*/  FADD R5, R0, R5 ;  /* 0x0000000500057221 */ /* 0x001fc80000000000 */
[----:B------:R-:W-:-:S04]  /*0bc0*/  FADD R6, R5, R6 ;  /* 0x0000000605067221 */ /* 0x000fc80000000000 */
[----:B------:R-:W-:-:S04]  /*0bd0*/  FADD R7, R6, R7 ;  /* 0x0000000706077221 */ /* 0x000fc80000000000 */
[----:B-1----:R-:W-:-:S04]  /*0be0*/  FADD R12, R7, R12 ;  /* 0x0000000c070c7221 */ /* 0x002fc80000000000 */
[----:B------:R-:W-:-:S04]  /*0bf0*/  FADD R13, R12, R13 ;  /* 0x0000000d0c0d7221 */ /* 0x000fc80000000000 */
[----:B------:R-:W-:-:S04]  /*0c00*/  FADD R14, R13, R14 ;  /* 0x0000000e0d0e7221 */ /* 0x000fc80000000000 */
[----:B------:R-:W-:-:S04]  /*0c10*/  FADD R15, R14, R15 ;  /* 0x0000000f0e0f7221 */ /* 0x000fc80000000000 */
[----:B--2---:R-:W-:-:S04]  /*0c20*/  FADD R8, R15, R8 ;  /* 0x000000080f087221 */ /* 0x004fc80000000000 */
[----:B------:R-:W-:-:S04]  /*0c30*/  FADD R9, R8, R9 ;  /* 0x0000000908097221 */ /* 0x000fc80000000000 */
[----:B------:R-:W-:-:S04]  /*0c40*/  FADD R10, R9, R10 ;  /* 0x0000000a090a7221 */ /* 0x000fc80000000000 */
[----:B------:R-:W-:-:S04]  /*0c50*/  FADD R11, R10, R11 ;  /* 0x0000000b0a0b7221 */ /* 0x000fc80000000000 */
[----:B---3--:R-:W-:-:S04]  /*0c60*/  FADD R16, R11, R16 ;  /* 0x000000100b107221 */ /* 0x008fc80000000000 */
[----:B------:R-:W-:-:S04]  /*0c70*/  FADD R17, R16, R17 ;  /* 0x0000001110117221 */ /* 0x000fc80000000000 */
[----:B------:R-:W-:-:S04]  /*0c80*/  FADD R18, R17, R18 ;  /* 0x0000001211127221 */ /* 0x000fc80000000000 */
[----:B------:R-:W-:Y:S01]  /*0c90*/  FADD R0, R18, R19 ;  /* 0x0000001312007221 */ /* 0x000fe20000000000 */
[----:B------:R-:W-:Y:S06]  /*0ca0*/  BRA `(.L_x_503) ;  /* 0x0000003400707947 */ /* 0x000fec0003800000 */
.L_x_502:
        /* <DEDUP_REMOVED lines=23> */
[-C--:B------:R-:W-:Y:S02]  /*0e20*/  ISETP.GT.AND P0, PT, R5, R4.reuse, PT ;  /* 0x000000040500720c */ /* 0x080fe40003f04270 */
        /* <DEDUP_REMOVED lines=21> */
[----:B------:R-:W0:Y:S04]  /*0f80*/  LDS.128 R16, [UR4+0x10] ;  /* 0x00001004ff107984 */ /* 0x000e280008000c00 */
[----:B----4-:R-:W1:Y:S04]  /*0f90*/  LDS.128 R4, [UR4+0x20] ;  /* 0x00002004ff047984 */ /* 0x010e680008000c00 */
[----:B------:R-:W2:Y:S04]  /*0fa0*/  LDS.128 R8, [UR4+0x30] ;  /* 0x00003004ff087984 */ /* 0x000ea80008000c00 */
[----:B------:R-:W3:Y:S01]  /*0fb0*/  LDS.128 R12, [UR4+0x40] ;  /* 0x00004004ff0c7984 */ /* 0x000ee20008000c00 */
[----:B0-----:R-:W-:Y:S01]  /*0fc0*/  @P2 FADD R0, R0, R17 ;  /* 0x0000001100002221 */ /* 0x001fe20000000000 */
[----:B------:R-:W-:-:S03]  /*0fd0*/  ISETP.GT.AND P2, PT, R3, 0x80, PT ;  /* 0x000000800300780c */ /* 0x000fc60003f44270 */
[----:B------:R-:W-:Y:S01]  /*0fe0*/  @P3 FADD R0, R0, R18 ;  /* 0x0000001200003221 */ /* 0x000fe20000000000 */
[----:B------:R-:W-:-:S03]  /*0ff0*/  ISETP.GT.AND P3, PT, R3, 0xa0, PT ;  /* 0x000000a00300780c */ /* 0x000fc60003f64270 */
[----:B------:R-:W-:Y:S01]  /*1000*/  @P1 FADD R0, R0, R19 ;  /* 0x0000001300001221 */ /* 0x000fe20000000000 */
[----:B------:R-:W-:-:S05]  /*1010*/  ISETP.GT.AND P1, PT, R3, 0xe0, PT ;  /* 0x000000e00300780c */ /* 0x000fca0003f24270 */
[----:B-1----:R-:W-:Y:S01]  /*1020*/  @P2 FADD R0, R0, R4 ;  /* 0x0000000400002221 */ /* 0x002fe20000000000 */
[----:B------:R-:W-:-:S03]  /*1030*/  ISETP.GT.AND P2, PT, R3, 0x100, PT ;  /* 0x000001000300780c */ /* 0x000fc60003f44270 */
[----:B------:R-:W-:Y:S01]  /*1040*/  @P3 FADD R0, R0, R5 ;  /* 0x0000000500003221 */ /* 0x000fe20000000000 */
[----:B------:R-:W-:-:S03]  /*1050*/  ISETP.GT.AND P3, PT, R3, 0x120, PT ;  /* 0x000001200300780c */ /* 0x000fc60003f64270 */
[----:B------:R-:W-:Y:S01]  /*1060*/  @P4 FADD R0, R0, R6 ;  /* 0x0000000600004221 */ /* 0x000fe20000000000 */
[----:B------:R-:W-:-:S03]  /*1070*/  ISETP.GT.AND P4, PT, R3, 0x140, PT ;  /* 0x000001400300780c */ /* 0x000fc60003f84270 */
[----:B------:R-:W-:Y:S01]  /*1080*/  @P1 FADD R0, R0, R7 ;  /* 0x0000000700001221 */ /* 0x000fe20000000000 */
[----:B------:R-:W-:-:S03]  /*1090*/  ISETP.GT.AND P1, PT, R3, 0x160, PT ;  /* 0x000001600300780c */ /* 0x000fc60003f24270 */
[----:B--2---:R-:W-:Y:S01]  /*10a0*/  @P2 FADD R0, R0, R8 ;  /* 0x0000000800002221 */ /* 0x004fe20000000000 */
[----:B------:R-:W-:-:S03]  /*10b0*/  ISETP.GT.AND P2, PT, R3, 0x180, PT ;  /* 0x000001800300780c */ /* 0x000fc60003f44270 */
[----:B------:R-:W-:Y:S01]  /*10c0*/  @P3 FADD R0, R0, R9 ;  /* 0x0000000900003221 */ /* 0x000fe20000000000 */
[----:B------:R-:W-:-:S03]  /*10d0*/  ISETP.GT.AND P3, PT, R3, 0x1a0, PT ;  /* 0x000001a00300780c */ /* 0x000fc60003f64270 */
[----:B------:R-:W-:Y:S01]  /*10e0*/  @P4 FADD R0, R0, R10 ;  /* 0x0000000a00004221 */ /* 0x000fe20000000000 */
[----:B------:R-:W-:-:S03]  /*10f0*/  ISETP.GT.AND P4, PT, R3, 0x1c0, PT ;  /* 0x000001c00300780c */ /* 0x000fc60003f84270 */
[----:B------:R-:W-:Y:S01]  /*1100*/  @P1 FADD R0, R0, R11 ;  /* 0x0000000b00001221 */ /* 0x000fe20000000000 */
[----:B------:R-:W-:-:S03]  /*1110*/  ISETP.GT.AND P1, PT, R3, 0x1e0, PT ;  /* 0x000001e00300780c */ /* 0x000fc60003f24270 */
[----:B---3--:R-:W-:-:S04]  /*1120*/  @P2 FADD R0, R0, R12 ;  /* 0x0000000c00002221 */ /* 0x008fc80000000000 */
[----:B------:R-:W-:-:S04]  /*1130*/  @P3 FADD R0, R0, R13 ;  /* 0x0000000d00003221 */ /* 0x000fc80000000000 */
[----:B------:R-:W-:-:S04]  /*1140*/  @P4 FADD R0, R0, R14 ;  /* 0x0000000e00004221 */ /* 0x000fc80000000000 */
[----:B------:R-:W-:Y:S01]  /*1150*/  @P1 FADD R0, R0, R15 ;  /* 0x0000000f00001221 */ /* 0x000fe20000000000 */
[----:B------:R-:W-:Y:S06]  /*1160*/  BRA `(.L_x_503) ;  /* 0x0000003000407947 */ /* 0x000fec0003800000 */
.L_x_489:
[----:B------:R-:W0:Y:S01]  /*1170*/  S2R R2, SR_TID.X ;  /* 0x0000000000027919 */ /* 0x000e220000002100 */
[----:B------:R-:W1:Y:S01]  /*1180*/  LDC.64 R4, c[0x0][0x380] ;  /* 0x0000e000ff047b82 */ /* 0x000e620000000a00 */
[----:B0-----:R-:W-:-:S05]  /*1190*/  SHF.L.U32 R7, R2, 0x1, RZ ;  /* 0x0000000102077819 */ /* 0x001fca00000006ff */
[----:B-1----:R-:W-:-:S05]  /*11a0*/  IMAD.WIDE.U32 R4, R7, 0x4, R4 ;  /* 0x0000000407047825 */ /* 0x002fca00078e0004 */
[----:B------:R-:W2:Y:S04]  /*11b0*/  LDG.E.64.CONSTANT R14, desc[UR6][R4.64] ;  /* 0x00000006040e7981 */ /* 0x000ea8000c1e9b00 */
[----:B------:R-:W3:Y:S04]  /*11c0*/  LDG.E.64.CONSTANT R16, desc[UR6][R4.64+0x1000] ;  /* 0x0010000604107981 */ /* 0x000ee8000c1e9b00 */
[----:B------:R-:W4:Y:S04]  /*11d0*/  LDG.E.64.CONSTANT R18, desc[UR6][R4.64+0x2000] ;  /* 0x0020000604127981 */ /* 0x000f28000c1e9b00 */
[----:B------:R-:W5:Y:S04]  /*11e0*/  LDG.E.64.CONSTANT R20, desc[UR6][R4.64+0x3000] ;  /* 0x0030000604147981 */ /* 0x000f68000c1e9b00 */
[----:B------:R-:W5:Y:S04]  /*11f0*/  LDG.E.64.CONSTANT R12, desc[UR6][R4.64+0x4000] ;  /* 0x00400006040c7981 */ /* 0x000f68000c1e9b00 */
[----:B------:R-:W5:Y:S04]  /*1200*/  LDG.E.64.CONSTANT R10, desc[UR6][R4.64+0x5000] ;  /* 0x00500006040a7981 */ /* 0x000f68000c1e9b00 */
[----:B------:R-:W5:Y:S04]  /*1210*/  LDG.E.64.CONSTANT R6, desc[UR6][R4.64+0x6000] ;  /* 0x0060000604067981 */ /* 0x000f68000c1e9b00 */
[----:B------:R-:W5:Y:S01]  /*1220*/  LDG.E.64.CONSTANT R8, desc[UR6][R4.64+0x7000] ;  /* 0x0070000604087981 */ /* 0x000f62000c1e9b00 */
[----:B------:R-:W-:Y:S01]  /*1230*/  ISETP.GE.U32.AND P0, PT, R3, 0x4000, PT ;  /* 0x000040000300780c */ /* 0x000fe20003f06070 */
[----:B--2---:R-:W-:Y:S01]  /*1240*/  FADD R14, R14, R15 ;  /* 0x0000000f0e0e7221 */ /* 0x004fe20000000000 */
[----:B---3--:R-:W-:Y:S01]  /*1250*/  FADD R17, R16, R17 ;  /* 0x0000001110117221 */ /* 0x008fe20000000000 */
[----:B----4-:R-:W-:-:S03]  /*1260*/  FADD R18, R18, R19 ;  /* 0x0000001312127221 */ /* 0x010fc60000000000 */
[----:B------:R-:W-:Y:S01]  /*1270*/  FADD R14, R14, R17 ;  /* 0x000000110e0e7221 */ /* 0x000fe20000000000 */
[----:B-----5:R-:W-:Y:S01]  /*1280*/  FADD R21, R20, R21 ;  /* 0x0000001514157221 */ /* 0x020fe20000000000 */
[----:B------:R-:W-:Y:S02]  /*1290*/  HFMA2 R20, -RZ, RZ, 0, 0.0078125 ;  /* 0x00002000ff147431 */ /* 0x000fe400000001ff */
[----:B------:R-:W-:Y:S01]  /*12a0*/  FADD R12, R12, R13 ;  /* 0x0000000d0c0c7221 */ /* 0x000fe20000000000 */
[----:B------:R-:W-:Y:S01]  /*12b0*/  FADD R21, R18, R21 ;  /* 0x0000001512157221 */ /* 0x000fe20000000000 */
[----:B------:R-:W-:-:S03]  /*12c0*/  FADD R11, R10, R11 ;  /* 0x0000000b0a0b7221 */ /* 0x000fc60000000000 */
[----:B------:R-:W-:Y:S01]  /*12d0*/  FADD R14, R14, R21 ;  /* 0x000000150e0e7221 */ /* 0x000fe20000000000 */
[----:B------:R-:W-:Y:S01]  /*12e0*/  FADD R6, R6, R7 ;  /* 0x0000000706067221 */ /* 0x000fe20000000000 */
[----:B------:R-:W-:Y:S01]  /*12f0*/  FADD R11, R12, R11 ;  /* 0x0000000b0c0b7221 */ /* 0x000fe20000000000 */
[----:B------:R-:W-:-:S04]  /*1300*/  FADD R9, R8, R9 ;  /* 0x0000000908097221 */ /* 0x000fc80000000000 */
[----:B------:R-:W-:-:S04]  /*1310*/  FADD R6, R6, R9 ;  /* 0x0000000906067221 */ /* 0x000fc80000000000 */
[----:B------:R-:W-:-:S04]  /*1320*/  FADD R11, R11, R6 ;  /* 0x000000060b0b7221 */ /* 0x000fc80000000000 */
[----:B------:R-:W-:Y:S01]  /*1330*/  FADD R0, R14, R11 ;  /* 0x0000000b0e007221 */ /* 0x000fe20000000000 */
[----:B------:R-:W-:Y:S06]  /*1340*/  @!P0 BRA `(.L_x_504) ;  /* 0x00000000008c8947 */ /* 0x000fec0003800000 */
[----:B------:R-:W0:Y:S01]  /*1350*/  LDC R24, c[0x0][0x390] ;  /* 0x0000e400ff187b82 */ /* 0x000e220000000800 */
[----:B------:R-:W-:Y:S02]  /*1360*/  IADD3 R21, PT, PT, R3, -0x2000, RZ ;  /* 0xffffe00003157810 */ /* 0x000fe40007ffe0ff */
[----:B------:R-:W-:-:S07]  /*1370*/  MOV R20, 0x2000 ;  /* 0x0000200000147802 */ /* 0x000fce0000000f00 */
.L_x_506:
[----:B------:R-:W-:-:S05]  /*1380*/  IMAD.WIDE R26, R20, 0x4, R4 ;  /* 0x00000004141a7825 */ /* 0x000fca00078e0204 */
[----:B------:R-:W2:Y:S04]  /*1390*/  LDG.E.64.CONSTANT R14, desc[UR6][R26.64+0x6000] ;  /* 0x006000061a0e7981 */ /* 0x000ea8000c1e9b00 */
[----:B------:R-:W2:Y:S04]  /*13a0*/  LDG.E.64.CONSTANT R6, desc[UR6][R26.64+0x7000] ;  /* 0x007000061a067981 */ /* 0x000ea8000c1e9b00 */
[----:B------:R-:W3:Y:S04]  /*13b0*/  LDG.E.64.CONSTANT R22, desc[UR6][R26.64] ;  /* 0x000000061a167981 */ /* 0x000ee8000c1e9b00 */
[----:B------:R-:W4:Y:S04]  /*13c0*/  LDG.E.64.CONSTANT R18, desc[UR6][R26.64+0x1000] ;  /* 0x001000061a127981 */ /* 0x000f28000c1e9b00 */
[----:B------:R-:W5:Y:S04]  /*13d0*/  LDG.E.64.CONSTANT R16, desc[UR6][R26.64+0x2000] ;  /* 0x002000061a107981 */ /* 0x000f68000c1e9b00 */
[----:B------:R-:W5:Y:S04]  /*13e0*/  LDG.E.64.CONSTANT R12, desc[UR6][R26.64+0x3000] ;  /* 0x003000061a0c7981 */ /* 0x000f68000c1e9b00 */
[----:B------:R-:W5:Y:S04]  /*13f0*/  LDG.E.64.CONSTANT R10, desc[UR6][R26.64+0x4000] ;  /* 0x004000061a0a7981 */ /* 0x000f68000c1e9b00 */
[----:B------:R-:W5:Y:S01]  /*1400*/  LDG.E.64.CONSTANT R8, desc[UR6][R26.64+0x5000] ;  /* 0x005000061a087981 */ /* 0x000f62000c1e9b00 */
[----:B0-----:R-:W-:Y:S01]  /*1410*/  MOV R3, R24 ;  /* 0x0000001800037202 */ /* 0x001fe20000000f00 */
[----:B--2---:R-:W-:-:S03]  /*1420*/  FADD R15, R15, R6 ;  /* 0x000000060f0f7221 */ /* 0x004fc60000000000 */
[----:B------:R-:W-:Y:S01]  /*1430*/  IADD3 R6, PT, PT, -R20, R3, RZ ;  /* 0x0000000314067210 */ /* 0x000fe20007ffe1ff */
[----:B---3--:R-:W-:-:S03]  /*1440*/  FADD R0, R22, R0 ;  /* 0x0000000016007221 */ /* 0x008fc60000000000 */
[----:B------:R-:W-:Y:S01]  /*1450*/  ISETP.GE.AND P0, PT, R6, 0x2000, PT ;  /* 0x000020000600780c */ /* 0x000fe20003f06270 */
[----:B----4-:R-:W-:Y:S01]  /*1460*/  FADD R23, R23, R18 ;  /* 0x0000001217177221 */ /* 0x010fe20000000000 */
[----:B-----5:R-:W-:Y:S01]  /*1470*/  FADD R18, R19, R16 ;  /* 0x0000001013127221 */ /* 0x020fe20000000000 */
[----:B------:R-:W-:Y:S01]  /*1480*/  FADD R17, R17, R12 ;  /* 0x0000000c11117221 */ /* 0x000fe20000000000 */
[----:B------:R-:W-:Y:S01]  /*1490*/  FADD R12, R13, R10 ;  /* 0x0000000a0d0c7221 */ /* 0x000fe20000000000 */
[----:B------:R-:W-:Y:S01]  /*14a0*/  FADD R11, R11, R8 ;  /* 0x000000080b0b7221 */ /* 0x000fe20000000000 */
[----:B------:R-:W-:Y:S01]  /*14b0*/  FADD R8, R9, R14 ;  /* 0x0000000e09087221 */ /* 0x000fe20000000000 */
        /* <DEDUP_REMOVED lines=9> */
[----:B------:R-:W-:-:S04]  /*1550*/  IADD3 R20, PT, PT, R20, 0x2000, RZ ;  /* 0x0000200014147810 */ /* 0x000fc80007ffe0ff */
[----:B------:R-:W-:-:S13]  /*1560*/  ISETP.GT.AND P0, PT, R20, R21, PT ;  /* 0x000000151400720c */ /* 0x000fda0003f04270 */
[----:B------:R-:W-:Y:S05]  /*1570*/  @!P0 BRA `(.L_x_506) ;  /* 0xfffffffc00808947 */ /* 0x000fea000383ffff */
.L_x_504:
        /* <DEDUP_REMOVED lines=20> */
.L_x_510:
        /* <DEDUP_REMOVED lines=8> */
.L_x_509:
[----:B------:R-:W-:Y:S05]  /*1740*/  BSYNC.RECONVERGENT B2 ;  /* 0x0000000000027941 */ /* 0x000fea0003800200 */
.L_x_508:
[----:B------:R-:W-:Y:S05]  /*1750*/  @!P1 BRA `(.L_x_507) ;  /* 0x0000000400a89947 */ /* 0x000fea0003800000 */
[----:B------:R-:W0:Y:S01]  /*1760*/  LDCU.64 UR4, c[0x0][0x380] ;  /* 0x00007000ff0477ac */ /* 0x000e220008000a00 */
[----:B------:R-:W-:Y:S01]  /*1770*/  IADD3 R5, PT, PT, R11, -R10, RZ ;  /* 0x8000000a0b057210 */ /* 0x000fe20007ffe0ff */
[----:B------:R-:W-:Y:S01]  /*1780*/  BSSY.RECONVERGENT B2, `(.L_x_511) ;  /* 0x000003b000027945 */ /* 0x000fe20003800200 */
[----:B------:R-:W-:Y:S02]  /*1790*/  IADD3 R3, P0, PT, R10, R20, RZ ;  /* 0x000000140a037210 */ /* 0x000fe40007f1e0ff */
[----:B------:R-:W-:Y:S02]  /*17a0*/  ISETP.GT.AND P1, PT, R5, 0x1800, PT ;  /* 0x000018000500780c */ /* 0x000fe40003f24270 */
[----:B------:R-:W-:Y:S02]  /*17b0*/  IADD3.X R6, PT, PT, RZ, RZ, RZ, P0, !PT ;  /* 0x000000ffff067210 */ /* 0x000fe400007fe4ff */
[----:B0-----:R-:W-:-:S04]  /*17c0*/  LEA R4, P0, R3, UR4, 0x2 ;  /* 0x0000000403047c11 */ /* 0x001fc8000f8010ff */
[----:B------:R-:W-:Y:S02]  /*17d0*/  LEA.HI.X R3, R3, UR5, R6, 0x2, P0 ;  /* 0x0000000503037c11 */ /* 0x000fe400080f1406 */
[----:B------:R-:W-:-:S04]  /*17e0*/  IADD3 R4, P0, PT, R4, 0x1000, RZ ;  /* 0x0000100004047810 */ /* 0x000fc80007f1e0ff */
[----:B------:R-:W-:Y:S02]  /*17f0*/  IADD3.X R5, PT, PT, RZ, R3, RZ, P0, !PT ;  /* 0x00000003ff057210 */ /* 0x000fe400007fe4ff */
[----:B------:R-:W-:Y:S02]  /*1800*/  PLOP3.LUT P0, PT, PT, PT, PT, 0x80, 0x8 ;  /* 0x000000000008781c */ /* 0x000fe40003f0f070 */
[----:B------:R-:W-:Y:S01]  /*1810*/  IADD3 R3, PT, PT, R10, R20, RZ ;  /* 0x000000140a037210 */ /* 0x000fe20007ffe0ff */
[----:B------:R-:W-:Y:S10]  /*1820*/  @!P1 BRA `(.L_x_512) ;  /* 0x0000000000c09947 */ /* 0x000ff40003800000 */
[----:B------:R-:W-:Y:S02]  /*1830*/  PLOP3.LUT P0, PT, PT, PT, PT, 0x8, 0x80 ;  /* 0x000000000080781c */ /* 0x000fe40003f0e170 */
[----:B------:R-:W-:-:S11]  /*1840*/  IADD3 R13, PT, PT, R11, -0x1800, RZ ;  /* 0xffffe8000b0d7810 */ /* 0x000fd60007ffe0ff */
.L_x_513:
        /* <DEDUP_REMOVED lines=46> */
.L_x_512:
[----:B------:R-:W-:Y:S05]  /*1b30*/  BSYNC.RECONVERGENT B2 ;  /* 0x0000000000027941 */ /* 0x000fea0003800200 */
.L_x_511:
        /* <DEDUP_REMOVED lines=31> */
.L_x_515:
[----:B------:R-:W-:Y:S05]  /*1d30*/  BSYNC.RECONVERGENT B2 ;  /* 0x0000000000027941 */ /* 0x000fea0003800200 */
.L_x_514:
        /* <DEDUP_REMOVED lines=9> */
[----:B----4-:R-:W-:-:S04]  /*1dd0*/  FADD R0, R0, R3 ;  /* 0x0000000300007221 */ /* 0x010fc80000000000 */
[----:B--2---:R-:W-:-:S04]  /*1de0*/  FADD R0, R0, R9 ;  /* 0x0000000900007221 */ /* 0x004fc80000000000 */
[----:B---3--:R-:W-:-:S07]  /*1df0*/  FADD R0, R0, R11 ;  /* 0x0000000b00007221 */ /* 0x008fce0000000000 */
.L_x_507:
[----:B------:R-:W-:Y:S05]  /*1e00*/  BSYNC.RECONVERGENT B1 ;  /* 0x0000000000017941 */ /* 0x000fea0003800200 */
.L_x_505:
        /* <DEDUP_REMOVED lines=32> */
[----:B---3--:R-:W0:Y:S04]  /*2010*/  LDS.128 R4, [UR4+0x10] ;  /* 0x00001004ff047984 */ /* 0x008e280008000c00 */
        /* <DEDUP_REMOVED lines=19> */
.L_x_488:
        /* <DEDUP_REMOVED lines=12> */
.L_x_518:
[----:B------:R-:W-:Y:S05]  /*2210*/  BSYNC.RECONVERGENT B1 ;  /* 0x0000000000017941 */ /* 0x000fea0003800200 */
.L_x_517:
        /* <DEDUP_REMOVED lines=16> */
.L_x_523:
        /* <DEDUP_REMOVED lines=9> */
.L_x_522:
[----:B------:R-:W-:Y:S05]  /*23b0*/  BSYNC.RECONVERGENT B2 ;  /* 0x0000000000027941 */ /* 0x000fea0003800200 */
.L_x_521:
        /* <DEDUP_REMOVED lines=8> */
.L_x_526:
        /* <DEDUP_REMOVED lines=43> */
.L_x_525:
[----:B------:R-:W-:Y:S05]  /*26f0*/  BSYNC.RECONVERGENT B2 ;  /* 0x0000000000027941 */ /* 0x000fea0003800200 */
.L_x_524:
        /* <DEDUP_REMOVED lines=26> */
.L_x_528:
[----:B------:R-:W-:Y:S05]  /*28a0*/  BSYNC.RECONVERGENT B2 ;  /* 0x0000000000027941 */ /* 0x000fea0003800200 */
.L_x_527:
        /* <DEDUP_REMOVED lines=12> */
.L_x_520:
[----:B------:R-:W-:Y:S05]  /*2970*/  BSYNC.RECONVERGENT B1 ;  /* 0x0000000000017941 */ /* 0x000fea0003800200 */
.L_x_519:
[----:B------:R-:W-:Y:S02]  /*2980*/  ISETP.GE.AND P0, PT, R3, 0x200, PT ;  /* 0x000002000300780c */ /* 0x000fe40003f06270 */
[----:B0----5:R-:W-:-:S11]  /*2990*/  MOV R5, R0 ;  /* 0x0000000000057202 */ /* 0x021fd60000000f00 */
[----:B------:R-:W-:Y:S05]  /*29a0*/  @!P0 BRA `(.L_x_529) ;  /* 0x0000000000d08947 */ /* 0x000fea0003800000 */
[----:B------:R-:W0:Y:S01]  /*29b0*/  S2R R7, SR_LANEID ;  /* 0x0000000000077919 */ /* 0x000e220000000000 */
[----:B------:R-:W1:Y:S02]  /*29c0*/  SHFL.DOWN PT, R0, R5, 0x1, 0x1f ;  /* 0x08201f0005007f89 */ /* 0x000e6400000e0000 */
[----:B-1----:R-:W-:Y:S01]  /*29d0*/  FADD R0, R0, R5 ;  /* 0x0000000500007221 */ /* 0x002fe20000000000 */
[C---:B0-----:R-:W-:Y:S02]  /*29e0*/  ISETP.GT.AND P0, PT, R7.reuse, 0x1e, PT ;  /* 0x0000001e0700780c */ /* 0x041fe40003f04270 */
        /* <DEDUP_REMOVED lines=28> */
[----:B--2---:R-:W0:Y:S04]  /*2bb0*/  LDS.128 R4, [UR4+0x10] ;  /* 0x00001004ff047984 */ /* 0x004e280008000c00 */
        /* <DEDUP_REMOVED lines=19> */
.L_x_529:
[----:B------:R-:W0:Y:S01]  /*2cf0*/  S2R R4, SR_LANEID ;  /* 0x0000000000047919 */ /* 0x000e220000000000 */
[----:B------:R-:W-:-:S04]  /*2d00*/  LOP3.LUT R0, R2, 0x3e0, RZ, 0xc0, !PT ;  /* 0x000003e002007812 */ /* 0x000fc800078ec0ff */
[----:B------:R-:W-:Y:S02]  /*2d10*/  IADD3 R6, PT, PT, R0, 0x20, RZ ;  /* 0x0000002000067810 */ /* 0x000fe40007ffe0ff */
[----:B------:R-:W-:Y:S02]  /*2d20*/  LOP3.LUT R0, RZ, R0, RZ, 0x33, !PT ;  /* 0x00000000ff007212 */ /* 0x000fe400078e33ff */
[-C--:B------:R-:W-:Y:S02]  /*2d30*/  ISETP.GT.AND P0, PT, R6, R3.reuse, PT ;  /* 0x000000030600720c */ /* 0x080fe40003f04270 */
[----:B------:R-:W-:-:S04]  /*2d40*/  IADD3 R0, PT, PT, R0, R3, RZ ;  /* 0x0000000300007210 */ /* 0x000fc80007ffe0ff */
[----:B------:R-:W-:-:S05]  /*2d50*/  SEL R6, R0, 0x1f, P0 ;  /* 0x0000001f00067807 */ /* 0x000fca0000000000 */
[----:B------:R-:W1:Y:S01]  /*2d60*/  SHFL.DOWN PT, R0, R5, 0x1, R6 ;  /* 0x0820000005007989 */ /* 0x000e6200000e0006 */
[C---:B0-----:R-:W-:Y:S02]  /*2d70*/  ISETP.GE.AND P0, PT, R4.reuse, R6, PT ;  /* 0x000000060400720c */ /* 0x041fe40003f06270 */
[C---:B------:R-:W-:Y:S02]  /*2d80*/  IADD3 R7, PT, PT, R4.reuse, 0x2, RZ ;  /* 0x0000000204077810 */ /* 0x040fe40007ffe0ff */
[----:B------:R-:W-:-:S09]  /*2d90*/  ISETP.NE.AND P1, PT, R4, RZ, PT ;  /* 0x000000ff0400720c */ /* 0x000fd20003f25270 */
[----:B-1----:R-:W-:Y:S01]  /*2da0*/  @!P0 FADD R5, R0, R5 ;  /* 0x0000000500058221 */ /* 0x002fe20000000000 */
[-C--:B------:R-:W-:Y:S02]  /*2db0*/  ISETP.GT.AND P0, PT, R7, R6.reuse, PT ;  /* 0x000000060700720c */ /* 0x080fe40003f04270 */
[----:B------:R-:W-:Y:S01]  /*2dc0*/  IADD3 R7, PT, PT, R4, 0x4, RZ ;  /* 0x0000000404077810 */ /* 0x000fe20007ffe0ff */
[----:B------:R-:W0:Y:S01]  /*2dd0*/  @!P1 S2R R8, SR_CgaCtaId ;  /* 0x0000000000089919 */ /* 0x000e220000008800 */
        /* <DEDUP_REMOVED lines=31> */
[----:B-1----:R-:W1:Y:S04]  /*2fd0*/  LDS.128 R4, [UR4+0x20] ;  /* 0x00002004ff047984 */ /* 0x002e680008000c00 */
        /* <DEDUP_REMOVED lines=29> */
.L_x_516:
        /* <DEDUP_REMOVED lines=28> */
[----:B------:R-:W-:Y:S02]  /*3370*/  HFMA2 R11, -RZ, RZ, 0, 0.0078125 ;  /* 0x00002000ff0b7431 */ /* 0x000fe400000001ff */
[----:B------:R-:W-:-:S04]  /*3380*/  FADD R15, R14, R15 ;  /* 0x0000000f0e0f7221 */ /* 0x000fc80000000000 */
        /* <DEDUP_REMOVED lines=10> */
.L_x_532:
[----:B------:R-:W-:-:S05]  /*3430*/  IMAD.WIDE R2, R11, 0x4, R4 ;  /* 0x000000040b027825 */ /* 0x000fca00078e0204 */
        /* <DEDUP_REMOVED lines=16> */
[----:B0-----:R-:W-:-:S04]  /*3540*/  MOV R3, R7 ;  /* 0x0000000700037202 */ /* 0x001fc80000000f00 */
[----:B------:R-:W-:-:S04]  /*3550*/  IADD3 R2, PT, PT, -R11, R3, RZ ;  /* 0x000000030b027210 */ /* 0x000fc80007ffe1ff */
[----:B------:R-:W-:Y:S01]  /*3560*/  ISETP.GE.AND P0, PT, R2, 0x2000, PT ;  /* 0x000020000200780c */ /* 0x000fe20003f06270 */
        /* <DEDUP_REMOVED lines=16> */
[----:B------:R-:W-:Y:S06]  /*3670*/  @!P0 BRA `(.L_x_531) ;  /* 0x0000000800308947 */ /* 0x000fec0003800000 */
[----:B------:R-:W-:-:S04]  /*3680*/  IADD3 R11, PT, PT, R11, 0x2000, RZ ;  /* 0x000020000b0b7810 */ /* 0x000fc80007ffe0ff */
[----:B------:R-:W-:-:S13]  /*3690*/  ISETP.GT.AND P0, PT, R11, R6, PT ;  /* 0x000000060b00720c */ /* 0x000fda0003f04270 */
[----:B------:R-:W-:Y:S05]  /*36a0*/  @!P0 BRA `(.L_x_532) ;  /* 0xfffffffc00608947 */ /* 0x000fea000383ffff */
.L_x_530:
        /* <DEDUP_REMOVED lines=20> */
.L_x_536:
        /* <DEDUP_REMOVED lines=8> */
.L_x_535:
[----:B------:R-:W-:Y:S05]  /*3870*/  BSYNC.RECONVERGENT B2 ;  /* 0x0000000000027941 */ /* 0x000fea0003800200 */
.L_x_534:
        /* <DEDUP_REMOVED lines=16> */
.L_x_539:
        /* <DEDUP_REMOVED lines=46> */
.L_x_538:
[----:B------:R-:W-:Y:S05]  /*3c60*/  BSYNC.RECONVERGENT B2 ;  /* 0x0000000000027941 */ /* 0x000fea0003800200 */
.L_x_537:
        /* <DEDUP_REMOVED lines=31> */
.L_x_541:
[----:B------:R-:W-:Y:S05]  /*3e60*/  BSYNC.RECONVERGENT B2 ;  /* 0x0000000000027941 */ /* 0x000fea0003800200 */
.L_x_540:
        /* <DEDUP_REMOVED lines=12> */
.L_x_533:
[----:B------:R-:W-:Y:S05]  /*3f30*/  BSYNC.RECONVERGENT B1 ;  /* 0x0000000000017941 */ /* 0x000fea0003800200 */
.L_x_531:
        /* <DEDUP_REMOVED lines=50> */
[----:B------:R-:W-:-:S07]  /*4260*/  FADD R0, R18, R19 ;  /* 0x0000001312007221 */ /* 0x000fce0000000000 */
.L_x_503:
[----:B------:R-:W-:Y:S05]  /*4270*/  BSYNC.RECONVERGENT B0 ;  /* 0x0000000000007941 */ /* 0x000fea0003800200 */
.L_x_487:
[----:B------:R-:W-:Y:S05]  /*4280*/  @P0 EXIT ;  /* 0x000000000000094d */ /* 0x000fea0003800000 */
[----:B0-23--:R-:W0:Y:S01]  /*4290*/  LDC.64 R2, c[0x0][0x388] ;  /* 0x0000e200ff027b82 */ /* 0x00de220000000a00 */
[----:B------:R-:W4:Y:S02]  /*42a0*/  LDCU UR4, c[0x0][0x398] ;  /* 0x00007300ff0477ac */ /* 0x000f240008000800 */
[----:B----4-:R-:W-:-:S05]  /*42b0*/  FADD R5, R0, UR4 ;  /* 0x0000000400057e21 */ /* 0x010fca0008000000 */
[----:B0-----:R-:W-:Y:S01]  /*42c0*/  STG.E desc[UR6][R2.64], R5 ;  /* 0x0000000502007986 */ /* 0x001fe2000c101906 */
[----:B------:R-:W-:Y:S05]  /*42d0*/  EXIT ;  /* 0x000000000000794d */ /* 0x000fea0003800000 */
.L_x_542:
        /* <DEDUP_REMOVED lines=10> */
.L_x_647:


//--------------------- .text._ZN3cub18CUB_300001_SM_10006detail6reduce18DeviceReduceKernelINS2_10policy_hubIfjN4cuda3std3__44plusIfEEE10Policy1000EPfjS9_fNS7_10__identityEEEvT0_PT3_T1_NS0_13GridEvenShareISH_EET2_T4_ --------------------------
	.section	.text._ZN3cub18CUB_300001_SM_10006detail6reduce18DeviceReduceKernelINS2_10policy_hubIfjN4cuda3std3__44plusIfEEE10Policy1000EPfjS9_fNS7_10__identityEEEvT0_PT3_T1_NS0_13GridEvenShareISH_EET2_T4_,"ax",@progbits
	.align	128
        .global         _ZN3cub18CUB_300001_SM_10006detail6reduce18DeviceReduceKernelINS2_10policy_hubIfjN4cuda3std3__44plusIfEEE10Policy1000EPfjS9_fNS7_10__identityEEEvT0_PT3_T1_NS0_13GridEvenShareISH_EET2_T4_
        .type           _ZN3cub18CUB_300001_SM_10006detail6reduce18DeviceReduceKernelINS2_10policy_hubIfjN4cuda3std3__44plusIfEEE10Policy1000EPfjS9_fNS7_10__identityEEEvT0_PT3_T1_NS0_13GridEvenShareISH_EET2_T4_,@function
        .size           _ZN3cub18CUB_300001_SM_10006detail6reduce18DeviceReduceKernelINS2_10policy_hubIfjN4cuda3std3__44plusIfEEE10Policy1000EPfjS9_fNS7_10__identityEEEvT0_PT3_T1_NS0_13GridEvenShareISH_EET2_T4_,(.L_x_648 - _ZN3cub18CUB_300001_SM_10006detail6reduce18DeviceReduceKernelINS2_10policy_hubIfjN4cuda3std3__44plusIfEEE10Policy1000EPfjS9_fNS7_10__identityEEEvT0_PT3_T1_NS0_13GridEvenShareISH_EET2_T4_)
        .other          _ZN3cub18CUB_300001_SM_10006detail6reduce18DeviceReduceKernelINS2_10policy_hubIfjN4cuda3std3__44plusIfEEE10Policy1000EPfjS9_fNS7_10__identityEEEvT0_PT3_T1_NS0_13GridEvenShareISH_EET2_T4_,@"STO_CUDA_ENTRY STV_DEFAULT"
_ZN3cub18CUB_300001_SM_10006detail6reduce18DeviceReduceKernelINS2_10policy_hubIfjN4cuda3std3__44plusIfEEE10Policy1000EPfjS9_fNS7_10__identityEEEvT0_PT3_T1_NS0_13GridEvenShareISH_EET2_T4_:
.text._ZN3cub18CUB_300001_SM_10006detail6reduce18DeviceReduceKernelINS2_10policy_hubIfjN4cuda3std3__44plusIfEEE10Policy1000EPfjS9_fNS7_10__identityEEEvT0_PT3_T1_NS0_13GridEvenShareISH_EET2_T4_:
        /* <DEDUP_REMOVED lines=8> */
[----:B0-----:R-:W-:-:S06]  /*0080*/  SHF.L.U32 R19, R0, 0xd, RZ ;  /* 0x0000000d00137819 */ /* 0x001fcc00000006ff */
[----:B---3--:R-:W-:Y:S05]  /*0090*/  BRA.U UP0, `(.L_x_544) ;  /* 0x0000001500ec7547 */ /* 0x008fea000b800000 */
[----:B------:R-:W0:Y:S02]  /*00a0*/  LDC R22, c[0x0][0x3a8] ;  /* 0x0000ea00ff167b82 */ /* 0x000e240000000800 */
[----:B0-----:R-:W-:-:S05]  /*00b0*/  IMAD R3, R0, -0x2000, R22 ;  /* 0xffffe00000037824 */ /* 0x001fca00078e0216 */
[----:B------:R-:W-:-:S13]  /*00c0*/  ISETP.GT.U32.AND P0, PT, R3, 0x1fff, PT ;  /* 0x00001fff0300780c */ /* 0x000fda0003f04070 */
[----:B------:R-:W-:Y:S05]  /*00d0*/  @P0 BRA `(.L_x_545) ;  /* 0x0000000c00040947 */ /* 0x000fea0003800000 */
[----:B------:R-:W0:Y:S01]  /*00e0*/  S2R R4, SR_TID.X ;  /* 0x0000000000047919 */ /* 0x000e220000002100 */
[----:B------:R-:W-:Y:S01]  /*00f0*/  BSSY.RECONVERGENT B1, `(.L_x_546) ;  /* 0x000000a000017945 */ /* 0x000fe20003800200 */
[----:B------:R-:W-:Y:S01]  /*0100*/  HFMA2 R2, -RZ, RZ, 0, 0 ;  /* 0x00000000ff027431 */ /* 0x000fe200000001ff */
[----:B0-----:R-:W-:Y:S02]  /*0110*/  ISETP.GE.U32.AND P0, PT, R4, R3, PT ;  /* 0x000000030400720c */ /* 0x001fe40003f06070 */
[----:B------:R-:W-:-:S11]  /*0120*/  MOV R5, R4 ;  /* 0x0000000400057202 */ /* 0x000fd60000000f00 */
[----:B------:R-:W-:Y:S05]  /*0130*/  @P0 BRA `(.L_x_547) ;  /* 0x0000000000140947 */ /* 0x000fea0003800000 */
[----:B------:R-:W0:Y:S01]  /*0140*/  LDC.64 R6, c[0x0][0x380] ;  /* 0x0000e000ff067b82 */ /* 0x000e220000000a00 */
[----:B------:R-:W-:-:S04]  /*0150*/  IMAD R5, R0, 0x2000, R4 ;  /* 0x0000200000057824 */ /* 0x000fc800078e0204 */
[----:B0-----:R-:W-:-:S05]  /*0160*/  IMAD.WIDE.U32 R6, R5, 0x4, R6 ;  /* 0x0000000405067825 */ /* 0x001fca00078e0006 */
[----:B------:R0:W5:Y:S01]  /*0170*/  LDG.E.CONSTANT R2, desc[UR8][R6.64] ;  /* 0x0000000806027981 */ /* 0x000162000c1e9900 */
[----:B------:R-:W-:-:S07]  /*0180*/  IADD3 R5, PT, PT, R4, 0x200, RZ ;  /* 0x0000020004057810 */ /* 0x000fce0007ffe0ff */
.L_x_547:
[----:B------:R-:W-:Y:S05]  /*0190*/  BSYNC.RECONVERGENT B1 ;  /* 0x0000000000017941 */ /* 0x000fea0003800200 */
.L_x_546:
[----:B------:R-:W-:Y:S01]  /*01a0*/  ISETP.GE.U32.AND P0, PT, R5, R3, PT ;  /* 0x000000030500720c */ /* 0x000fe20003f06070 */
[----:B------:R-:W-:-:S12]  /*01b0*/  BSSY.RECONVERGENT B1, `(.L_x_548) ;  /* 0x0000030000017945 */ /* 0x000fd80003800200 */
[----:B------:R-:W-:Y:S05]  /*01c0*/  @P0 BRA `(.L_x_549) ;  /* 0x0000000000b80947 */ /* 0x000fea0003800000 */
[----:B0-----:R-:W-:Y:S01]  /*01d0*/  LOP3.LUT R7, RZ, R5, RZ, 0x33, !PT ;  /* 0x00000005ff077212 */ /* 0x001fe200078e33ff */
[----:B------:R-:W-:Y:S03]  /*01e0*/  BSSY.RECONVERGENT B2, `(.L_x_550) ;  /* 0x0000014000027945 */ /* 0x000fe60003800200 */
[----:B------:R-:W-:-:S04]  /*01f0*/  IADD3 R7, PT, PT, R7, R22, RZ ;  /* 0x0000001607077210 */ /* 0x000fc80007ffe0ff */
[----:B------:R-:W-:Y:S01]  /*0200*/  LOP3.LUT R6, R7, 0x600, RZ, 0xc0, !PT ;  /* 0x0000060007067812 */ /* 0x000fe200078ec0ff */
[----:B------:R-:W-:-:S03]  /*0210*/  IMAD R8, R0, -0x2000, R7 ;  /* 0xffffe00000087824 */ /* 0x000fc600078e0207 */
[----:B------:R-:W-:Y:S02]  /*0220*/  ISETP.NE.AND P0, PT, R6, 0x600, PT ;  /* 0x000006000600780c */ /* 0x000fe40003f05270 */
[----:B------:R-:W-:-:S11]  /*0230*/  ISETP.GE.U32.AND P1, PT, R8, 0x600, PT ;  /* 0x000006000800780c */ /* 0x000fd60003f26070 */
[----:B------:R-:W-:Y:S05]  /*0240*/  @!P0 BRA `(.L_x_551) ;  /* 0x0000000000348947 */ /* 0x000fea0003800000 */
[----:B------:R-:W0:Y:S01]  /*0250*/  LDC.64 R8, c[0x0][0x380] ;  /* 0x0000e000ff087b82 */ /* 0x000e220000000a00 */
[----:B------:R-:W-:Y:S02]  /*0260*/  LEA.HI R6, R7, 0x1, RZ, 0x17 ;  /* 0x0000000107067811 */ /* 0x000fe400078fb8ff */
[----:B------:R-:W-:Y:S02]  /*0270*/  LEA R11, R0, R5, 0xd ;  /* 0x00000005000b7211 */ /* 0x000fe400078e68ff */
[----:B------:R-:W-:-:S05]  /*0280*/  LOP3.LUT R6, R6, 0x3, RZ, 0xc0, !PT ;  /* 0x0000000306067812 */ /* 0x000fca00078ec0ff */
[----:B------:R-:W-:-:S07]  /*0290*/  IMAD.MOV R10, RZ, RZ, -R6 ;  /* 0x000000ffff0a7224 */ /* 0x000fce00078e0a06 */
.L_x_552:
[----:B0-----:R-:W-:-:S06]  /*02a0*/  IMAD.WIDE.U32 R6, R11, 0x4, R8 ;  /* 0x000000040b067825 */ /* 0x001fcc00078e0008 */
[----:B------:R-:W2:Y:S01]  /*02b0*/  LDG.E.CONSTANT R7, desc[UR8][R6.64] ;  /* 0x0000000806077981 */ /* 0x000ea2000c1e9900 */
[----:B------:R-:W-:Y:S02]  /*02c0*/  IADD3 R10, PT, PT, R10, 0x1, RZ ;  /* 0x000000010a0a7810 */ /* 0x000fe40007ffe0ff */
[----:B------:R-:W-:Y:S02]  /*02d0*/  IADD3 R5, PT, PT, R5, 0x200, RZ ;  /* 0x0000020005057810 */ /* 0x000fe40007ffe0ff */
[----:B------:R-:W-:Y:S02]  /*02e0*/  ISETP.NE.AND P0, PT, R10, RZ, PT ;  /* 0x000000ff0a00720c */ /* 0x000fe40003f05270 */
[----:B------:R-:W-:Y:S01]  /*02f0*/  IADD3 R11, PT, PT, R11, 0x200, RZ ;  /* 0x000002000b0b7810 */ /* 0x000fe20007ffe0ff */
[----:B--2--5:R-:W-:-:S10]  /*0300*/  FADD R2, R7, R2 ;  /* 0x0000000207027221 */ /* 0x024fd40000000000 */
[----:B------:R-:W-:Y:S05]  /*0310*/  @P0 BRA `(.L_x_552) ;  /* 0xfffffffc00e00947 */ /* 0x000fea000383ffff */
.L_x_551:
[----:B------:R-:W-:Y:S05]  /*0320*/  BSYNC.RECONVERGENT B2 ;  /* 0x0000000000027941 */ /* 0x000fea0003800200 */
.L_x_550:
[----:B------:R-:W-:Y:S05]  /*0330*/  @!P1 BRA `(.L_x_549) ;  /* 0x00000000005c9947 */ /* 0x000fea0003800000 */
[----:B------:R-:W0:Y:S01]  /*0340*/  LDC.64 R6, c[0x0][0x380] ;  /* 0x0000e000ff067b82 */ /* 0x000e220000000a00 */
[----:B------:R-:W-:Y:S01]  /*0350*/  VIADD R16, R5, 0x400 ;  /* 0x0000040005107836 */ /* 0x000fe20000000000 */
[----:B------:R-:W-:-:S07]  /*0360*/  LEA R5, R0, R5, 0xd ;  /* 0x0000000500057211 */ /* 0x000fce00078e68ff */
.L_x_553:
[C---:B------:R-:W-:Y:S01]  /*0370*/  IADD3 R11, PT, PT, R5.reuse, 0x200, RZ ;  /* 0x00000200050b7810 */ /* 0x040fe20007ffe0ff */
[C---:B0-----:R-:W-:Y:S01]  /*0380*/  IMAD.WIDE.U32 R8, R5.reuse, 0x4, R6 ;  /* 0x0000000405087825 */ /* 0x041fe200078e0006 */
[----:B------:R-:W-:-:S03]  /*0390*/  IADD3 R13, PT, PT, R5, 0x400, RZ ;  /* 0x00000400050d7810 */ /* 0x000fc60007ffe0ff */
[--C-:B------:R-:W-:Y:S02]  /*03a0*/  IMAD.WIDE.U32 R10, R11, 0x4, R6.reuse ;  /* 0x000000040b0a7825 */ /* 0x100fe400078e0006 */
[----:B------:R-:W2:Y:S02]  /*03b0*/  LDG.E.CONSTANT R9, desc[UR8][R8.64] ;  /* 0x0000000808097981 */ /* 0x000ea4000c1e9900 */
[----:B------:R-:W-:Y:S02]  /*03c0*/  VIADD R15, R5, 0x600 ;  /* 0x00000600050f7836 */ /* 0x000fe40000000000 */
[--C-:B------:R-:W-:Y:S01]  /*03d0*/  IMAD.WIDE.U32 R12, R13, 0x4, R6.reuse ;  /* 0x000000040d0c7825 */ /* 0x100fe200078e0006 */
[----:B------:R-:W3:Y:S03]  /*03e0*/  LDG.E.CONSTANT R11, desc[UR8][R10.64] ;  /* 0x000000080a0b7981 */ /* 0x000ee6000c1e9900 */
[----:B------:R-:W-:-:S02]  /*03f0*/  IMAD.WIDE.U32 R14, R15, 0x4, R6 ;  /* 0x000000040f0e7825 */ /* 0x000fc400078e0006 */
[----:B------:R-:W4:Y:S04]  /*0400*/  LDG.E.CONSTANT R13, desc[UR8][R12.64] ;  /* 0x000000080c0d7981 */ /* 0x000f28000c1e9900 */
[----:B------:R-:W4:Y:S01]  /*0410*/  LDG.E.CONSTANT R15, desc[UR8][R14.64] ;  /* 0x000000080e0f7981 */ /* 0x000f22000c1e9900 */
[C---:B------:R-:W-:Y:S02]  /*0420*/  IADD3 R18, PT, PT, R16.reuse, 0x400, RZ ;  /* 0x0000040010127810 */ /* 0x040fe40007ffe0ff */
[----:B------:R-:W-:Y:S02]  /*0430*/  IADD3 R16, PT, PT, R16, 0x800, RZ ;  /* 0x0000080010107810 */ /* 0x000fe40007ffe0ff */
[----:B------:R-:W-:Y:S02]  /*0440*/  ISETP.GE.AND P0, PT, R18, R3, PT ;  /* 0x000000031200720c */ /* 0x000fe40003f06270 */
[----:B------:R-:W-:Y:S01]  /*0450*/  IADD3 R5, PT, PT, R5, 0x800, RZ ;  /* 0x0000080005057810 */ /* 0x000fe20007ffe0ff */
[----:B--2--5:R-:W-:-:S04]  /*0460*/  FADD R2, R9, R2 ;  /* 0x0000000209027221 */ /* 0x024fc80000000000 */
[----:B---3--:R-:W-:-:S04]  /*0470*/  FADD R2, R2, R11 ;  /* 0x0000000b02027221 */ /* 0x008fc80000000000 */
[----:B----4-:R-:W-:-:S04]  /*0480*/  FADD R2, R2, R13 ;  /* 0x0000000d02027221 */ /* 0x010fc80000000000 */
[----:B------:R-:W-:Y:S01]  /*0490*/  FADD R2, R2, R15 ;  /* 0x0000000f02027221 */ /* 0x000fe20000000000 */
[----:B------:R-:W-:Y:S06]  /*04a0*/  @!P0 BRA `(.L_x_553) ;  /* 0xfffffffc00b08947 */ /* 0x000fec000383ffff */
.L_x_549:
[----:B------:R-:W-:Y:S05]  /*04b0*/  BSYNC.RECONVERGENT B1 ;  /* 0x0000000000017941 */ /* 0x000fea0003800200 */
.L_x_548:
[----:B------:R-:W-:Y:S01]  /*04c0*/  ISETP.GE.U32.AND P0, PT, R3, 0x200, PT ;  /* 0x000002000300780c */ /* 0x000fe20003f06070 */
[----:B0----5:R-:W-:-:S12]  /*04d0*/  IMAD.MOV.U32 R7, RZ, RZ, R2 ;  /* 0x000000ffff077224 */ /* 0x021fd800078e0002 */
[----:B------:R-:W-:Y:S05]  /*04e0*/  @!P0 BRA `(.L_x_554) ;  /* 0x0000000000d08947 */ /* 0x000fea0003800000 */
[----:B------:R-:W0:Y:S01]  /*04f0*/  S2R R8, SR_LANEID ;  /* 0x0000000000087919 */ /* 0x000e220000000000 */
[----:B------:R-:W1:Y:S02]  /*0500*/  SHFL.DOWN PT, R2, R7, 0x1, 0x1f ;  /* 0x08201f0007027f89 */ /* 0x000e6400000e0000 */
[----:B-1----:R-:W-:Y:S01]  /*0510*/  FADD R2, R2, R7 ;  /* 0x0000000702027221 */ /* 0x002fe20000000000 */
[C---:B0-----:R-:W-:Y:S02]  /*0520*/  ISETP.GT.AND P0, PT, R8.reuse, 0x1e, PT ;  /* 0x0000001e0800780c */ /* 0x041fe40003f04270 */
        /* <DEDUP_REMOVED lines=28> */
[----:B------:R-:W0:Y:S04]  /*06f0*/  LDS.128 R12, [UR4+0x10] ;  /* 0x00001004ff0c7984 */ /* 0x000e280008000c00 */
[----:B------:R-:W2:Y:S04]  /*0700*/  LDS.128 R8, [UR4+0x20] ;  /* 0x00002004ff087984 */ /* 0x000ea80008000c00 */
[----:B-1----:R-:W1:Y:S04]  /*0710*/  LDS.128 R4, [UR4+0x30] ;  /* 0x00003004ff047984 */ /* 0x002e680008000c00 */
[----:B------:R-:W3:Y:S01]  /*0720*/  LDS.128 R16, [UR4+0x40] ;  /* 0x00004004ff107984 */ /* 0x000ee20008000c00 */
[----:B0-----:R-:W-:-:S04]  /*0730*/  FADD R13, R2, R13 ;  /* 0x0000000d020d7221 */ /* 0x001fc80000000000 */
[----:B------:R-:W-:-:S04]  /*0740*/  FADD R14, R13, R14 ;  /* 0x0000000e0d0e7221 */ /* 0x000fc80000000000 */
[----:B------:R-:W-:-:S04]  /*0750*/  FADD R15, R14, R15 ;  /* 0x0000000f0e0f7221 */ /* 0x000fc80000000000 */
[----:B--2---:R-:W-:-:S04]  /*0760*/  FADD R8, R15, R8 ;  /* 0x000000080f087221 */ /* 0x004fc80000000000 */
[----:B------:R-:W-:-:S04]  /*0770*/  FADD R9, R8, R9 ;  /* 0x0000000908097221 */ /* 0x000fc80000000000 */
[----:B------:R-:W-:-:S04]  /*0780*/  FADD R10, R9, R10 ;  /* 0x0000000a090a7221 */ /* 0x000fc80000000000 */
[----:B------:R-:W-:-:S04]  /*0790*/  FADD R11, R10, R11 ;  /* 0x0000000b0a0b7221 */ /* 0x000fc80000000000 */
[----:B-1----:R-:W-:-:S04]  /*07a0*/  FADD R4, R11, R4 ;  /* 0x000000040b047221 */ /* 0x002fc80000000000 */
        /* <DEDUP_REMOVED lines=8> */
.L_x_554:
[----:B------:R-:W0:Y:S01]  /*0830*/  S2R R8, SR_LANEID ;  /* 0x0000000000087919 */ /* 0x000e220000000000 */
[----:B------:R-:W-:-:S04]  /*0840*/  LOP3.LUT R2, R4, 0x3e0, RZ, 0xc0, !PT ;  /* 0x000003e004027812 */ /* 0x000fc800078ec0ff */
[----:B------:R-:W-:Y:S02]  /*0850*/  IADD3 R6, PT, PT, R2, 0x20, RZ ;  /* 0x0000002002067810 */ /* 0x000fe40007ffe0ff */
[----:B------:R-:W-:Y:S02]  /*0860*/  LOP3.LUT R2, RZ, R2, RZ, 0x33, !PT ;  /* 0x00000002ff027212 */ /* 0x000fe400078e33ff */
[----:B------:R-:W-:Y:S02]  /*0870*/  ISETP.GT.U32.AND P0, PT, R6, R3, PT ;  /* 0x000000030600720c */ /* 0x000fe40003f04070 */
        /* <DEDUP_REMOVED lines=19> */
[----:B------:R-:W-:-:S04]  /*09b0*/  @!P1 MOV R8, 0x400 ;  /* 0x0000040000089802 */ /* 0x000fc80000000f00 */
[----:B0-----:R-:W-:-:S04]  /*09c0*/  @!P1 LEA R9, R9, R8, 0x18 ;  /* 0x0000000809099211 */ /* 0x001fc800078ec0ff */
[----:B-1----:R-:W-:Y:S01]  /*09d0*/  @!P0 FADD R7, R7, R2 ;  /* 0x0000000207078221 */ /* 0x002fe20000000000 */
[----:B------:R-:W-:Y:S02]  /*09e0*/  ISETP.GT.AND P0, PT, R6, R5, PT ;  /* 0x000000050600720c */ /* 0x000fe40003f04270 */
[----:B------:R-:W-:Y:S02]  /*09f0*/  @!P1 SHF.R.U32.HI R6, RZ, 0x3, R4 ;  /* 0x00000003ff069819 */ /* 0x000fe40000011604 */
[----:B------:R-:W0:Y:S02]  /*0a00*/  SHFL.DOWN PT, R2, R7, 0x10, R5 ;  /* 0x0a00000007027989 */ /* 0x000e2400000e0005 */
[----:B------:R-:W-:-:S04]  /*0a10*/  @!P1 LOP3.LUT R6, R6, 0x7c, RZ, 0xc0, !PT ;  /* 0x0000007c06069812 */ /* 0x000fc800078ec0ff */
[----:B------:R-:W-:-:S03]  /*0a20*/  @!P1 IADD3 R9, PT, PT, R6, R9, RZ ;  /* 0x0000000906099210 */ /* 0x000fc60007ffe0ff */
[----:B0-----:R-:W-:Y:S01]  /*0a30*/  @!P0 FADD R7, R7, R2 ;  /* 0x0000000207078221 */ /* 0x001fe20000000000 */
[----:B------:R-:W-:-:S03]  /*0a40*/  ISETP.NE.AND P0, PT, R4, RZ, PT ;  /* 0x000000ff0400720c */ /* 0x000fc60003f05270 */
[----:B------:R-:W-:-:S05]  /*0a50*/  IMAD.MOV.U32 R2, RZ, RZ, R7 ;  /* 0x000000ffff027224 */ /* 0x000fca00078e0007 */
[----:B------:R0:W-:Y:S01]  /*0a60*/  @!P1 STS [R9+0x10], R2 ;  /* 0x0000100209009388 */ /* 0x0001e20000000800 */
[----:B------:R-:W-:Y:S06]  /*0a70*/  BAR.SYNC.DEFER_BLOCKING 0x0 ;  /* 0x0000000000007b1d */ /* 0x000fec0000010000 */
[----:B------:R-:W-:Y:S05]  /*0a80*/  @P0 BRA `(.L_x_555) ;  /* 0x0000002400a80947 */ /* 0x000fea0003800000 */
[----:B------:R-:W1:Y:S01]  /*0a90*/  S2UR UR5, SR_CgaCtaId ;  /* 0x00000000000579c3 */ /* 0x000e620000008800 */
[----:B------:R-:W-:Y:S01]  /*0aa0*/  UMOV UR4, 0x400 ;  /* 0x0000040000047882 */ /* 0x000fe20000000000 */
[C---:B------:R-:W-:Y:S02]  /*0ab0*/  ISETP.GT.U32.AND P2, PT, R3.reuse, 0x20, PT ;  /* 0x000000200300780c */ /* 0x040fe40003f44070 */
[C---:B------:R-:W-:Y:S02]  /*0ac0*/  ISETP.GT.U32.AND P3, PT, R3.reuse, 0x40, PT ;  /* 0x000000400300780c */ /* 0x040fe40003f64070 */
[C---:B------:R-:W-:Y:S02]  /*0ad0*/  ISETP.GT.U32.AND P1, PT, R3.reuse, 0x60, PT ;  /* 0x000000600300780c */ /* 0x040fe40003f24070 */
[----:B------:R-:W-:Y:S01]  /*0ae0*/  ISETP.GT.U32.AND P4, PT, R3, 0xc0, PT ;  /* 0x000000c00300780c */ /* 0x000fe20003f84070 */
[----:B-1----:R-:W-:-:S09]  /*0af0*/  ULEA UR4, UR5, UR4, 0x18 ;  /* 0x0000000405047291 */ /* 0x002fd2000f8ec0ff */
[----:B------:R-:W1:Y:S04]  /*0b00*/  LDS.128 R4, [UR4+0x10] ;  /* 0x00001004ff047984 */ /* 0x000e680008000c00 */
[----:B0-----:R-:W0:Y:S04]  /*0b10*/  LDS.128 R8, [UR4+0x20] ;  /* 0x00002004ff087984 */ /* 0x001e280008000c00 */
[----:B------:R-:W2:Y:S04]  /*0b20*/  LDS.128 R12, [UR4+0x30] ;  /* 0x00003004ff0c7984 */ /* 0x000ea80008000c00 */
[----:B------:R-:W3:Y:S01]  /*0b30*/  LDS.128 R16, [UR4+0x40] ;  /* 0x00004004ff107984 */ /* 0x000ee20008000c00 */
[----:B-1----:R-:W-:Y:S01]  /*0b40*/  @P2 FADD R2, R2, R5 ;  /* 0x0000000502022221 */ /* 0x002fe20000000000 */
[----:B------:R-:W-:-:S03]  /*0b50*/  ISETP.GT.U32.AND P2, PT, R3, 0x80, PT ;  /* 0x000000800300780c */ /* 0x000fc60003f44070 */
[----:B------:R-:W-:Y:S01]  /*0b60*/  @P3 FADD R2, R2, R6 ;  /* 0x0000000602023221 */ /* 0x000fe20000000000 */
[----:B------:R-:W-:-:S03]  /*0b70*/  ISETP.GT.U32.AND P3, PT, R3, 0xa0, PT ;  /* 0x000000a00300780c */ /* 0x000fc60003f64070 */
[----:B------:R-:W-:Y:S01]  /*0b80*/  @P1 FADD R2, R2, R7 ;  /* 0x0000000702021221 */ /* 0x000fe20000000000 */
[----:B------:R-:W-:-:S05]  /*0b90*/  ISETP.GT.U32.AND P1, PT, R3, 0xe0, PT ;  /* 0x000000e00300780c */ /* 0x000fca0003f24070 */
[----:B0-----:R-:W-:Y:S01]  /*0ba0*/  @P2 FADD R2, R2, R8 ;  /* 0x0000000802022221 */ /* 0x001fe20000000000 */
[----:B------:R-:W-:-:S03]  /*0bb0*/  ISETP.GT.U32.AND P2, PT, R3, 0x100, PT ;  /* 0x000001000300780c */ /* 0x000fc60003f44070 */
[----:B------:R-:W-:Y:S01]  /*0bc0*/  @P3 FADD R2, R2, R9 ;  /* 0x0000000902023221 */ /* 0x000fe20000000000 */
[----:B------:R-:W-:-:S03]  /*0bd0*/  ISETP.GT.U32.AND P3, PT, R3, 0x120, PT ;  /* 0x000001200300780c */ /* 0x000fc60003f64070 */
[----:B------:R-:W-:Y:S01]  /*0be0*/  @P4 FADD R2, R2, R10 ;  /* 0x0000000a02024221 */ /* 0x000fe20000000000 */
[----:B------:R-:W-:-:S03]  /*0bf0*/  ISETP.GT.U32.AND P4, PT, R3, 0x140, PT ;  /* 0x000001400300780c */ /* 0x000fc60003f84070 */
[----:B------:R-:W-:Y:S01]  /*0c00*/  @P1 FADD R2, R2, R11 ;  /* 0x0000000b02021221 */ /* 0x000fe20000000000 */
[----:B------:R-:W-:-:S03]  /*0c10*/  ISETP.GT.U32.AND P1, PT, R3, 0x160, PT ;  /* 0x000001600300780c */ /* 0x000fc60003f24070 */
[----:B--2---:R-:W-:Y:S01]  /*0c20*/  @P2 FADD R2, R2, R12 ;  /* 0x0000000c02022221 */ /* 0x004fe20000000000 */
[----:B------:R-:W-:-:S03]  /*0c30*/  ISETP.GT.U32.AND P2, PT, R3, 0x180, PT ;  /* 0x000001800300780c */ /* 0x000fc60003f44070 */
[----:B------:R-:W-:Y:S01]  /*0c40*/  @P3 FADD R2, R2, R13 ;  /* 0x0000000d02023221 */ /* 0x000fe20000000000 */
[----:B------:R-:W-:-:S03]  /*0c50*/  ISETP.GT.U32.AND P3, PT, R3, 0x1a0, PT ;  /* 0x000001a00300780c */ /* 0x000fc60003f64070 */
[----:B------:R-:W-:Y:S01]  /*0c60*/  @P4 FADD R2, R2, R14 ;  /* 0x0000000e02024221 */ /* 0x000fe20000000000 */
[----:B------:R-:W-:-:S03]  /*0c70*/  ISETP.GT.U32.AND P4, PT, R3, 0x1c0, PT ;  /* 0x000001c00300780c */ /* 0x000fc60003f84070 */
[----:B------:R-:W-:Y:S01]  /*0c80*/  @P1 FADD R2, R2, R15 ;  /* 0x0000000f02021221 */ /* 0x000fe20000000000 */
[----:B------:R-:W-:-:S03]  /*0c90*/  ISETP.GT.U32.AND P1, PT, R3, 0x1e0, PT ;  /* 0x000001e00300780c */ /* 0x000fc60003f24070 */
[----:B---3--:R-:W-:-:S04]  /*0ca0*/  @P2 FADD R2, R2, R16 ;  /* 0x0000001002022221 */ /* 0x008fc80000000000 */
[----:B------:R-:W-:-:S04]  /*0cb0*/  @P3 FADD R2, R2, R17 ;  /* 0x0000001102023221 */ /* 0x000fc80000000000 */
[----:B------:R-:W-:-:S04]  /*0cc0*/  @P4 FADD R2, R2, R18 ;  /* 0x0000001202024221 */ /* 0x000fc80000000000 */
[----:B------:R-:W-:Y:S01]  /*0cd0*/  @P1 FADD R2, R2, R19 ;  /* 0x0000001302021221 */ /* 0x000fe20000000000 */
[----:B------:R-:W-:Y:S06]  /*0ce0*/  BRA `(.L_x_555) ;  /* 0x0000002400107947 */ /* 0x000fec0003800000 */
.L_x_545:
[----:B------:R-:W0:Y:S01]  /*0cf0*/  S2R R18, SR_TID.X ;  /* 0x0000000000127919 */ /* 0x000e220000002100 */
[----:B------:R-:W1:Y:S02]  /*0d00*/  LDCU.64 UR6, c[0x0][0x380] ;  /* 0x00007000ff0677ac */ /* 0x000e640008000a00 */
[----:B-1----:R-:W-:Y:S02]  /*0d10*/  MOV R12, UR6 ;  /* 0x00000006000c7c02 */ /* 0x002fe40008000f00 */
[----:B------:R-:W-:Y:S02]  /*0d20*/  MOV R13, UR7 ;  /* 0x00000007000d7c02 */ /* 0x000fe40008000f00 */
[----:B0-----:R-:W-:-:S05]  /*0d30*/  LEA R27, R18, R19, 0x1 ;  /* 0x00000013121b7211 */ /* 0x001fca00078e08ff */
[----:B------:R-:W-:-:S05]  /*0d40*/  IMAD.WIDE.U32 R26, R27, 0x4, R12 ;  /* 0x000000041b1a7825 */ /* 0x000fca00078e000c */
        /* <DEDUP_REMOVED lines=8> */
[----:B------:R-:W-:Y:S01]  /*0dd0*/  ISETP.GE.U32.AND P0, PT, R3, UR5, PT ;  /* 0x0000000503007c0c */ /* 0x000fe2000bf06070 */
[----:B--2---:R-:W-:Y:S01]  /*0de0*/  FADD R4, R4, R5 ;  /* 0x0000000504047221 */ /* 0x004fe20000000000 */
[----:B---3--:R-:W-:Y:S01]  /*0df0*/  FADD R7, R6, R7 ;  /* 0x0000000706077221 */ /* 0x008fe20000000000 */
[----:B----4-:R-:W-:-:S03]  /*0e00*/  FADD R8, R8, R9 ;  /* 0x0000000908087221 */ /* 0x010fc60000000000 */
[----:B------:R-:W-:Y:S01]  /*0e10*/  FADD R4, R4, R7 ;  /* 0x0000000704047221 */ /* 0x000fe20000000000 */
[----:B-----5:R-:W-:Y:S01]  /*0e20*/  FADD R11, R10, R11 ;  /* 0x0000000b0a0b7221 */ /* 0x020fe20000000000 */
[----:B------:R-:W-:-:S03]  /*0e30*/  FADD R14, R14, R15 ;  /* 0x0000000f0e0e7221 */ /* 0x000fc60000000000 */
        /* <DEDUP_REMOVED lines=10> */
[----:B------:R-:W-:Y:S01]  /*0ee0*/  VIADD R20, R22, 0xffffe000 ;  /* 0xffffe00016147836 */ /* 0x000fe20000000000 */
[----:B------:R-:W-:Y:S01]  /*0ef0*/  IADD3 R19, PT, PT, R19, UR5, RZ ;  /* 0x0000000513137c10 */ /* 0x000fe2000fffe0ff */
[----:B------:R-:W-:-:S03]  /*0f00*/  UMOV UR4, URZ ;  /* 0x000000ff00047c82 */ /* 0x000fc60008000000 */
[C---:B------:R-:W-:Y:S02]  /*0f10*/  ISETP.GT.U32.AND P0, PT, R19.reuse, R20, PT ;  /* 0x000000141300720c */ /* 0x040fe40003f04070 */
[C---:B------:R-:W-:Y:S02]  /*0f20*/  IADD3 R21, PT, PT, R19.reuse, 0x200, RZ ;  /* 0x0000020013157810 */ /* 0x040fe40007ffe0ff */
[----:B------:R-:W-:Y:S02]  /*0f30*/  IADD3 R23, PT, PT, R19, R18, RZ ;  /* 0x0000001213177210 */ /* 0x000fe40007ffe0ff */
[----:B------:R-:W-:-:S07]  /*0f40*/  MOV R25, R19 ;  /* 0x0000001300197202 */ /* 0x000fce0000000f00 */
[----:B------:R-:W-:Y:S05]  /*0f50*/  @P0 BRA `(.L_x_557) ;  /* 0x0000000000940947 */ /* 0x000fea0003800000 */
[----:B------:R-:W0:Y:S08]  /*0f60*/  LDC R22, c[0x0][0x3a8] ;  /* 0x0000ea00ff167b82 */ /* 0x000e300000000800 */
[----:B------:R-:W1:Y:S02]  /*0f70*/  LDC.64 R12, c[0x0][0x380] ;  /* 0x0000e000ff0c7b82 */ /* 0x000e640000000a00 */
.L_x_558:
[----:B------:R-:W-:-:S05]  /*0f80*/  LEA R15, R18, R25, 0x1 ;  /* 0x00000019120f7211 */ /* 0x000fca00078e08ff */
[----:B-1----:R-:W-:-:S05]  /*0f90*/  IMAD.WIDE.U32 R14, R15, 0x4, R12 ;  /* 0x000000040f0e7825 */ /* 0x002fca00078e000c */
[----:B------:R-:W2:Y:S04]  /*0fa0*/  LDG.E.64.CONSTANT R4, desc[UR8][R14.64] ;  /* 0x000000080e047981 */ /* 0x000ea8000c1e9b00 */
[----:B------:R-:W3:Y:S04]  /*0fb0*/  LDG.E.64.CONSTANT R6, desc[UR8][R14.64+0x1000] ;  /* 0x001000080e067981 */ /* 0x000ee8000c1e9b00 */
[----:B------:R-:W4:Y:S04]  /*0fc0*/  LDG.E.64.CONSTANT R2, desc[UR8][R14.64+0x2000] ;  /* 0x002000080e027981 */ /* 0x000f28000c1e9b00 */
[----:B------:R-:W5:Y:S01]  /*0fd0*/  LDG.E.64.CONSTANT R10, desc[UR8][R14.64+0x6000] ;  /* 0x006000080e0a7981 */ /* 0x000f62000c1e9b00 */
[----:B--2---:R-:W-:-:S03]  /*0fe0*/  FADD R24, R4, R17 ;  /* 0x0000001104187221 */ /* 0x004fc60000000000 */
[----:B------:R-:W5:Y:S01]  /*0ff0*/  LDG.E.64.CONSTANT R16, desc[UR8][R14.64+0x7000] ;  /* 0x007000080e107981 */ /* 0x000f62000c1e9b00 */
[----:B---3--:R-:W-:-:S03]  /*1000*/  FADD R9, R5, R6 ;  /* 0x0000000605097221 */ /* 0x008fc60000000000 */
[----:B------:R-:W2:Y:S01]  /*1010*/  LDG.E.64.CONSTANT R4, desc[UR8][R14.64+0x3000] ;  /* 0x003000080e047981 */ /* 0x000ea2000c1e9b00 */
[----:B----4-:R-:W-:Y:S01]  /*1020*/  FADD R2, R7, R2 ;  /* 0x0000000207027221 */ /* 0x010fe20000000000 */
[----:B------:R-:W-:Y:S02]  /*1030*/  FADD R24, R24, R9 ;  /* 0x0000000918187221 */ /* 0x000fe40000000000 */
[----:B------:R-:W3:Y:S04]  /*1040*/  LDG.E.64.CONSTANT R6, desc[UR8][R14.64+0x4000] ;  /* 0x004000080e067981 */ /* 0x000ee8000c1e9b00 */
[----:B------:R-:W4:Y:S01]  /*1050*/  LDG.E.64.CONSTANT R8, desc[UR8][R14.64+0x5000] ;  /* 0x005000080e087981 */ /* 0x000f22000c1e9b00 */
[----:B--2---:R-:W-:-:S04]  /*1060*/  FADD R3, R3, R4 ;  /* 0x0000000403037221 */ /* 0x004fc80000000000 */
[----:B------:R-:W-:Y:S01]  /*1070*/  FADD R3, R2, R3 ;  /* 0x0000000302037221 */ /* 0x000fe20000000000 */
[----:B0-----:R-:W-:Y:S02]  /*1080*/  IMAD.IADD R2, R22, 0x1, -R25 ;  /* 0x0000000116027824 */ /* 0x001fe400078e0a19 */
[----:B---3--:R-:W-:Y:S01]  /*1090*/  FADD R4, R5, R6 ;  /* 0x0000000605047221 */ /* 0x008fe20000000000 */
[----:B-----5:R-:W-:Y:S01]  /*10a0*/  FADD R11, R11, R16 ;  /* 0x000000100b0b7221 */ /* 0x020fe20000000000 */
[----:B----4-:R-:W-:Y:S01]  /*10b0*/  FADD R7, R7, R8 ;  /* 0x0000000807077221 */ /* 0x010fe20000000000 */
[----:B------:R-:W-:Y:S01]  /*10c0*/  FADD R8, R9, R10 ;  /* 0x0000000a09087221 */ /* 0x000fe20000000000 */
[----:B------:R-:W-:Y:S02]  /*10d0*/  ISETP.GE.U32.AND P0, PT, R2, UR5, PT ;  /* 0x0000000502007c0c */ /* 0x000fe4000bf06070 */
[----:B------:R-:W-:Y:S01]  /*10e0*/  FADD R4, R4, R7 ;  /* 0x0000000704047221 */ /* 0x000fe20000000000 */
[----:B------:R-:W-:Y:S01]  /*10f0*/  FADD R11, R8, R11 ;  /* 0x0000000b080b7221 */ /* 0x000fe20000000000 */
[----:B------:R-:W-:-:S03]  /*1100*/  FADD R3, R24, R3 ;  /* 0x0000000318037221 */ /* 0x000fc60000000000 */
[----:B------:R-:W-:-:S04]  /*1110*/  FADD R4, R4, R11 ;  /* 0x0000000b04047221 */ /* 0x000fc80000000000 */
[----:B------:R-:W-:-:S04]  /*1120*/  FADD R3, R3, R4 ;  /* 0x0000000403037221 */ /* 0x000fc80000000000 */
[----:B------:R-:W-:Y:S01]  /*1130*/  FADD R17, R17, R3 ;  /* 0x0000000311117221 */ /* 0x000fe20000000000 */
[----:B------:R-:W-:Y:S06]  /*1140*/  @!P0 BRA `(.L_x_556) ;  /* 0x0000000000f48947 */ /* 0x000fec0003800000 */
[----:B------:R-:W-:Y:S01]  /*1150*/  IADD3 R25, PT, PT, R25, UR5, RZ ;  /* 0x0000000519197c10 */ /* 0x000fe2000fffe0ff */
[----:B------:R-:W-:Y:S01]  /*1160*/  UIADD3 UR4, UPT, UPT, UR4, 0x1, URZ ;  /* 0x0000000104047890 */ /* 0x000fe2000fffe0ff */
[----:B------:R-:W-:Y:S02]  /*1170*/  IADD3 R21, PT, PT, R21, UR5, RZ ;  /* 0x0000000515157c10 */ /* 0x000fe4000fffe0ff */
[----:B------:R-:W-:Y:S02]  /*1180*/  ISETP.GT.U32.AND P0, PT, R25, R20, PT ;  /* 0x000000141900720c */ /* 0x000fe40003f04070 */
[----:B------:R-:W-:-:S11]  /*1190*/  IADD3 R23, PT, PT, R23, UR5, RZ ;  /* 0x0000000517177c10 */ /* 0x000fd6000fffe0ff */
[----:B------:R-:W-:Y:S05]  /*11a0*/  @!P0 BRA `(.L_x_558) ;  /* 0xfffffffc00748947 */ /* 0x000fea000383ffff */
.L_x_557:
[----:B------:R-:W-:-:S13]  /*11b0*/  ISETP.GE.U32.AND P0, PT, R25, R22, PT ;  /* 0x000000161900720c */ /* 0x000fda0003f06070 */
[----:B------:R-:W-:Y:S05]  /*11c0*/  @P0 BRA `(.L_x_556) ;  /* 0x0000000000d40947 */ /* 0x000fea0003800000 */
[----:B------:R-:W-:Y:S01]  /*11d0*/  IADD3 R3, PT, PT, -R25, R22, RZ ;  /* 0x0000001619037210 */ /* 0x000fe20007ffe1ff */
[----:B------:R-:W-:Y:S03]  /*11e0*/  BSSY.RECONVERGENT B1, `(.L_x_556) ;  /* 0x0000033000017945 */ /* 0x000fe60003800200 */
[----:B------:R-:W-:-:S13]  /*11f0*/  ISETP.GE.AND P0, PT, R18, R3, PT ;  /* 0x000000031200720c */ /* 0x000fda0003f06270 */
[----:B------:R-:W-:Y:S05]  /*1200*/  @P0 BRA `(.L_x_559) ;  /* 0x0000000000c00947 */ /* 0x000fea0003800000 */
[----:B------:R-:W0:Y:S01]  /*1210*/  LDC R2, c[0x0][0x3ac] ;  /* 0x0000eb00ff027b82 */ /* 0x000e220000000800 */
[----:B------:R-:W-:Y:S01]  /*1220*/  LOP3.LUT R5, RZ, R18, RZ, 0x33, !PT ;  /* 0x00000012ff057212 */ /* 0x000fe200078e33ff */
[----:B------:R-:W-:Y:S04]  /*1230*/  BSSY.RECONVERGENT B2, `(.L_x_560) ;  /* 0x0000016000027945 */ /* 0x000fe80003800200 */
[----:B------:R-:W-:-:S05]  /*1240*/  IMAD.IADD R22, R5, 0x1, R22 ;  /* 0x0000000105167824 */ /* 0x000fca00078e0216 */
[----:B------:R-:W-:Y:S02]  /*1250*/  LOP3.LUT R4, R22, 0x600, RZ, 0xc0, !PT ;  /* 0x0000060016047812 */ /* 0x000fe400078ec0ff */
[----:B------:R-:W-:Y:S02]  /*1260*/  IADD3 R19, PT, PT, -R19, R22, RZ ;  /* 0x0000001613137210 */ /* 0x000fe40007ffe1ff */
[----:B------:R-:W-:Y:S02]  /*1270*/  ISETP.NE.AND P0, PT, R4, 0x600, PT ;  /* 0x000006000400780c */ /* 0x000fe40003f05270 */
[----:B------:R-:W-:Y:S01]  /*1280*/  LEA.HI R22, R22, 0x1, RZ, 0x17 ;  /* 0x0000000116167811 */ /* 0x000fe200078fb8ff */
[----:B0-----:R-:W-:-:S04]  /*1290*/  IMAD R2, R2, UR4, RZ ;  /* 0x0000000402027c24 */ /* 0x001fc8000f8e02ff */
[----:B------:R-:W-:-:S05]  /*12a0*/  IMAD R2, R2, -0x2000, R19 ;  /* 0xffffe00002027824 */ /* 0x000fca00078e0213 */
[----:B------:R-:W-:Y:S02]  /*12b0*/  ISETP.GE.U32.AND P1, PT, R2, 0x600, PT ;  /* 0x000006000200780c */ /* 0x000fe40003f26070 */
[----:B------:R-:W-:Y:S01]  /*12c0*/  MOV R2, R18 ;  /* 0x0000001200027202 */ /* 0x000fe20000000f00 */
[----:B------:R-:W-:Y:S10]  /*12d0*/  @!P0 BRA `(.L_x_561) ;  /* 0x00000000002c8947 */ /* 0x000ff40003800000 */
[----:B------:R-:W-:Y:S02]  /*12e0*/  LOP3.LUT R22, R22, 0x3, RZ, 0xc0, !PT ;  /* 0x0000000316167812 */ /* 0x000fe400078ec0ff */
[----:B------:R-:W-:Y:S02]  /*12f0*/  MOV R2, R18 ;  /* 0x0000001200027202 */ /* 0x000fe40000000f00 */
[----:B------:R-:W-:-:S07]  /*1300*/  IADD3 R22, PT, PT, -R22, RZ, RZ ;  /* 0x000000ff16167210 */ /* 0x000fce0007ffe1ff */
.L_x_562:
[----:B------:R-:W-:-:S06]  /*1310*/  IMAD.WIDE.U32 R4, R23, 0x4, R12 ;  /* 0x0000000417047825 */ /* 0x000fcc00078e000c */
[----:B------:R-:W2:Y:S01]  /*1320*/  LDG.E.CONSTANT R4, desc[UR8][R4.64] ;  /* 0x0000000804047981 */ /* 0x000ea2000c1e9900 */
[----:B------:R-:W-:Y:S01]  /*1330*/  VIADD R22, R22, 0x1 ;  /* 0x0000000116167836 */ /* 0x000fe20000000000 */
[----:B------:R-:W-:Y:S02]  /*1340*/  IADD3 R2, PT, PT, R2, 0x200, RZ ;  /* 0x0000020002027810 */ /* 0x000fe40007ffe0ff */
[----:B------:R-:W-:Y:S02]  /*1350*/  IADD3 R23, PT, PT, R23, 0x200, RZ ;  /* 0x0000020017177810 */ /* 0x000fe40007ffe0ff */
[----:B------:R-:W-:Y:S01]  /*1360*/  ISETP.NE.AND P0, PT, R22, RZ, PT ;  /* 0x000000ff1600720c */ /* 0x000fe20003f05270 */
[----:B--2---:R-:W-:-:S12]  /*1370*/  FADD R17, R4, R17 ;  /* 0x0000001104117221 */ /* 0x004fd80000000000 */
[----:B------:R-:W-:Y:S05]  /*1380*/  @P0 BRA `(.L_x_562) ;  /* 0xfffffffc00e00947 */ /* 0x000fea000383ffff */
.L_x_561:
[----:B------:R-:W-:Y:S05]  /*1390*/  BSYNC.RECONVERGENT B2 ;  /* 0x0000000000027941 */ /* 0x000fea0003800200 */
.L_x_560:
[----:B------:R-:W-:Y:S05]  /*13a0*/  @!P1 BRA `(.L_x_559) ;  /* 0x0000000000589947 */ /* 0x000fea0003800000 */
[C---:B------:R-:W-:Y:S02]  /*13b0*/  IADD3 R21, PT, PT, R2.reuse, R21, RZ ;  /* 0x0000001502157210 */ /* 0x040fe40007ffe0ff */
[----:B------:R-:W-:-:S07]  /*13c0*/  IADD3 R2, PT, PT, R2, 0x400, RZ ;  /* 0x0000040002027810 */ /* 0x000fce0007ffe0ff */
.L_x_563:
[C---:B------:R-:W-:Y:S01]  /*13d0*/  VIADD R5, R21.reuse, 0xfffffe00 ;  /* 0xfffffe0015057836 */ /* 0x040fe20000000000 */
[C---:B------:R-:W-:Y:S01]  /*13e0*/  IADD3 R9, PT, PT, R21.reuse, 0x200, RZ ;  /* 0x0000020015097810 */ /* 0x040fe20007ffe0ff */
[----:B------:R-:W-:-:S04]  /*13f0*/  IMAD.WIDE.U32 R6, R21, 0x4, R12 ;  /* 0x0000000415067825 */ /* 0x000fc800078e000c */
[--C-:B------:R-:W-:Y:S01]  /*1400*/  IMAD.WIDE.U32 R4, R5, 0x4, R12.reuse ;  /* 0x0000000405047825 */ /* 0x100fe200078e000c */
[----:B------:R-:W-:Y:S01]  /*1410*/  IADD3 R11, PT, PT, R21, 0x400, RZ ;  /* 0x00000400150b7810 */ /* 0x000fe20007ffe0ff */
[----:B------:R-:W2:Y:S02]  /*1420*/  LDG.E.CONSTANT R6, desc[UR8][R6.64] ;  /* 0x0000000806067981 */ /* 0x000ea4000c1e9900 */
[--C-:B------:R-:W-:Y:S02]  /*1430*/  IMAD.WIDE.U32 R8, R9, 0x4, R12.reuse ;  /* 0x0000000409087825 */ /* 0x100fe400078e000c */
[----:B------:R-:W3:Y:S02]  /*1440*/  LDG.E.CONSTANT R4, desc[UR8][R4.64] ;  /* 0x0000000804047981 */ /* 0x000ee4000c1e9900 */
[----:B------:R-:W-:Y:S02]  /*1450*/  IMAD.WIDE.U32 R10, R11, 0x4, R12 ;  /* 0x000000040b0a7825 */ /* 0x000fe400078e000c */
[----:B------:R-:W4:Y:S04]  /*1460*/  LDG.E.CONSTANT R8, desc[UR8][R8.64] ;  /* 0x0000000808087981 */ /* 0x000f28000c1e9900 */
[----:B------:R-:W5:Y:S01]  /*1470*/  LDG.E.CONSTANT R10, desc[UR8][R10.64] ;  /* 0x000000080a0a7981 */ /* 0x000f62000c1e9900 */
[----:B------:R-:W-:-:S04]  /*1480*/  IADD3 R14, PT, PT, R2, 0x400, RZ ;  /* 0x00000400020e7810 */ /* 0x000fc80007ffe0ff */
[----:B------:R-:W-:Y:S01]  /*1490*/  ISETP.GE.AND P0, PT, R14, R3, PT ;  /* 0x000000030e00720c */ /* 0x000fe20003f06270 */
[----:B------:R-:W-:Y:S01]  /*14a0*/  VIADD R21, R21, 0x800 ;  /* 0x0000080015157836 */ /* 0x000fe20000000000 */
[----:B------:R-:W-:Y:S01]  /*14b0*/  IADD3 R2, PT, PT, R2, 0x800, RZ ;  /* 0x0000080002027810 */ /* 0x000fe20007ffe0ff */
[----:B---3--:R-:W-:-:S04]  /*14c0*/  FADD R17, R4, R17 ;  /* 0x0000001104117221 */ /* 0x008fc80000000000 */
[----:B--2---:R-:W-:-:S04]  /*14d0*/  FADD R17, R17, R6 ;  /* 0x0000000611117221 */ /* 0x004fc80000000000 */
[----:B----4-:R-:W-:-:S04]  /*14e0*/  FADD R17, R17, R8 ;  /* 0x0000000811117221 */ /* 0x010fc80000000000 */
[----:B-----5:R-:W-:Y:S01]  /*14f0*/  FADD R17, R17, R10 ;  /* 0x0000000a11117221 */ /* 0x020fe20000000000 */
[----:B------:R-:W-:Y:S06]  /*1500*/  @!P0 BRA `(.L_x_563) ;  /* 0xfffffffc00b08947 */ /* 0x000fec000383ffff */
.L_x_559:
[----:B------:R-:W-:Y:S05]  /*1510*/  BSYNC.RECONVERGENT B1 ;  /* 0x0000000000017941 */ /* 0x000fea0003800200 */
.L_x_556:
        /* <DEDUP_REMOVED lines=32> */
[----:B------:R-:W1:Y:S04]  /*1720*/  LDS.128 R8, [UR4+0x20] ;  /* 0x00002004ff087984 */ /* 0x000e680008000c00 */
[----:B--2---:R-:W2:Y:S04]  /*1730*/  LDS.128 R4, [UR4+0x30] ;  /* 0x00003004ff047984 */ /* 0x004ea80008000c00 */
        /* <DEDUP_REMOVED lines=17> */
.L_x_544:
[----:B------:R-:W0:Y:S02]  /*1850*/  LDCU UR6, c[0x0][0x3a8] ;  /* 0x00007500ff0677ac */ /* 0x000e240008000800 */
[----:B0-----:R-:W-:-:S04]  /*1860*/  IADD3 R3, PT, PT, -R19, UR6, RZ ;  /* 0x0000000613037c10 */ /* 0x001fc8000fffe1ff */
        /* <DEDUP_REMOVED lines=9> */
[----:B------:R-:W-:-:S05]  /*1900*/  IADD3 R5, PT, PT, R19, R4, RZ ;  /* 0x0000000413057210 */ /* 0x000fca0007ffe0ff */
[----:B0-----:R-:W-:-:S05]  /*1910*/  IMAD.WIDE.U32 R6, R5, 0x4, R6 ;  /* 0x0000000405067825 */ /* 0x001fca00078e0006 */
[----:B------:R0:W5:Y:S01]  /*1920*/  LDG.E.CONSTANT R2, desc[UR8][R6.64] ;  /* 0x0000000806027981 */ /* 0x000162000c1e9900 */
[----:B------:R-:W-:-:S07]  /*1930*/  VIADD R10, R4, 0x200 ;  /* 0x00000200040a7836 */ /* 0x000fce0000000000 */
.L_x_566:
[----:B------:R-:W-:Y:S05]  /*1940*/  BSYNC.RECONVERGENT B1 ;  /* 0x0000000000017941 */ /* 0x000fea0003800200 */
.L_x_565:
[----:B------:R-:W-:Y:S01]  /*1950*/  ISETP.GE.U32.AND P0, PT, R10, R3, PT ;  /* 0x000000030a00720c */ /* 0x000fe20003f06070 */
[----:B------:R-:W-:-:S12]  /*1960*/  BSSY.RECONVERGENT B1, `(.L_x_567) ;  /* 0x0000030000017945 */ /* 0x000fd80003800200 */
[----:B------:R-:W-:Y:S05]  /*1970*/  @P0 BRA `(.L_x_568) ;  /* 0x0000000000b80947 */ /* 0x000fea0003800000 */
[----:B------:R-:W-:Y:S01]  /*1980*/  LOP3.LUT R5, RZ, R10, RZ, 0x33, !PT ;  /* 0x0000000aff057212 */ /* 0x000fe200078e33ff */
[----:B------:R-:W-:Y:S03]  /*1990*/  BSSY.RECONVERGENT B2, `(.L_x_569) ;  /* 0x0000014000027945 */ /* 0x000fe60003800200 */
[----:B0-----:R-:W-:-:S04]  /*19a0*/  IADD3 R6, PT, PT, R5, UR6, RZ ;  /* 0x0000000605067c10 */ /* 0x001fc8000fffe0ff */
[----:B------:R-:W-:Y:S02]  /*19b0*/  LOP3.LUT R5, R6, 0x600, RZ, 0xc0, !PT ;  /* 0x0000060006057812 */ /* 0x000fe400078ec0ff */
[----:B------:R-:W-:Y:S02]  /*19c0*/  IADD3 R7, PT, PT, -R19, R6, RZ ;  /* 0x0000000613077210 */ /* 0x000fe40007ffe1ff */
[----:B------:R-:W-:Y:S02]  /*19d0*/  ISETP.NE.AND P0, PT, R5, 0x600, PT ;  /* 0x000006000500780c */ /* 0x000fe40003f05270 */
[----:B------:R-:W-:-:S11]  /*19e0*/  ISETP.GE.U32.AND P1, PT, R7, 0x600, PT ;  /* 0x000006000700780c */ /* 0x000fd60003f26070 */
[----:B------:R-:W-:Y:S05]  /*19f0*/  @!P0 BRA `(.L_x_570) ;  /* 0x0000000000348947 */ /* 0x000fea0003800000 */
[----:B------:R-:W0:Y:S01]  /*1a00*/  LDC.64 R8, c[0x0][0x380] ;  /* 0x0000e000ff087b82 */ /* 0x000e220000000a00 */
[----:B------:R-:W-:Y:S02]  /*1a10*/  LEA.HI R5, R6, 0x1, RZ, 0x17 ;  /* 0x0000000106057811 */ /* 0x000fe400078fb8ff */
[----:B------:R-:W-:Y:S02]  /*1a20*/  IADD3 R11, PT, PT, R19, R10, RZ ;  /* 0x0000000a130b7210 */ /* 0x000fe40007ffe0ff */
[----:B------:R-:W-:-:S04]  /*1a30*/  LOP3.LUT R5, R5, 0x3, RZ, 0xc0, !PT ;  /* 0x0000000305057812 */ /* 0x000fc800078ec0ff */
[----:B------:R-:W-:-:S07]  /*1a40*/  IADD3 R5, PT, PT, -R5, RZ, RZ ;  /* 0x000000ff05057210 */ /* 0x000fce0007ffe1ff */
.L_x_571:
[----:B0-----:R-:W-:-:S06]  /*1a50*/  IMAD.WIDE.U32 R6, R11, 0x4, R8 ;  /* 0x000000040b067825 */ /* 0x001fcc00078e0008 */
[----:B------:R-:W2:Y:S01]  /*1a60*/  LDG.E.CONSTANT R7, desc[UR8][R6.64] ;  /* 0x0000000806077981 */ /* 0x000ea2000c1e9900 */
[----:B------:R-:W-:Y:S01]  /*1a70*/  VIADD R5, R5, 0x1 ;  /* 0x0000000105057836 */ /* 0x000fe20000000000 */
[----:B------:R-:W-:Y:S02]  /*1a80*/  IADD3 R10, PT, PT, R10, 0x200, RZ ;  /* 0x000002000a0a7810 */ /* 0x000fe40007ffe0ff */
[----:B------:R-:W-:Y:S02]  /*1a90*/  IADD3 R11, PT, PT, R11, 0x200, RZ ;  /* 0x000002000b0b7810 */ /* 0x000fe40007ffe0ff */
[----:B------:R-:W-:Y:S01]  /*1aa0*/  ISETP.NE.AND P0, PT, R5, RZ, PT ;  /* 0x000000ff0500720c */ /* 0x000fe20003f05270 */
[----:B--2--5:R-:W-:-:S12]  /*1ab0*/  FADD R2, R7, R2 ;  /* 0x0000000207027221 */ /* 0x024fd80000000000 */
[----:B------:R-:W-:Y:S05]  /*1ac0*/  @P0 BRA `(.L_x_571) ;  /* 0xfffffffc00e00947 */ /* 0x000fea000383ffff */
.L_x_570:
[----:B------:R-:W-:Y:S05]  /*1ad0*/  BSYNC.RECONVERGENT B2 ;  /* 0x0000000000027941 */ /* 0x000fea0003800200 */
.L_x_569:
[----:B------:R-:W-:Y:S05]  /*1ae0*/  @!P1 BRA `(.L_x_568) ;  /* 0x00000000005c9947 */ /* 0x000fea0003800000 */
[----:B------:R-:W0:Y:S01]  /*1af0*/  LDC.64 R6, c[0x0][0x380] ;  /* 0x0000e000ff067b82 */ /* 0x000e220000000a00 */
[----:B------:R-:W-:Y:S02]  /*1b00*/  IADD3 R19, PT, PT, R19, R10, RZ ;  /* 0x0000000a13137210 */ /* 0x000fe40007ffe0ff */
[----:B------:R-:W-:-:S07]  /*1b10*/  IADD3 R5, PT, PT, R10, 0x400, RZ ;  /* 0x000004000a057810 */ /* 0x000fce0007ffe0ff */
.L_x_572:
[C---:B------:R-:W-:Y:S01]  /*1b20*/  VIADD R11, R19.reuse, 0x200 ;  /* 0x00000200130b7836 */ /* 0x040fe20000000000 */
[C---:B------:R-:W-:Y:S01]  /*1b30*/  IADD3 R13, PT, PT, R19.reuse, 0x400, RZ ;  /* 0x00000400130d7810 */ /* 0x040fe20007ffe0ff */
[C---:B0-----:R-:W-:Y:S01]  /*1b40*/  IMAD.WIDE.U32 R8, R19.reuse, 0x4, R6 ;  /* 0x0000000413087825 */ /* 0x041fe200078e0006 */
[----:B------:R-:W-:-:S03]  /*1b50*/  IADD3 R15, PT, PT, R19, 0x600, RZ ;  /* 0x00000600130f7810 */ /* 0x000fc60007ffe0ff */
[--C-:B------:R-:W-:Y:S02]  /*1b60*/  IMAD.WIDE.U32 R10, R11, 0x4, R6.reuse ;  /* 0x000000040b0a7825 */ /* 0x100fe400078e0006 */
[----:B------:R-:W2:Y:S02]  /*1b70*/  LDG.E.CONSTANT R9, desc[UR8][R8.64] ;  /* 0x0000000808097981 */ /* 0x000ea4000c1e9900 */
[--C-:B------:R-:W-:Y:S02]  /*1b80*/  IMAD.WIDE.U32 R12, R13, 0x4, R6.reuse ;  /* 0x000000040d0c7825 */ /* 0x100fe400078e0006 */
[----:B------:R-:W3:Y:S02]  /*1b90*/  LDG.E.CONSTANT R11, desc[UR8][R10.64] ;  /* 0x000000080a0b7981 */ /* 0x000ee4000c1e9900 */
[----:B------:R-:W-:Y:S02]  /*1ba0*/  IMAD.WIDE.U32 R14, R15, 0x4, R6 ;  /* 0x000000040f0e7825 */ /* 0x000fe400078e0006 */
[----:B------:R-:W4:Y:S04]  /*1bb0*/  LDG.E.CONSTANT R13, desc[UR8][R12.64] ;  /* 0x000000080c0d7981 */ /* 0x000f28000c1e9900 */
[----:B------:R-:W4:Y:S01]  /*1bc0*/  LDG.E.CONSTANT R15, desc[UR8][R14.64] ;  /* 0x000000080e0f7981 */ /* 0x000f22000c1e9900 */
[----:B------:R-:W-:Y:S01]  /*1bd0*/  IADD3 R16, PT, PT, R5, 0x400, RZ ;  /* 0x0000040005107810 */ /* 0x000fe20007ffe0ff */
[----:B------:R-:W-:Y:S01]  /*1be0*/  VIADD R19, R19, 0x800 ;  /* 0x0000080013137836 */ /* 0x000fe20000000000 */
[----:B------:R-:W-:-:S02]  /*1bf0*/  IADD3 R5, PT, PT, R5, 0x800, RZ ;  /* 0x0000080005057810 */ /* 0x000fc40007ffe0ff */
[----:B------:R-:W-:Y:S01]  /*1c00*/  ISETP.GE.AND P0, PT, R16, R3, PT ;  /* 0x000000031000720c */ /* 0x000fe20003f06270 */
[----:B--2--5:R-:W-:-:S04]  /*1c10*/  FADD R2, R9, R2 ;  /* 0x0000000209027221 */ /* 0x024fc80000000000 */
[----:B---3--:R-:W-:-:S04]  /*1c20*/  FADD R2, R2, R11 ;  /* 0x0000000b02027221 */ /* 0x008fc80000000000 */
[----:B----4-:R-:W-:-:S04]  /*1c30*/  FADD R2, R2, R13 ;  /* 0x0000000d02027221 */ /* 0x010fc80000000000 */
[----:B------:R-:W-:Y:S01]  /*1c40*/  FADD R2, R2, R15 ;  /* 0x0000000f02027221 */ /* 0x000fe20000000000 */
[----:B------:R-:W-:Y:S06]  /*1c50*/  @!P0 BRA `(.L_x_572) ;  /* 0xfffffffc00b08947 */ /* 0x000fec000383ffff */
.L_x_568:
[----:B------:R-:W-:Y:S05]  /*1c60*/  BSYNC.RECONVERGENT B1 ;  /* 0x0000000000017941 */ /* 0x000fea0003800200 */
.L_x_567:
[----:B------:R-:W-:Y:S02]  /*1c70*/  ISETP.GE.U32.AND P0, PT, R3, 0x200, PT ;  /* 0x000002000300780c */ /* 0x000fe40003f06070 */
[----:B0----5:R-:W-:-:S11]  /*1c80*/  MOV R7, R2 ;  /* 0x0000000200077202 */ /* 0x021fd60000000f00 */
        /* <DEDUP_REMOVED lines=35> */
[----:B----4-:R-:W2:Y:S04]  /*1ec0*/  LDS.128 R4, [UR4+0x30] ;  /* 0x00003004ff047984 */ /* 0x010ea80008000c00 */
        /* <DEDUP_REMOVED lines=17> */
.L_x_573:
[----:B------:R-:W0:Y:S01]  /*1fe0*/  S2R R6, SR_LANEID ;  /* 0x0000000000067919 */ /* 0x000e220000000000 */
[----:B------:R-:W-:-:S04]  /*1ff0*/  LOP3.LUT R2, R4, 0x3e0, RZ, 0xc0, !PT ;  /* 0x000003e004027812 */ /* 0x000fc800078ec0ff */
[----:B------:R-:W-:Y:S02]  /*2000*/  IADD3 R8, PT, PT, R2, 0x20, RZ ;  /* 0x0000002002087810 */ /* 0x000fe40007ffe0ff */
[----:B------:R-:W-:Y:S02]  /*2010*/  LOP3.LUT R2, RZ, R2, RZ, 0x33, !PT ;  /* 0x00000002ff027212 */ /* 0x000fe400078e33ff */
[-C--:B------:R-:W-:Y:S02]  /*2020*/  ISETP.GT.U32.AND P0, PT, R8, R3.reuse, PT ;  /* 0x000000030800720c */ /* 0x080fe40003f04070 */
        /* <DEDUP_REMOVED lines=13> */
[C---:B------:R-:W-:Y:S02]  /*2100*/  IADD3 R8, PT, PT, R6.reuse, 0x8, RZ ;  /* 0x0000000806087810 */ /* 0x040fe40007ffe0ff */
[----:B------:R-:W1:Y:S01]  /*2110*/  SHFL.DOWN PT, R2, R7, 0x4, R5 ;  /* 0x0880000007027989 */ /* 0x000e6200000e0005 */
[----:B------:R-:W-:-:S08]  /*2120*/  IADD3 R6, PT, PT, R6, 0x10, RZ ;  /* 0x0000001006067810 */ /* 0x000fd00007ffe0ff */
[----:B-1----:R-:W-:Y:S01]  /*2130*/  @!P0 FADD R7, R7, R2 ;  /* 0x0000000207078221 */ /* 0x002fe20000000000 */
[----:B------:R-:W-:Y:S02]  /*2140*/  ISETP.GT.AND P0, PT, R8, R5, PT ;  /* 0x000000050800720c */ /* 0x000fe40003f04270 */
[----:B------:R-:W-:Y:S02]  /*2150*/  @!P1 MOV R8, 0x400 ;  /* 0x0000040000089802 */ /* 0x000fe40000000f00 */
[----:B------:R-:W1:Y:S02]  /*2160*/  SHFL.DOWN PT, R2, R7, 0x8, R5 ;  /* 0x0900000007027989 */ /* 0x000e6400000e0005 */
[----:B0-----:R-:W-:-:S07]  /*2170*/  @!P1 LEA R9, R9, R8, 0x18 ;  /* 0x0000000809099211 */ /* 0x001fce00078ec0ff */
        /* <DEDUP_REMOVED lines=50> */
.L_x_564:
[----:B------:R-:W0:Y:S01]  /*24a0*/  S2R R6, SR_TID.X ;  /* 0x0000000000067919 */ /* 0x000e220000002100 */
[----:B------:R-:W1:Y:S02]  /*24b0*/  LDCU.64 UR10, c[0x0][0x380] ;  /* 0x00007000ff0a77ac */ /* 0x000e640008000a00 */
[----:B-1----:R-:W-:Y:S02]  /*24c0*/  MOV R4, UR10 ;  /* 0x0000000a00047c02 */ /* 0x002fe40008000f00 */
[----:B------:R-:W-:Y:S02]  /*24d0*/  MOV R5, UR11 ;  /* 0x0000000b00057c02 */ /* 0x000fe40008000f00 */
[----:B0-----:R-:W-:-:S05]  /*24e0*/  IADD3 R9, PT, PT, R19, R6, RZ ;  /* 0x0000000613097210 */ /* 0x001fca0007ffe0ff */
[----:B------:R-:W-:-:S05]  /*24f0*/  IMAD.WIDE.U32 R8, R9, 0x4, R4 ;  /* 0x0000000409087825 */ /* 0x000fca00078e0004 */
        /* <DEDUP_REMOVED lines=16> */
[----:B------:R-:W-:Y:S01]  /*2600*/  ISETP.GE.U32.AND P0, PT, R3, UR5, PT ;  /* 0x0000000503007c0c */ /* 0x000fe2000bf06070 */
        /* <DEDUP_REMOVED lines=16> */
[----:B------:R-:W-:Y:S01]  /*2710*/  UIADD3 UR7, UPT, UPT, UR6, -0x2000, URZ ;  /* 0xffffe00006077890 */ /* 0x000fe2000fffe0ff */
[----:B------:R-:W-:Y:S01]  /*2720*/  IADD3 R19, PT, PT, R19, UR5, RZ ;  /* 0x0000000513137c10 */ /* 0x000fe2000fffe0ff */
[----:B------:R-:W-:-:S03]  /*2730*/  UMOV UR4, URZ ;  /* 0x000000ff00047c82 */ /* 0x000fc60008000000 */
[C---:B------:R-:W-:Y:S01]  /*2740*/  IADD3 R9, PT, PT, R19.reuse, R6, RZ ;  /* 0x0000000613097210 */ /* 0x040fe20007ffe0ff */
[C---:B------:R-:W-:Y:S01]  /*2750*/  VIADD R7, R19.reuse, 0x200 ;  /* 0x0000020013077836 */ /* 0x040fe20000000000 */
[----:B------:R-:W-:-:S13]  /*2760*/  ISETP.GT.U32.AND P0, PT, R19, UR7, PT ;  /* 0x0000000713007c0c */ /* 0x000fda000bf04070 */
[----:B------:R-:W-:Y:S05]  /*2770*/  @P0 BRA `(.L_x_575) ;  /* 0x0000000000b80947 */ /* 0x000fea0003800000 */
[----:B------:R-:W0:Y:S01]  /*2780*/  LDC.64 R4, c[0x0][0x380] ;  /* 0x0000e000ff047b82 */ /* 0x000e220000000a00 */
[----:B------:R-:W1:Y:S01]  /*2790*/  LDCU UR6, c[0x0][0x3a8] ;  /* 0x00007500ff0677ac */ /* 0x000e620008000800 */
[----:B------:R-:W-:Y:S01]  /*27a0*/  NOP ;  /* 0x0000000000007918 */ /* 0x000fe20000000000 */
.L_x_576:
[----:B------:R-:W-:-:S05]  /*27b0*/  IADD3 R3, PT, PT, R6, R19, RZ ;  /* 0x0000001306037210 */ /* 0x000fca0007ffe0ff */
[----:B0-----:R-:W-:-:S05]  /*27c0*/  IMAD.WIDE.U32 R2, R3, 0x4, R4 ;  /* 0x0000000403027825 */ /* 0x001fca00078e0004 */
        /* <DEDUP_REMOVED lines=15> */
[----:B--2---:R-:W-:-:S03]  /*28c0*/  FADD R12, R11, R12 ;  /* 0x0000000c0b0c7221 */ /* 0x004fc60000000000 */
[----:B------:R1:W2:Y:S01]  /*28d0*/  LDG.E.CONSTANT R11, desc[UR8][R2.64+0x5000] ;  /* 0x00500008020b7981 */ /* 0x0002a2000c1e9900 */
[----:B---3--:R-:W-:Y:S01]  /*28e0*/  FADD R21, R21, R20 ;  /* 0x0000001415157221 */ /* 0x008fe20000000000 */
[----:B-1----:R-:W-:Y:S01]  /*28f0*/  IADD3 R2, PT, PT, -R19, UR6, RZ ;  /* 0x0000000613027c10 */ /* 0x002fe2000fffe1ff */
[----:B----4-:R-:W-:-:S03]  /*2900*/  FADD R22, R22, R23 ;  /* 0x0000001716167221 */ /* 0x010fc60000000000 */
[----:B------:R-:W-:Y:S01]  /*2910*/  ISETP.GE.U32.AND P0, PT, R2, UR5, PT ;  /* 0x0000000502007c0c */ /* 0x000fe2000bf06070 */
[----:B------:R-:W-:Y:S01]  /*2920*/  FADD R12, R12, R21 ;  /* 0x000000150c0c7221 */ /* 0x000fe20000000000 */
[----:B-----5:R-:W-:-:S04]  /*2930*/  FADD R25, R24, R25 ;  /* 0x0000001918197221 */ /* 0x020fc80000000000 */
[----:B------:R-:W-:Y:S01]  /*2940*/  FADD R25, R22, R25 ;  /* 0x0000001916197221 */ /* 0x000fe20000000000 */
[----:B------:R-:W-:-:S03]  /*2950*/  FADD R16, R16, R17 ;  /* 0x0000001110107221 */ /* 0x000fc60000000000 */
[----:B------:R-:W-:Y:S01]  /*2960*/  FADD R12, R12, R25 ;  /* 0x000000190c0c7221 */ /* 0x000fe20000000000 */
[----:B------:R-:W-:Y:S01]  /*2970*/  FADD R8, R15, R8 ;  /* 0x000000080f087221 */ /* 0x000fe20000000000 */
[----:B------:R-:W-:-:S04]  /*2980*/  FADD R13, R13, R10 ;  /* 0x0000000a0d0d7221 */ /* 0x000fc80000000000 */
[----:B------:R-:W-:Y:S01]  /*2990*/  FADD R8, R8, R13 ;  /* 0x0000000d08087221 */ /* 0x000fe20000000000 */
[----:B--2---:R-:W-:-:S04]  /*29a0*/  FADD R11, R14, R11 ;  /* 0x0000000b0e0b7221 */ /* 0x004fc80000000000 */
[----:B------:R-:W-:-:S04]  /*29b0*/  FADD R11, R16, R11 ;  /* 0x0000000b100b7221 */ /* 0x000fc80000000000 */
[----:B------:R-:W-:-:S04]  /*29c0*/  FADD R11, R11, R8 ;  /* 0x000000080b0b7221 */ /* 0x000fc80000000000 */
[----:B------:R-:W-:-:S04]  /*29d0*/  FADD R11, R12, R11 ;  /* 0x0000000b0c0b7221 */ /* 0x000fc80000000000 */
[----:B------:R-:W-:Y:S01]  /*29e0*/  FADD R12, R18, R11 ;  /* 0x0000000b120c7221 */ /* 0x000fe20000000000 */
[----:B------:R-:W-:Y:S06]  /*29f0*/  @!P0 BRA `(.L_x_574) ;  /* 0x0000000400048947 */ /* 0x000fec0003800000 */
[----:B------:R-:W-:Y:S01]  /*2a00*/  IADD3 R19, PT, PT, R19, UR5, RZ ;  /* 0x0000000513137c10 */ /* 0x000fe2000fffe0ff */
[----:B------:R-:W-:Y:S01]  /*2a10*/  UIADD3 UR4, UPT, UPT, UR4, 0x1, URZ ;  /* 0x0000000104047890 */ /* 0x000fe2000fffe0ff */
[----:B------:R-:W-:Y:S01]  /*2a20*/  IADD3 R7, PT, PT, R7, UR5, RZ ;  /* 0x0000000507077c10 */ /* 0x000fe2000fffe0ff */
[----:B------:R-:W-:Y:S01]  /*2a30*/  VIADD R9, R9, UR5 ;  /* 0x0000000509097c36 */ /* 0x000fe20008000000 */
[----:B------:R-:W-:-:S13]  /*2a40*/  ISETP.GT.U32.AND P0, PT, R19, UR7, PT ;  /* 0x0000000713007c0c */ /* 0x000fda000bf04070 */
[----:B------:R-:W-:Y:S05]  /*2a50*/  @!P0 BRA `(.L_x_576) ;  /* 0xfffffffc00548947 */ /* 0x000fea000383ffff */
.L_x_575:
[----:B------:R-:W-:-:S13]  /*2a60*/  ISETP.GE.U32.AND P0, PT, R19, UR6, PT ;  /* 0x0000000613007c0c */ /* 0x000fda000bf06070 */
[----:B------:R-:W-:Y:S05]  /*2a70*/  @P0 BRA `(.L_x_574) ;  /* 0x0000000000e40947 */ /* 0x000fea0003800000 */
[----:B------:R-:W-:Y:S01]  /*2a80*/  IADD3 R19, PT, PT, -R19, UR6, RZ ;  /* 0x0000000613137c10 */ /* 0x000fe2000fffe1ff */
[----:B------:R-:W-:Y:S03]  /*2a90*/  BSSY.RECONVERGENT B1, `(.L_x_574) ;  /* 0x0000037000017945 */ /* 0x000fe60003800200 */
[----:B------:R-:W-:-:S13]  /*2aa0*/  ISETP.GE.AND P0, PT, R6, R19, PT ;  /* 0x000000130600720c */ /* 0x000fda0003f06270 */
[----:B------:R-:W-:Y:S05]  /*2ab0*/  @P0 BRA `(.L_x_577) ;  /* 0x0000000000d00947 */ /* 0x000fea0003800000 */
[----:B------:R-:W0:Y:S01]  /*2ac0*/  LDC R8, c[0x0][0x3ac] ;  /* 0x0000eb00ff087b82 */ /* 0x000e220000000800 */
[----:B------:R-:W1:Y:S01]  /*2ad0*/  LDCU UR5, c[0x0][0x3ac] ;  /* 0x00007580ff0577ac */ /* 0x000e620008000800 */
[----:B------:R-:W-:Y:S01]  /*2ae0*/  LOP3.LUT R2, RZ, R6, RZ, 0x33, !PT ;  /* 0x00000006ff027212 */ /* 0x000fe200078e33ff */
[----:B------:R-:W-:Y:S01]  /*2af0*/  BSSY.RECONVERGENT B2, `(.L_x_578) ;  /* 0x0000019000027945 */ /* 0x000fe20003800200 */
[----:B------:R-:W-:Y:S02]  /*2b00*/  SHF.L.U32 R10, R0, 0xd, RZ ;  /* 0x0000000d000a7819 */ /* 0x000fe400000006ff */
[----:B------:R-:W-:Y:S01]  /*2b10*/  IADD3 R3, PT, PT, R2, UR6, RZ ;  /* 0x0000000602037c10 */ /* 0x000fe2000fffe0ff */
[----:B-1----:R-:W-:Y:S01]  /*2b20*/  USHF.L.U32 UR5, UR5, 0xd, URZ ;  /* 0x0000000d05057899 */ /* 0x002fe200080006ff */
[----:B0-----:R-:W-:Y:S02]  /*2b30*/  IMAD R2, R8, UR4, RZ ;  /* 0x0000000408027c24 */ /* 0x001fe4000f8e02ff */
[----:B------:R-:W-:-:S03]  /*2b40*/  LOP3.LUT R8, R3, 0x600, RZ, 0xc0, !PT ;  /* 0x0000060003087812 */ /* 0x000fc600078ec0ff */
[----:B------:R-:W-:Y:S02]  /*2b50*/  IADD3 R10, PT, PT, R10, UR5, RZ ;  /* 0x000000050a0a7c10 */ /* 0x000fe4000fffe0ff */
[----:B------:R-:W-:Y:S01]  /*2b60*/  ISETP.NE.AND P0, PT, R8, 0x600, PT ;  /* 0x000006000800780c */ /* 0x000fe20003f05270 */
[----:B------:R-:W-:Y:S01]  /*2b70*/  IMAD.MOV.U32 R8, RZ, RZ, R6 ;  /* 0x000000ffff087224 */ /* 0x000fe200078e0006 */
[----:B------:R-:W-:Y:S02]  /*2b80*/  IADD3 R11, PT, PT, -R10, R3, RZ ;  /* 0x000000030a0b7210 */ /* 0x000fe40007ffe1ff */
[----:B------:R-:W-:-:S03]  /*2b90*/  LEA.HI R3, R3, 0x1, RZ, 0x17 ;  /* 0x0000000103037811 */ /* 0x000fc600078fb8ff */
[----:B------:R-:W-:-:S05]  /*2ba0*/  IMAD R2, R2, -0x2000, R11 ;  /* 0xffffe00002027824 */ /* 0x000fca00078e020b */
[----:B------:R-:W-:Y:S01]  /*2bb0*/  ISETP.GE.U32.AND P1, PT, R2, 0x600, PT ;  /* 0x000006000200780c */ /* 0x000fe20003f26070 */
[----:B------:R-:W-:-:S12]  /*2bc0*/  @!P0 BRA `(.L_x_579) ;  /* 0x00000000002c8947 */ /* 0x000fd80003800000 */
[----:B------:R-:W-:Y:S02]  /*2bd0*/  LOP3.LUT R3, R3, 0x3, RZ, 0xc0, !PT ;  /* 0x0000000303037812 */ /* 0x000fe400078ec0ff */
[----:B------:R-:W-:Y:S02]  /*2be0*/  MOV R8, R6 ;  /* 0x0000000600087202 */ /* 0x000fe40000000f00 */
[----:B------:R-:W-:-:S07]  /*2bf0*/  IADD3 R10, PT, PT, -R3, RZ, RZ ;  /* 0x000000ff030a7210 */ /* 0x000fce0007ffe1ff */
.L_x_580:
[----:B------:R-:W-:-:S06]  /*2c00*/  IMAD.WIDE.U32 R2, R9, 0x4, R4 ;  /* 0x0000000409027825 */ /* 0x000fcc00078e0004 */
[----:B------:R-:W2:Y:S01]  /*2c10*/  LDG.E.CONSTANT R3, desc[UR8][R2.64] ;  /* 0x0000000802037981 */ /* 0x000ea2000c1e9900 */
[----:B------:R-:W-:Y:S01]  /*2c20*/  IADD3 R10, PT, PT, R10, 0x1, RZ ;  /* 0x000000010a0a7810 */ /* 0x000fe20007ffe0ff */
[----:B------:R-:W-:Y:S01]  /*2c30*/  VIADD R9, R9, 0x200 ;  /* 0x0000020009097836 */ /* 0x000fe20000000000 */
[----:B------:R-:W-:Y:S02]  /*2c40*/  IADD3 R8, PT, PT, R8, 0x200, RZ ;  /* 0x0000020008087810 */ /* 0x000fe40007ffe0ff */
[----:B------:R-:W-:Y:S01]  /*2c50*/  ISETP.NE.AND P0, PT, R10, RZ, PT ;  /* 0x000000ff0a00720c */ /* 0x000fe20003f05270 */
[----:B--2---:R-:W-:-:S12]  /*2c60*/  FADD R12, R3, R12 ;  /* 0x0000000c030c7221 */ /* 0x004fd80000000000 */
[----:B------:R-:W-:Y:S05]  /*2c70*/  @P0 BRA `(.L_x_580) ;  /* 0xfffffffc00e00947 */ /* 0x000fea000383ffff */
.L_x_579:
[----:B------:R-:W-:Y:S05]  /*2c80*/  BSYNC.RECONVERGENT B2 ;  /* 0x0000000000027941 */ /* 0x000fea0003800200 */
.L_x_578:
[----:B------:R-:W-:Y:S05]  /*2c90*/  @!P1 BRA `(.L_x_577) ;  /* 0x0000000000589947 */ /* 0x000fea0003800000 */
[C---:B------:R-:W-:Y:S02]  /*2ca0*/  IADD3 R13, PT, PT, R8.reuse, R7, RZ ;  /* 0x00000007080d7210 */ /* 0x040fe40007ffe0ff */
[----:B------:R-:W-:-:S07]  /*2cb0*/  IADD3 R7, PT, PT, R8, 0x400, RZ ;  /* 0x0000040008077810 */ /* 0x000fce0007ffe0ff */
.L_x_581:
[C---:B------:R-:W-:Y:S01]  /*2cc0*/  IADD3 R3, PT, PT, R13.reuse, -0x200, RZ ;  /* 0xfffffe000d037810 */ /* 0x040fe20007ffe0ff */
[C---:B------:R-:W-:Y:S01]  /*2cd0*/  IMAD.WIDE.U32 R8, R13.reuse, 0x4, R4 ;  /* 0x000000040d087825 */ /* 0x040fe200078e0004 */
[----:B------:R-:W-:-:S03]  /*2ce0*/  IADD3 R11, PT, PT, R13, 0x200, RZ ;  /* 0x000002000d0b7810 */ /* 0x000fc60007ffe0ff */
[--C-:B------:R-:W-:Y:S02]  /*2cf0*/  IMAD.WIDE.U32 R2, R3, 0x4, R4.reuse ;  /* 0x0000000403027825 */ /* 0x100fe400078e0004 */
[----:B------:R-:W2:Y:S02]  /*2d00*/  LDG.E.CONSTANT R9, desc[UR8][R8.64] ;  /* 0x0000000808097981 */ /* 0x000ea4000c1e9900 */
[----:B------:R-:W-:Y:S02]  /*2d10*/  VIADD R15, R13, 0x400 ;  /* 0x000004000d0f7836 */ /* 0x000fe40000000000 */
[----:B------:R-:W3:Y:S01]  /*2d20*/  LDG.E.CONSTANT R3, desc[UR8][R2.64] ;  /* 0x0000000802037981 */ /* 0x000ee2000c1e9900 */
[----:B------:R-:W-:-:S04]  /*2d30*/  IMAD.WIDE.U32 R10, R11, 0x4, R4 ;  /* 0x000000040b0a7825 */ /* 0x000fc800078e0004 */
[----:B------:R-:W-:Y:S02]  /*2d40*/  IMAD.WIDE.U32 R14, R15, 0x4, R4 ;  /* 0x000000040f0e7825 */ /* 0x000fe400078e0004 */
[----:B------:R-:W4:Y:S04]  /*2d50*/  LDG.E.CONSTANT R11, desc[UR8][R10.64] ;  /* 0x000000080a0b7981 */ /* 0x000f28000c1e9900 */
[----:B------:R-:W5:Y:S01]  /*2d60*/  LDG.E.CONSTANT R15, desc[UR8][R14.64] ;  /* 0x000000080e0f7981 */ /* 0x000f62000c1e9900 */
[----:B------:R-:W-:-:S04]  /*2d70*/  IADD3 R16, PT, PT, R7, 0x400, RZ ;  /* 0x0000040007107810 */ /* 0x000fc80007ffe0ff */
[----:B------:R-:W-:Y:S02]  /*2d80*/  ISETP.GE.AND P0, PT, R16, R19, PT ;  /* 0x000000131000720c */ /* 0x000fe40003f06270 */
[----:B------:R-:W-:Y:S02]  /*2d90*/  IADD3 R7, PT, PT, R7, 0x800, RZ ;  /* 0x0000080007077810 */ /* 0x000fe40007ffe0ff */
[----:B------:R-:W-:Y:S01]  /*2da0*/  IADD3 R13, PT, PT, R13, 0x800, RZ ;  /* 0x000008000d0d7810 */ /* 0x000fe20007ffe0ff */
[----:B---3--:R-:W-:-:S04]  /*2db0*/  FADD R12, R3, R12 ;  /* 0x0000000c030c7221 */ /* 0x008fc80000000000 */
[----:B--2---:R-:W-:-:S04]  /*2dc0*/  FADD R12, R12, R9 ;  /* 0x000000090c0c7221 */ /* 0x004fc80000000000 */
[----:B----4-:R-:W-:-:S04]  /*2dd0*/  FADD R12, R12, R11 ;  /* 0x0000000b0c0c7221 */ /* 0x010fc80000000000 */
[----:B-----5:R-:W-:Y:S01]  /*2de0*/  FADD R12, R12, R15 ;  /* 0x0000000f0c0c7221 */ /* 0x020fe20000000000 */
[----:B------:R-:W-:Y:S06]  /*2df0*/  @!P0 BRA `(.L_x_581) ;  /* 0xfffffffc00b08947 */ /* 0x000fec000383ffff */
.L_x_577:
[----:B------:R-:W-:Y:S05]  /*2e00*/  BSYNC.RECONVERGENT B1 ;  /* 0x0000000000017941 */ /* 0x000fea0003800200 */
.L_x_574:
        /* <DEDUP_REMOVED lines=33> */
[----:B---3--:R-:W2:Y:S04]  /*3020*/  LDS.128 R4, [UR4+0x30] ;  /* 0x00003004ff047984 */ /* 0x008ea80008000c00 */
        /* <DEDUP_REMOVED lines=16> */
.L_x_555:
[----:B------:R-:W-:Y:S05]  /*3130*/  BSYNC.RECONVERGENT B0 ;  /* 0x0000000000007941 */ /* 0x000fea0003800200 */
.L_x_543:
[----:B------:R-:W-:Y:S05]  /*3140*/  @P0 EXIT ;  /* 0x000000000000094d */ /* 0x000fea0003800000 */
[----:B-123--:R-:W1:Y:S02]  /*3150*/  LDC.64 R4, c[0x0][0x388] ;  /* 0x0000e200ff047b82 */ /* 0x00ee640000000a00 */
[----:B-1----:R-:W-:-:S05]  /*3160*/  IMAD.WIDE.U32 R4, R0, 0x4, R4 ;  /* 0x0000000400047825 */ /* 0x002fca00078e0004 */
[----:B------:R-:W-:Y:S01]  /*3170*/  STG.E desc[UR8][R4.64], R2 ;  /* 0x0000000204007986 */ /* 0x000fe2000c101908 */
[----:B------:R-:W-:Y:S05]  /*3180*/  EXIT ;  /* 0x000000000000794d */ /* 0x000fea0003800000 */
.L_x_582:
        /* <DEDUP_REMOVED lines=15> */
.L_x_648:


//--------------------- .text._ZN3cub18CUB_300001_SM_10006detail6reduce28DeviceReduceSingleTileKernelINS2_10policy_hubIfjN4cuda3std3__44plusIfEEE10Policy1000EPfSC_jS9_ffNS7_10__identityEEEvT0_T1_T2_T3_T4_T6_ --------------------------
	.section	.text._ZN3cub18CUB_300001_SM_10006detail6reduce28DeviceReduceSingleTileKernelINS2_10policy_hubIfjN4cuda3std3__44plusIfEEE10Policy1000EPfSC_jS9_ffNS7_10__identityEEEvT0_T1_T2_T3_T4_T6_,"ax",@progbits
	.align	128
        .global         _ZN3cub18CUB_300001_SM_10006detail6reduce28DeviceReduceSingleTileKernelINS2_10policy_hubIfjN4cuda3std3__44plusIfEEE10Policy1000EPfSC_jS9_ffNS7_10__identityEEEvT0_T1_T2_T3_T4_T6_
        .type           _ZN3cub18CUB_300001_SM_10006detail6reduce28DeviceReduceSingleTileKernelINS2_10policy_hubIfjN4cuda3std3__44plusIfEEE10Policy1000EPfSC_jS9_ffNS7_10__identityEEEvT0_T1_T2_T3_T4_T6_,@function
        .size           _ZN3cub18CUB_300001_SM_10006detail6reduce28DeviceReduceSingleTileKernelINS2_10policy_hubIfjN4cuda3std3__44plusIfEEE10Policy1000EPfSC_jS9_ffNS7_10__identityEEEvT0_T1_T2_T3_T4_T6_,(.L_x_649 - _ZN3cub18CUB_300001_SM_10006detail6reduce28DeviceReduceSingleTileKernelINS2_10policy_hubIfjN4cuda3std3__44plusIfEEE10Policy1000EPfSC_jS9_ffNS7_10__identityEEEvT0_T1_T2_T3_T4_T6_)
        .other          _ZN3cub18CUB_300001_SM_10006detail6reduce28DeviceReduceSingleTileKernelINS2_10policy_hubIfjN4cuda3std3__44plusIfEEE10Policy1000EPfSC_jS9_ffNS7_10__identityEEEvT0_T1_T2_T3_T4_T6_,@"STO_CUDA_ENTRY STV_DEFAULT"
_ZN3cub18CUB_300001_SM_10006detail6reduce28DeviceReduceSingleTileKernelINS2_10policy_hubIfjN4cuda3std3__44plusIfEEE10Policy1000EPfSC_jS9_ffNS7_10__identityEEEvT0_T1_T2_T3_T4_T6_:
.text._ZN3cub18CUB_300001_SM_10006detail6reduce28DeviceReduceSingleTileKernelINS2_10policy_hubIfjN4cuda3std3__44plusIfEEE10Policy1000EPfSC_jS9_ffNS7_10__identityEEEvT0_T1_T2_T3_T4_T6_:
        /* <DEDUP_REMOVED lines=13> */
.L_x_583:
        /* <DEDUP_REMOVED lines=12> */
[----:B------:R-:W0:Y:S02]  /*0190*/  LDC.64 R2, c[0x0][0x380] ;  /* 0x0000e000ff027b82 */ /* 0x000e240000000a00 */
[----:B0-----:R-:W-:-:S05]  /*01a0*/  IMAD.WIDE.U32 R2, R5, 0x4, R2 ;  /* 0x0000000405027825 */ /* 0x001fca00078e0002 */
[----:B------:R0:W5:Y:S01]  /*01b0*/  LDG.E.CONSTANT R4, desc[UR6][R2.64] ;  /* 0x0000000602047981 */ /* 0x000162000c1e9900 */
[----:B------:R-:W-:-:S07]  /*01c0*/  IADD3 R7, PT, PT, R5, 0x200, RZ ;  /* 0x0000020005077810 */ /* 0x000fce0007ffe0ff */
.L_x_588:
[----:B------:R-:W-:Y:S05]  /*01d0*/  BSYNC.RECONVERGENT B1 ;  /* 0x0000000000017941 */ /* 0x000fea0003800200 */
.L_x_587:
[----:B------:R-:W-:Y:S01]  /*01e0*/  ISETP.GE.U32.AND P0, PT, R7, R0, PT ;  /* 0x000000000700720c */ /* 0x000fe20003f06070 */
        /* <DEDUP_REMOVED lines=15> */
.L_x_593:
        /* <DEDUP_REMOVED lines=9> */
.L_x_592:
[----:B------:R-:W-:Y:S05]  /*0370*/  BSYNC.RECONVERGENT B2 ;  /* 0x0000000000027941 */ /* 0x000fea0003800200 */
.L_x_591:
        /* <DEDUP_REMOVED lines=8> */
[----:B------:R-:W-:Y:S02]  /*0400*/  PLOP3.LUT P0, PT, PT, PT, PT, 0x8, 0x80 ;  /* 0x000000000080781c */ /* 0x000fe40003f0e170 */
[----:B------:R-:W-:-:S11]  /*0410*/  IADD3 R10, PT, PT, R0, -0x1800, RZ ;  /* 0xffffe800000a7810 */ /* 0x000fd60007ffe0ff */
.L_x_596:
[----:B------:R-:W2:Y:S04]  /*0420*/  LDG.E.CONSTANT R17, desc[UR6][R2.64] ;  /* 0x0000000602117981 */ /* 0x000ea8000c1e9900 */
        /* <DEDUP_REMOVED lines=15> */
[----:B------:R-:W-:-:S04]  /*0520*/  IADD3 R7, PT, PT, R7, 0x2000, RZ ;  /* 0x0000200007077810 */ /* 0x000fc80007ffe0ff */
[----:B------:R-:W-:Y:S02]  /*0530*/  ISETP.GE.AND P1, PT, R7, R10, PT ;  /* 0x0000000a0700720c */ /* 0x000fe40003f26270 */
[----:B0-----:R-:W-:-:S04]  /*0540*/  IADD3 R2, P2, PT, R2, 0x8000, RZ ;  /* 0x0000800002027810 */ /* 0x001fc80007f5e0ff */
[----:B------:R-:W-:Y:S01]  /*0550*/  IADD3.X R3, PT, PT, RZ, R3, RZ, P2, !PT ;  /* 0x00000003ff037210 */ /* 0x000fe200017fe4ff */
        /* <DEDUP_REMOVED lines=17> */
.L_x_595:
[----:B------:R-:W-:Y:S05]  /*0670*/  BSYNC.RECONVERGENT B2 ;  /* 0x0000000000027941 */ /* 0x000fea0003800200 */
.L_x_594:
[----:B------:R-:W-:Y:S01]  /*0680*/  IADD3 R6, PT, PT, -R7, R0, RZ ;  /* 0x0000000007067210 */ /* 0x000fe20007ffe1ff */
[----:B------:R-:W-:Y:S03]  /*0690*/  BSSY.RECONVERGENT B2, `(.L_x_597) ;  /* 0x0000019000027945 */ /* 0x000fe60003800200 */
[----:B------:R-:W-:-:S13]  /*06a0*/  ISETP.GT.AND P1, PT, R6, 0x800, PT ;  /* 0x000008000600780c */ /* 0x000fda0003f24270 */
[----:B------:R-:W-:Y:S05]  /*06b0*/  @!P1 BRA `(.L_x_598) ;  /* 0x0000000000589947 */ /* 0x000fea0003800000 */
[----:B------:R-:W2:Y:S04]  /*06c0*/  LDG.E.CONSTANT R9, desc[UR6][R2.64] ;  /* 0x0000000602097981 */ /* 0x000ea8000c1e9900 */
[----:B------:R-:W3:Y:S04]  /*06d0*/  LDG.E.CONSTANT R6, desc[UR6][R2.64+0x800] ;  /* 0x0008000602067981 */ /* 0x000ee8000c1e9900 */
[----:B------:R-:W4:Y:S04]  /*06e0*/  LDG.E.CONSTANT R11, desc[UR6][R2.64+0x1000] ;  /* 0x00100006020b7981 */ /* 0x000f28000c1e9900 */
[----:B------:R-:W4:Y:S04]  /*06f0*/  LDG.E.CONSTANT R13, desc[UR6][R2.64+0x1800] ;  /* 0x00180006020d7981 */ /* 0x000f28000c1e9900 */
[----:B------:R-:W4:Y:S04]  /*0700*/  LDG.E.CONSTANT R15, desc[UR6][R2.64+0x2000] ;  /* 0x00200006020f7981 */ /* 0x000f28000c1e9900 */
[----:B------:R-:W4:Y:S04]  /*0710*/  LDG.E.CONSTANT R17, desc[UR6][R2.64+0x2800] ;  /* 0x0028000602117981 */ /* 0x000f28000c1e9900 */
[----:B------:R-:W4:Y:S04]  /*0720*/  LDG.E.CONSTANT R19, desc[UR6][R2.64+0x3000] ;  /* 0x0030000602137981 */ /* 0x000f28000c1e9900 */
[----:B------:R0:W4:Y:S01]  /*0730*/  LDG.E.CONSTANT R21, desc[UR6][R2.64+0x3800] ;  /* 0x0038000602157981 */ /* 0x000122000c1e9900 */
[----:B------:R-:W-:-:S02]  /*0740*/  IADD3 R8, P1, PT, R2, 0x4000, RZ ;  /* 0x0000400002087810 */ /* 0x000fc40007f3e0ff */
[----:B------:R-:W-:Y:S02]  /*0750*/  PLOP3.LUT P0, PT, PT, PT, PT, 0x8, 0x80 ;  /* 0x000000000080781c */ /* 0x000fe40003f0e170 */
[----:B------:R-:W-:Y:S02]  /*0760*/  IADD3 R7, PT, PT, R7, 0x1000, RZ ;  /* 0x0000100007077810 */ /* 0x000fe40007ffe0ff */
[----:B0-----:R-:W-:Y:S01]  /*0770*/  MOV R2, R8 ;  /* 0x0000000800027202 */ /* 0x001fe20000000f00 */
[----:B--2--5:R-:W-:-:S04]  /*0780*/  FADD R9, R4, R9 ;  /* 0x0000000904097221 */ /* 0x024fc80000000000 */
[----:B---3--:R-:W-:Y:S01]  /*0790*/  FADD R6, R9, R6 ;  /* 0x0000000609067221 */ /* 0x008fe20000000000 */
[----:B------:R-:W-:-:S03]  /*07a0*/  IADD3.X R9, PT, PT, RZ, R3, RZ, P1, !PT ;  /* 0x00000003ff097210 */ /* 0x000fc60000ffe4ff */
[----:B----4-:R-:W-:Y:S01]  /*07b0*/  FADD R6, R6, R11 ;  /* 0x0000000b06067221 */ /* 0x010fe20000000000 */
[----:B------:R-:W-:-:S03]  /*07c0*/  MOV R3, R9 ;  /* 0x0000000900037202 */ /* 0x000fc60000000f00 */
[----:B------:R-:W-:-:S04]  /*07d0*/  FADD R6, R6, R13 ;  /* 0x0000000d06067221 */ /* 0x000fc80000000000 */
[----:B------:R-:W-:-:S04]  /*07e0*/  FADD R6, R6, R15 ;  /* 0x0000000f06067221 */ /* 0x000fc80000000000 */
[----:B------:R-:W-:-:S04]  /*07f0*/  FADD R6, R6, R17 ;  /* 0x0000001106067221 */ /* 0x000fc80000000000 */
[----:B------:R-:W-:-:S04]  /*0800*/  FADD R6, R6, R19 ;  /* 0x0000001306067221 */ /* 0x000fc80000000000 */
[----:B------:R-:W-:-:S07]  /*0810*/  FADD R4, R6, R21 ;  /* 0x0000001506047221 */ /* 0x000fce0000000000 */
.L_x_598:
[----:B------:R-:W-:Y:S05]  /*0820*/  BSYNC.RECONVERGENT B2 ;  /* 0x0000000000027941 */ /* 0x000fea0003800200 */
.L_x_597:
[----:B------:R-:W-:-:S13]  /*0830*/  ISETP.LT.OR P0, PT, R7, R0, P0 ;  /* 0x000000000700720c */ /* 0x000fda0000701670 */
[----:B------:R-:W-:Y:S05]  /*0840*/  @!P0 BRA `(.L_x_590) ;  /* 0x0000000000208947 */ /* 0x000fea0003800000 */
        /* <DEDUP_REMOVED lines=8> */
.L_x_590:
[----:B------:R-:W-:Y:S05]  /*08d0*/  BSYNC.RECONVERGENT B1 ;  /* 0x0000000000017941 */ /* 0x000fea0003800200 */
.L_x_589:
[----:B------:R-:W-:Y:S02]  /*08e0*/  ISETP.GE.U32.AND P0, PT, R0, 0x200, PT ;  /* 0x000002000000780c */ /* 0x000fe40003f06070 */
        /* <DEDUP_REMOVED lines=54> */
.L_x_599:
[----:B------:R-:W1:Y:S01]  /*0c50*/  S2R R6, SR_LANEID ;  /* 0x0000000000067919 */ /* 0x000e620000000000 */
[----:B0-----:R-:W-:-:S04]  /*0c60*/  LOP3.LUT R2, R5, 0x3e0, RZ, 0xc0, !PT ;  /* 0x000003e005027812 */ /* 0x001fc800078ec0ff */
[----:B------:R-:W-:Y:S02]  /*0c70*/  IADD3 R3, PT, PT, R2, 0x20, RZ ;  /* 0x0000002002037810 */ /* 0x000fe40007ffe0ff */
[----:B------:R-:W-:Y:S02]  /*0c80*/  LOP3.LUT R7, RZ, R2, RZ, 0x33, !PT ;  /* 0x00000002ff077212 */ /* 0x000fe400078e33ff */
[-C--:B------:R-:W-:Y:S02]  /*0c90*/  ISETP.GT.U32.AND P0, PT, R3, R0.reuse, PT ;  /* 0x000000000300720c */ /* 0x080fe40003f04070 */
[----:B------:R-:W-:-:S04]  /*0ca0*/  IADD3 R7, PT, PT, R7, R0, RZ ;  /* 0x0000000007077210 */ /* 0x000fc80007ffe0ff */
[----:B------:R-:W-:-:S05]  /*0cb0*/  SEL R7, R7, 0x1f, P0 ;  /* 0x0000001f07077807 */ /* 0x000fca0000000000 */
[----:B------:R-:W0:Y:S01]  /*0cc0*/  SHFL.DOWN PT, R2, R9, 0x1, R7 ;  /* 0x0820000009027989 */ /* 0x000e2200000e0007 */
[C---:B-1----:R-:W-:Y:S02]  /*0cd0*/  ISETP.GE.AND P0, PT, R6.reuse, R7, PT ;  /* 0x000000070600720c */ /* 0x042fe40003f06270 */
[C---:B------:R-:W-:Y:S02]  /*0ce0*/  IADD3 R4, PT, PT, R6.reuse, 0x2, RZ ;  /* 0x0000000206047810 */ /* 0x040fe40007ffe0ff */
[----:B------:R-:W-:-:S09]  /*0cf0*/  ISETP.NE.AND P1, PT, R6, RZ, PT ;  /* 0x000000ff0600720c */ /* 0x000fd20003f25270 */
[----:B0-----:R-:W-:Y:S01]  /*0d00*/  @!P0 FADD R9, R2, R9 ;  /* 0x0000000902098221 */ /* 0x001fe20000000000 */
[----:B------:R-:W-:Y:S02]  /*0d10*/  ISETP.GT.AND P0, PT, R4, R7, PT ;  /* 0x000000070400720c */ /* 0x000fe40003f04270 */
[----:B------:R-:W-:Y:S01]  /*0d20*/  IADD3 R4, PT, PT, R6, 0x4, RZ ;  /* 0x0000000406047810 */ /* 0x000fe20007ffe0ff */
[----:B------:R-:W0:Y:S01]  /*0d30*/  @!P1 S2R R11, SR_CgaCtaId ;  /* 0x00000000000b9919 */ /* 0x000e220000008800 */
[----:B------:R-:W-:Y:S01]  /*0d40*/  @!P1 SHF.R.U32.HI R3, RZ, 0x3, R5 ;  /* 0x00000003ff039819 */ /* 0x000fe20000011605 */
[----:B------:R-:W1:Y:S03]  /*0d50*/  SHFL.DOWN PT, R2, R9, 0x2, R7 ;  /* 0x0840000009027989 */ /* 0x000e6600000e0007 */
[----:B------:R-:W-:-:S05]  /*0d60*/  @!P1 LOP3.LUT R3, R3, 0x7c, RZ, 0xc0, !PT ;  /* 0x0000007c03039812 */ /* 0x000fca00078ec0ff */
[----:B-1----:R-:W-:Y:S01]  /*0d70*/  @!P0 FADD R9, R9, R2 ;  /* 0x0000000209098221 */ /* 0x002fe20000000000 */
[-C--:B------:R-:W-:Y:S02]  /*0d80*/  ISETP.GT.AND P0, PT, R4, R7.reuse, PT ;  /* 0x000000070400720c */ /* 0x080fe40003f04270 */
        /* <DEDUP_REMOVED lines=23> */
[----:B------:R-:W-:Y:S01]  /*0f00*/  ISETP.GT.U32.AND P4, PT, R0, 0xc0, PT ;  /* 0x000000c00000780c */ /* 0x000fe20003f84070 */
[----:B0-----:R-:W-:-:S09]  /*0f10*/  ULEA UR4, UR5, UR4, 0x18 ;  /* 0x0000000405047291 */ /* 0x001fd2000f8ec0ff */
[----:B------:R-:W1:Y:S04]  /*0f20*/  LDS.128 R16, [UR4+0x10] ;  /* 0x00001004ff107984 */ /* 0x000e680008000c00 */
[----:B------:R-:W0:Y:S04]  /*0f30*/  LDS.128 R4, [UR4+0x20] ;  /* 0x00002004ff047984 */ /* 0x000e280008000c00 */
        /* <DEDUP_REMOVED lines=29> */
.L_x_586:
[----:B------:R-:W0:Y:S01]  /*1110*/  S2R R4, SR_TID.X ;  /* 0x0000000000047919 */ /* 0x000e220000002100 */
[----:B------:R-:W1:Y:S02]  /*1120*/  LDCU.64 UR4, c[0x0][0x380] ;  /* 0x00007000ff0477ac */ /* 0x000e640008000a00 */
[----:B-1----:R-:W-:Y:S01]  /*1130*/  MOV R2, UR4 ;  /* 0x0000000400027c02 */ /* 0x002fe20008000f00 */
[----:B------:R-:W-:Y:S01]  /*1140*/  IMAD.U32 R3, RZ, RZ, UR5 ;  /* 0x00000005ff037e24 */ /* 0x000fe2000f8e00ff */
[----:B0-----:R-:W-:-:S05]  /*1150*/  SHF.L.U32 R5, R4, 0x1, RZ ;  /* 0x0000000104057819 */ /* 0x001fca00000006ff */
        /* <DEDUP_REMOVED lines=9> */
[----:B------:R-:W-:Y:S01]  /*11f0*/  UMOV UR4, 0x2000 ;  /* 0x0000200000047882 */ /* 0x000fe20000000000 */
[----:B--2---:R-:W-:Y:S01]  /*1200*/  FADD R23, R22, R23 ;  /* 0x0000001716177221 */ /* 0x004fe20000000000 */
[----:B------:R-:W-:-:S04]  /*1210*/  IADD3 R22, PT, PT, R0, -0x2000, RZ ;  /* 0xffffe00000167810 */ /* 0x000fc80007ffe0ff */
[----:B------:R-:W-:Y:S01]  /*1220*/  ISETP.GE.U32.AND P0, PT, R22, 0x2000, PT ;  /* 0x000020001600780c */ /* 0x000fe20003f06070 */
[----:B---3--:R-:W-:Y:S01]  /*1230*/  FADD R20, R20, R21 ;  /* 0x0000001514147221 */ /* 0x008fe20000000000 */
        /* <DEDUP_REMOVED lines=12> */
[----:B------:R-:W-:Y:S01]  /*1300*/  FADD R23, R15, R6 ;  /* 0x000000060f177221 */ /* 0x000fe20000000000 */
[----:B------:R-:W-:Y:S06]  /*1310*/  @!P0 BRA `(.L_x_601) ;  /* 0x00000000008c8947 */ /* 0x000fec0003800000 */
[----:B------:R-:W0:Y:S01]  /*1320*/  LDC R0, c[0x0][0x390] ;  /* 0x0000e400ff007b82 */ /* 0x000e220000000800 */
[----:B------:R-:W-:-:S07]  /*1330*/  UMOV UR4, 0x2000 ;  /* 0x0000200000047882 */ /* 0x000fce0000000000 */
[----:B------:R-:W1:Y:S02]  /*1340*/  LDC.64 R2, c[0x0][0x380] ;  /* 0x0000e000ff027b82 */ /* 0x000e640000000a00 */
.L_x_603:
[----:B------:R-:W-:-:S05]  /*1350*/  IADD3 R25, PT, PT, R5, UR4, RZ ;  /* 0x0000000405197c10 */ /* 0x000fca000fffe0ff */
        /* <DEDUP_REMOVED lines=9> */
[----:B--2---:R-:W-:Y:S01]  /*13f0*/  FADD R6, R6, R23 ;  /* 0x0000001706067221 */ /* 0x004fe20000000000 */
[----:B---3--:R-:W-:-:S04]  /*1400*/  FADD R7, R7, R8 ;  /* 0x0000000807077221 */ /* 0x008fc80000000000 */
[----:B------:R-:W-:Y:S01]  /*1410*/  FADD R6, R6, R7 ;  /* 0x0000000706067221 */ /* 0x000fe20000000000 */
[----:B0-----:R-:W-:Y:S01]  /*1420*/  IADD3 R7, PT, PT, R0, -UR4, RZ ;  /* 0x8000000400077c10 */ /* 0x001fe2000fffe0ff */
[----:B----4-:R-:W-:Y:S01]  /*1430*/  FADD R8, R9, R10 ;  /* 0x0000000a09087221 */ /* 0x010fe20000000000 */
[----:B-----5:R-:W-:Y:S02]  /*1440*/  FADD R11, R11, R12 ;  /* 0x0000000c0b0b7221 */ /* 0x020fe40000000000 */
[----:B------:R-:W-:Y:S01]  /*1450*/  ISETP.GE.U32.AND P0, PT, R7, 0x2000, PT ;  /* 0x000020000700780c */ /* 0x000fe20003f06070 */
        /* <DEDUP_REMOVED lines=12> */
[----:B------:R-:W-:-:S06]  /*1520*/  UIADD3 UR4, UPT, UPT, UR4, 0x2000, URZ ;  /* 0x0000200004047890 */ /* 0x000fcc000fffe0ff */
[----:B------:R-:W-:-:S13]  /*1530*/  ISETP.LT.U32.AND P0, PT, R22, UR4, PT ;  /* 0x0000000416007c0c */ /* 0x000fda000bf01070 */
[----:B------:R-:W-:Y:S05]  /*1540*/  @!P0 BRA `(.L_x_603) ;  /* 0xfffffffc00808947 */ /* 0x000fea000383ffff */
.L_x_601:
[----:B------:R-:W-:-:S13]  /*1550*/  ISETP.LE.U32.AND P0, PT, R0, UR4, PT ;  /* 0x0000000400007c0c */ /* 0x000fda000bf03070 */
[----:B------:R-:W-:Y:S05]  /*1560*/  @P0 BRA `(.L_x_602) ;  /* 0x0000000000c80947 */ /* 0x000fea0003800000 */
[----:B------:R-:W-:Y:S01]  /*1570*/  IADD3 R5, PT, PT, R0, -UR4, RZ ;  /* 0x8000000400057c10 */ /* 0x000fe2000fffe0ff */
[----:B------:R-:W-:Y:S03]  /*1580*/  BSSY.RECONVERGENT B1, `(.L_x_602) ;  /* 0x0000030000017945 */ /* 0x000fe60003800200 */
[----:B------:R-:W-:-:S13]  /*1590*/  ISETP.GE.AND P0, PT, R4, R5, PT ;  /* 0x000000050400720c */ /* 0x000fda0003f06270 */
[----:B------:R-:W-:Y:S05]  /*15a0*/  @P0 BRA `(.L_x_604) ;  /* 0x0000000000b40947 */ /* 0x000fea0003800000 */
[----:B------:R-:W-:Y:S01]  /*15b0*/  LOP3.LUT R7, RZ, R4, RZ, 0x33, !PT ;  /* 0x00000004ff077212 */ /* 0x000fe200078e33ff */
[----:B------:R-:W-:Y:S03]  /*15c0*/  BSSY.RECONVERGENT B2, `(.L_x_605) ;  /* 0x0000014000027945 */ /* 0x000fe60003800200 */
[----:B------:R-:W-:-:S04]  /*15d0*/  IADD3 R7, PT, PT, R0, -UR4, R7 ;  /* 0x8000000400077c10 */ /* 0x000fc8000fffe007 */
[C---:B------:R-:W-:Y:S02]  /*15e0*/  LOP3.LUT R0, R7.reuse, 0x600, RZ, 0xc0, !PT ;  /* 0x0000060007007812 */ /* 0x040fe400078ec0ff */
[----:B------:R-:W-:Y:S02]  /*15f0*/  ISETP.GE.U32.AND P1, PT, R7, 0x600, PT ;  /* 0x000006000700780c */ /* 0x000fe40003f26070 */
[----:B------:R-:W-:Y:S02]  /*1600*/  ISETP.NE.AND P0, PT, R0, 0x600, PT ;  /* 0x000006000000780c */ /* 0x000fe40003f05270 */
[----:B------:R-:W-:-:S11]  /*1610*/  MOV R0, R4 ;  /* 0x0000000400007202 */ /* 0x000fd60000000f00 */
[----:B------:R-:W-:Y:S05]  /*1620*/  @!P0 BRA `(.L_x_606) ;  /* 0x0000000000348947 */ /* 0x000fea0003800000 */
[----:B------:R-:W-:Y:S02]  /*1630*/  LEA.HI R0, R7, 0x1, RZ, 0x17 ;  /* 0x0000000107007811 */ /* 0x000fe400078fb8ff */
[----:B------:R-:W-:Y:S02]  /*1640*/  IADD3 R9, PT, PT, R4, UR4, RZ ;  /* 0x0000000404097c10 */ /* 0x000fe4000fffe0ff */
[----:B------:R-:W-:Y:S02]  /*1650*/  LOP3.LUT R6, R0, 0x3, RZ, 0xc0, !PT ;  /* 0x0000000300067812 */ /* 0x000fe400078ec0ff */
[----:B------:R-:W-:Y:S02]  /*1660*/  MOV R0, R4 ;  /* 0x0000000400007202 */ /* 0x000fe40000000f00 */
[----:B------:R-:W-:-:S07]  /*1670*/  IADD3 R8, PT, PT, -R6, RZ, RZ ;  /* 0x000000ff06087210 */ /* 0x000fce0007ffe1ff */
.L_x_607:
        /* <DEDUP_REMOVED lines=8> */
.L_x_606:
[----:B------:R-:W-:Y:S05]  /*1700*/  BSYNC.RECONVERGENT B2 ;  /* 0x0000000000027941 */ /* 0x000fea0003800200 */
.L_x_605:
[----:B------:R-:W-:Y:S05]  /*1710*/  @!P1 BRA `(.L_x_604) ;  /* 0x0000000000589947 */ /* 0x000fea0003800000 */
[C---:B------:R-:W-:Y:S02]  /*1720*/  IADD3 R14, PT, PT, R0.reuse, 0x400, RZ ;  /* 0x00000400000e7810 */ /* 0x040fe40007ffe0ff */
[----:B------:R-:W-:-:S07]  /*1730*/  IADD3 R15, PT, PT, R0, UR4, RZ ;  /* 0x00000004000f7c10 */ /* 0x000fce000fffe0ff */
.L_x_608:
[C---:B------:R-:W-:Y:S01]  /*1740*/  IADD3 R9, PT, PT, R15.reuse, 0x200, RZ ;  /* 0x000002000f097810 */ /* 0x040fe20007ffe0ff */
[C---:B------:R-:W-:Y:S01]  /*1750*/  IMAD.WIDE.U32 R6, R15.reuse, 0x4, R2 ;  /* 0x000000040f067825 */ /* 0x040fe200078e0002 */
[----:B------:R-:W-:-:S03]  /*1760*/  IADD3 R11, PT, PT, R15, 0x400, RZ ;  /* 0x000004000f0b7810 */ /* 0x000fc60007ffe0ff */
        /* <DEDUP_REMOVED lines=8> */
[----:B------:R-:W-:-:S02]  /*17f0*/  IADD3 R0, PT, PT, R14, 0x400, RZ ;  /* 0x000004000e007810 */ /* 0x000fc40007ffe0ff */
[----:B------:R-:W-:Y:S02]  /*1800*/  IADD3 R14, PT, PT, R14, 0x800, RZ ;  /* 0x000008000e0e7810 */ /* 0x000fe40007ffe0ff */
[----:B------:R-:W-:Y:S02]  /*1810*/  ISETP.GE.AND P0, PT, R0, R5, PT ;  /* 0x000000050000720c */ /* 0x000fe40003f06270 */
[----:B------:R-:W-:Y:S01]  /*1820*/  IADD3 R15, PT, PT, R15, 0x800, RZ ;  /* 0x000008000f0f7810 */ /* 0x000fe20007ffe0ff */
[----:B--2---:R-:W-:-:S04]  /*1830*/  FADD R23, R6, R23 ;  /* 0x0000001706177221 */ /* 0x004fc80000000000 */
[----:B---3--:R-:W-:-:S04]  /*1840*/  FADD R23, R23, R8 ;  /* 0x0000000817177221 */ /* 0x008fc80000000000 */
[----:B----4-:R-:W-:-:S04]  /*1850*/  FADD R23, R23, R10 ;  /* 0x0000000a17177221 */ /* 0x010fc80000000000 */
[----:B-----5:R-:W-:Y:S01]  /*1860*/  FADD R23, R23, R12 ;  /* 0x0000000c17177221 */ /* 0x020fe20000000000 */
[----:B------:R-:W-:Y:S06]  /*1870*/  @!P0 BRA `(.L_x_608) ;  /* 0xfffffffc00b08947 */ /* 0x000fec000383ffff */
.L_x_604:
[----:B------:R-:W-:Y:S05]  /*1880*/  BSYNC.RECONVERGENT B1 ;  /* 0x0000000000017941 */ /* 0x000fea0003800200 */
.L_x_602:
        /* <DEDUP_REMOVED lines=31> */
[----:B------:R-:W1:Y:S04]  /*1a80*/  LDS.128 R4, [UR4+0x10] ;  /* 0x00001004ff047984 */ /* 0x000e680008000c00 */
[----:B------:R-:W2:Y:S04]  /*1a90*/  LDS.128 R12, [UR4+0x20] ;  /* 0x00002004ff0c7984 */ /* 0x000ea80008000c00 */
[----:B------:R-:W3:Y:S04]  /*1aa0*/  LDS.128 R8, [UR4+0x30] ;  /* 0x00003004ff087984 */ /* 0x000ee80008000c00 */
[----:B------:R-:W4:Y:S01]  /*1ab0*/  LDS.128 R16, [UR4+0x40] ;  /* 0x00004004ff107984 */ /* 0x000f220008000c00 */
[----:B-1----:R-:W-:-:S04]  /*1ac0*/  FADD R5, R2, R5 ;  /* 0x0000000502057221 */ /* 0x002fc80000000000 */
        /* <DEDUP_REMOVED lines=9> */
[----:B------:R-:W-:-:S04]  /*1b60*/  FADD R11, R10, R11 ;  /* 0x0000000b0a0b7221 */ /* 0x000fc80000000000 */
[----:B----4-:R-:W-:-:S04]  /*1b70*/  FADD R16, R11, R16 ;  /* 0x000000100b107221 */ /* 0x010fc80000000000 */
[----:B------:R-:W-:-:S04]  /*1b80*/  FADD R17, R16, R17 ;  /* 0x0000001110117221 */ /* 0x000fc80000000000 */
[----:B------:R-:W-:-:S04]  /*1b90*/  FADD R18, R17, R18 ;  /* 0x0000001211127221 */ /* 0x000fc80000000000 */
[----:B------:R-:W-:Y:S01]  /*1ba0*/  FADD R2, R18, R19 ;  /* 0x0000001312027221 */ /* 0x000fe20000000000 */
[----:B------:R-:W-:Y:S06]  /*1bb0*/  BRA `(.L_x_600) ;  /* 0x0000001800f07947 */ /* 0x000fec0003800000 */
.L_x_585:
[----:B------:R-:W-:-:S13]  /*1bc0*/  ISETP.GT.U32.AND P0, PT, R0, 0x1fff, PT ;  /* 0x00001fff0000780c */ /* 0x000fda0003f04070 */
[----:B------:R-:W-:Y:S05]  /*1bd0*/  @P0 BRA `(.L_x_609) ;  /* 0x0000000c00f80947 */ /* 0x000fea0003800000 */
[----:B------:R-:W0:Y:S01]  /*1be0*/  S2R R5, SR_TID.X ;  /* 0x0000000000057919 */ /* 0x000e220000002100 */
[----:B------:R-:W-:Y:S01]  /*1bf0*/  BSSY.RECONVERGENT B1, `(.L_x_610) ;  /* 0x0000009000017945 */ /* 0x000fe20003800200 */
[----:B------:R-:W-:Y:S01]  /*1c00*/  HFMA2 R4, -RZ, RZ, 0, 0 ;  /* 0x00000000ff047431 */ /* 0x000fe200000001ff */
[----:B0-----:R-:W-:Y:S01]  /*1c10*/  ISETP.GE.U32.AND P0, PT, R5, R0, PT ;  /* 0x000000000500720c */ /* 0x001fe20003f06070 */
[----:B------:R-:W-:-:S12]  /*1c20*/  IMAD.MOV.U32 R7, RZ, RZ, R5 ;  /* 0x000000ffff077224 */ /* 0x000fd800078e0005 */
[----:B------:R-:W-:Y:S05]  /*1c30*/  @P0 BRA `(.L_x_611) ;  /* 0x0000000000100947 */ /* 0x000fea0003800000 */
[----:B------:R-:W0:Y:S02]  /*1c40*/  LDC.64 R2, c[0x0][0x380] ;  /* 0x0000e000ff027b82 */ /* 0x000e240000000a00 */
[----:B0-----:R-:W-:-:S05]  /*1c50*/  IMAD.WIDE.U32 R2, R5, 0x4, R2 ;  /* 0x0000000405027825 */ /* 0x001fca00078e0002 */
[----:B------:R0:W5:Y:S01]  /*1c60*/  LDG.E.CONSTANT R4, desc[UR6][R2.64] ;  /* 0x0000000602047981 */ /* 0x000162000c1e9900 */
[----:B------:R-:W-:-:S07]  /*1c70*/  IADD3 R7, PT, PT, R5, 0x200, RZ ;  /* 0x0000020005077810 */ /* 0x000fce0007ffe0ff */
.L_x_611:
[----:B------:R-:W-:Y:S05]  /*1c80*/  BSYNC.RECONVERGENT B1 ;  /* 0x0000000000017941 */ /* 0x000fea0003800200 */
.L_x_610:
        /* <DEDUP_REMOVED lines=16> */
.L_x_616:
        /* <DEDUP_REMOVED lines=9> */
.L_x_615:
[----:B------:R-:W-:Y:S05]  /*1e20*/  BSYNC.RECONVERGENT B2 ;  /* 0x0000000000027941 */ /* 0x000fea0003800200 */
.L_x_614:
[----:B------:R-:W-:Y:S05]  /*1e30*/  @!P1 BRA `(.L_x_613) ;  /* 0x0000000400509947 */ /* 0x000fea0003800000 */
[----:B------:R-:W0:Y:S01]  /*1e40*/  LDC.64 R2, c[0x0][0x380] ;  /* 0x0000e000ff027b82 */ /* 0x000e220000000a00 */
[C---:B------:R-:W-:Y:S01]  /*1e50*/  IADD3 R6, PT, PT, -R7.reuse, R0, RZ ;  /* 0x0000000007067210 */ /* 0x040fe20007ffe1ff */
[----:B------:R-:W-:Y:S01]  /*1e60*/  BSSY.RECONVERGENT B2, `(.L_x_617) ;  /* 0x000002c000027945 */ /* 0x000fe20003800200 */
[----:B------:R-:W-:Y:S02]  /*1e70*/  PLOP3.LUT P0, PT, PT, PT, PT, 0x80, 0x8 ;  /* 0x000000000008781c */ /* 0x000fe40003f0f070 */
[----:B------:R-:W-:Y:S01]  /*1e80*/  ISETP.GT.AND P1, PT, R6, 0x1800, PT ;  /* 0x000018000600780c */ /* 0x000fe20003f24270 */
[----:B0-----:R-:W-:-:S12]  /*1e90*/  IMAD.WIDE.U32 R2, R7, 0x4, R2 ;  /* 0x0000000407027825 */ /* 0x001fd800078e0002 */
[----:B------:R-:W-:Y:S05]  /*1ea0*/  @!P1 BRA `(.L_x_618) ;  /* 0x00000000009c9947 */ /* 0x000fea0003800000 */
[----:B------:R-:W-:Y:S02]  /*1eb0*/  PLOP3.LUT P0, PT, PT, PT, PT, 0x8, 0x80 ;  /* 0x000000000080781c */ /* 0x000fe40003f0e170 */
[----:B------:R-:W-:-:S11]  /*1ec0*/  IADD3 R10, PT, PT, R0, -0x1800, RZ ;  /* 0xffffe800000a7810 */ /* 0x000fd60007ffe0ff */
.L_x_619:
        /* <DEDUP_REMOVED lines=37> */
.L_x_618:
[----:B------:R-:W-:Y:S05]  /*2120*/  BSYNC.RECONVERGENT B2 ;  /* 0x0000000000027941 */ /* 0x000fea0003800200 */
.L_x_617:
        /* <DEDUP_REMOVED lines=26> */
.L_x_621:
[----:B------:R-:W-:Y:S05]  /*22d0*/  BSYNC.RECONVERGENT B2 ;  /* 0x0000000000027941 */ /* 0x000fea0003800200 */
.L_x_620:
        /* <DEDUP_REMOVED lines=10> */
.L_x_613:
[----:B------:R-:W-:Y:S05]  /*2380*/  BSYNC.RECONVERGENT B1 ;  /* 0x0000000000017941 */ /* 0x000fea0003800200 */
.L_x_612:
        /* <DEDUP_REMOVED lines=35> */
[----:B----4-:R-:W0:Y:S04]  /*25c0*/  LDS.128 R4, [UR4+0x10] ;  /* 0x00001004ff047984 */ /* 0x010e280008000c00 */
        /* <DEDUP_REMOVED lines=19> */
.L_x_622:
[----:B0-----:R-:W0:Y:S01]  /*2700*/  S2R R3, SR_LANEID ;  /* 0x0000000000037919 */ /* 0x001e220000000000 */
        /* <DEDUP_REMOVED lines=11> */
[----:B------:R-:W-:Y:S02]  /*27c0*/  ISETP.GT.AND P0, PT, R9, R4, PT ;  /* 0x000000040900720c */ /* 0x000fe40003f04270 */
[----:B------:R-:W-:Y:S02]  /*27d0*/  IADD3 R9, PT, PT, R3, 0x4, RZ ;  /* 0x0000000403097810 */ /* 0x000fe40007ffe0ff */
[----:B------:R-:W0:Y:S01]  /*27e0*/  SHFL.DOWN PT, R2, R7, 0x2, R4 ;  /* 0x0840000007027989 */ /* 0x000e2200000e0004 */
[----:B------:R-:W-:-:S08]  /*27f0*/  @!P1 MOV R6, 0x400 ;  /* 0x0000040000069802 */ /* 0x000fd00000000f00 */
[----:B0-----:R-:W-:Y:S01]  /*2800*/  @!P0 FADD R7, R7, R2 ;  /* 0x0000000207078221 */ /* 0x001fe20000000000 */
[----:B------:R-:W-:Y:S02]  /*2810*/  ISETP.GT.AND P0, PT, R9, R4, PT ;  /* 0x000000040900720c */ /* 0x000fe40003f04270 */
[C---:B------:R-:W-:Y:S02]  /*2820*/  IADD3 R9, PT, PT, R3.reuse, 0x8, RZ ;  /* 0x0000000803097810 */ /* 0x040fe40007ffe0ff */
[----:B------:R-:W0:Y:S01]  /*2830*/  SHFL.DOWN PT, R2, R7, 0x4, R4 ;  /* 0x0880000007027989 */ /* 0x000e2200000e0004 */
[----:B------:R-:W-:-:S08]  /*2840*/  IADD3 R3, PT, PT, R3, 0x10, RZ ;  /* 0x0000001003037810 */ /* 0x000fd00007ffe0ff */
[----:B0-----:R-:W-:Y:S01]  /*2850*/  @!P0 FADD R7, R7, R2 ;  /* 0x0000000207078221 */ /* 0x001fe20000000000 */
[-C--:B------:R-:W-:Y:S02]  /*2860*/  ISETP.GT.AND P0, PT, R9, R4.reuse, PT ;  /* 0x000000040900720c */ /* 0x080fe40003f04270 */
        /* <DEDUP_REMOVED lines=10> */
[----:B------:R-:W-:-:S04]  /*2910*/  ISETP.NE.AND P0, PT, R5, RZ, PT ;  /* 0x000000ff0500720c */ /* 0x000fc80003f05270 */
[----:B------:R-:W-:-:S05]  /*2920*/  MOV R2, R7 ;  /* 0x0000000700027202 */ /* 0x000fca0000000f00 */
        /* <DEDUP_REMOVED lines=10> */
[----:B------:R-:W0:Y:S04]  /*29d0*/  LDS.128 R16, [UR4+0x10] ;  /* 0x00001004ff107984 */ /* 0x000e280008000c00 */
[----:B------:R-:W1:Y:S04]  /*29e0*/  LDS.128 R4, [UR4+0x20] ;  /* 0x00002004ff047984 */ /* 0x000e680008000c00 */
[----:B------:R-:W2:Y:S04]  /*29f0*/  LDS.128 R8, [UR4+0x30] ;  /* 0x00003004ff087984 */ /* 0x000ea80008000c00 */
[----:B------:R-:W3:Y:S01]  /*2a00*/  LDS.128 R12, [UR4+0x40] ;  /* 0x00004004ff0c7984 */ /* 0x000ee20008000c00 */
[----:B0-----:R-:W-:Y:S01]  /*2a10*/  @P2 FADD R2, R2, R17 ;  /* 0x0000001102022221 */ /* 0x001fe20000000000 */
[----:B------:R-:W-:-:S03]  /*2a20*/  ISETP.GT.U32.AND P2, PT, R0, 0x80, PT ;  /* 0x000000800000780c */ /* 0x000fc60003f44070 */
[----:B------:R-:W-:Y:S01]  /*2a30*/  @P3 FADD R2, R2, R18 ;  /* 0x0000001202023221 */ /* 0x000fe20000000000 */
[----:B------:R-:W-:-:S03]  /*2a40*/  ISETP.GT.U32.AND P3, PT, R0, 0xa0, PT ;  /* 0x000000a00000780c */ /* 0x000fc60003f64070 */
[----:B------:R-:W-:Y:S01]  /*2a50*/  @P1 FADD R2, R2, R19 ;  /* 0x0000001302021221 */ /* 0x000fe20000000000 */
[----:B------:R-:W-:-:S05]  /*2a60*/  ISETP.GT.U32.AND P1, PT, R0, 0xe0, PT ;  /* 0x000000e00000780c */ /* 0x000fca0003f24070 */
[----:B-1----:R-:W-:Y:S01]  /*2a70*/  @P2 FADD R2, R2, R4 ;  /* 0x0000000402022221 */ /* 0x002fe20000000000 */
        /* <DEDUP_REMOVED lines=20> */
.L_x_609:
[----:B------:R-:W0:Y:S01]  /*2bc0*/  S2R R9, SR_TID.X ;  /* 0x0000000000097919 */ /* 0x000e220000002100 */
[----:B------:R-:W1:Y:S02]  /*2bd0*/  LDCU.64 UR4, c[0x0][0x380] ;  /* 0x00007000ff0477ac */ /* 0x000e640008000a00 */
[----:B-1----:R-:W-:Y:S02]  /*2be0*/  MOV R4, UR4 ;  /* 0x0000000400047c02 */ /* 0x002fe40008000f00 */
[----:B------:R-:W-:-:S03]  /*2bf0*/  MOV R5, UR5 ;  /* 0x0000000500057c02 */ /* 0x000fc60008000f00 */
        /* <DEDUP_REMOVED lines=20> */
[----:B------:R-:W-:Y:S01]  /*2d40*/  IADD3 R8, PT, PT, R0, -0x2000, RZ ;  /* 0xffffe00000087810 */ /* 0x000fe20007ffe0ff */
[----:B----4-:R-:W-:-:S03]  /*2d50*/  FADD R12, R12, R13 ;  /* 0x0000000d0c0c7221 */ /* 0x010fc60000000000 */
[----:B------:R-:W-:Y:S01]  /*2d60*/  ISETP.GE.U32.AND P0, PT, R8, 0x2000, PT ;  /* 0x000020000800780c */ /* 0x000fe20003f06070 */
        /* <DEDUP_REMOVED lines=14> */
[----:B------:R-:W-:-:S07]  /*2e50*/  MOV R11, 0x2000 ;  /* 0x00002000000b7802 */ /* 0x000fce0000000f00 */
[----:B------:R-:W1:Y:S02]  /*2e60*/  LDC.64 R4, c[0x0][0x380] ;  /* 0x0000e000ff047b82 */ /* 0x000e640000000a00 */
.L_x_625:
[----:B------:R-:W-:-:S04]  /*2e70*/  IMAD.WIDE.U32 R6, R11, 0x4, R2 ;  /* 0x000000040b067825 */ /* 0x000fc800078e0002 */
[----:B------:R-:W-:Y:S01]  /*2e80*/  IMAD.IADD R29, R9, 0x1, R11 ;  /* 0x00000001091d7824 */ /* 0x000fe200078e020b */
[----:B------:R-:W2:Y:S03]  /*2e90*/  LDG.E.CONSTANT R19, desc[UR6][R6.64+0x5800] ;  /* 0x0058000606137981 */ /* 0x000ea6000c1e9900 */
[----:B-1----:R-:W-:Y:S01]  /*2ea0*/  IMAD.WIDE.U32 R28, R29, 0x4, R4 ;  /* 0x000000041d1c7825 */ /* 0x002fe200078e0004 */
        /* <DEDUP_REMOVED lines=16> */
[----:B0-----:R-:W-:-:S04]  /*2fb0*/  MOV R0, R12 ;  /* 0x0000000c00007202 */ /* 0x001fc80000000f00 */
[----:B-1----:R-:W-:Y:S01]  /*2fc0*/  IADD3 R6, PT, PT, -R11, R0, RZ ;  /* 0x000000000b067210 */ /* 0x002fe20007ffe1ff */
[----:B---3--:R-:W-:-:S03]  /*2fd0*/  FADD R22, R22, R25 ;  /* 0x0000001916167221 */ /* 0x008fc60000000000 */
[----:B------:R-:W-:Y:S01]  /*2fe0*/  ISETP.GE.U32.AND P0, PT, R6, 0x2000, PT ;  /* 0x000020000600780c */ /* 0x000fe20003f06070 */
[----:B----4-:R-:W-:Y:S01]  /*2ff0*/  FADD R21, R21, R10 ;  /* 0x0000000a15157221 */ /* 0x010fe20000000000 */
[----:B-----5:R-:W-:-:S04]  /*3000*/  FADD R27, R26, R27 ;  /* 0x0000001b1a1b7221 */ /* 0x020fc80000000000 */
[----:B------:R-:W-:Y:S01]  /*3010*/  FADD R22, R22, R27 ;  /* 0x0000001b16167221 */ /* 0x000fe20000000000 */
[----:B------:R-:W-:Y:S01]  /*3020*/  FADD R20, R20, R23 ;  /* 0x0000001714147221 */ /* 0x000fe20000000000 */
[----:B------:R-:W-:-:S04]  /*3030*/  FADD R15, R18, R15 ;  /* 0x0000000f120f7221 */ /* 0x000fc80000000000 */
[----:B------:R-:W-:Y:S01]  /*3040*/  FADD R15, R20, R15 ;  /* 0x0000000f140f7221 */ /* 0x000fe20000000000 */
[----:B------:R-:W-:-:S04]  /*3050*/  FADD R16, R16, R13 ;  /* 0x0000000d10107221 */ /* 0x000fc80000000000 */
        /* <DEDUP_REMOVED lines=9> */
[----:B------:R-:W-:-:S13]  /*30f0*/  ISETP.GT.U32.AND P0, PT, R11, R8, PT ;  /* 0x000000080b00720c */ /* 0x000fda0003f04070 */
[----:B------:R-:W-:Y:S05]  /*3100*/  @!P0 BRA `(.L_x_625) ;  /* 0xfffffffc00588947 */ /* 0x000fea000383ffff */
.L_x_623:
[----:B------:R-:W-:-:S13]  /*3110*/  ISETP.GE.U32.AND P0, PT, R11, R0, PT ;  /* 0x000000000b00720c */ /* 0x000fda0003f06070 */
[----:B------:R-:W-:Y:S05]  /*3120*/  @P0 BRA `(.L_x_624) ;  /* 0x0000000000c80947 */ /* 0x000fea0003800000 */
[----:B------:R-:W-:Y:S01]  /*3130*/  IADD3 R2, PT, PT, -R11, R0, RZ ;  /* 0x000000000b027210 */ /* 0x000fe20007ffe1ff */
[----:B------:R-:W-:Y:S03]  /*3140*/  BSSY.RECONVERGENT B1, `(.L_x_624) ;  /* 0x0000030000017945 */ /* 0x000fe60003800200 */
[----:B------:R-:W-:-:S13]  /*3150*/  ISETP.GE.AND P0, PT, R9, R2, PT ;  /* 0x000000020900720c */ /* 0x000fda0003f06270 */
[----:B------:R-:W-:Y:S05]  /*3160*/  @P0 BRA `(.L_x_626) ;  /* 0x0000000000b40947 */ /* 0x000fea0003800000 */
[----:B------:R-:W-:Y:S01]  /*3170*/  LOP3.LUT R3, RZ, R9, RZ, 0x33, !PT ;  /* 0x00000009ff037212 */ /* 0x000fe200078e33ff */
[----:B------:R-:W-:Y:S03]  /*3180*/  BSSY.RECONVERGENT B2, `(.L_x_627) ;  /* 0x0000014000027945 */ /* 0x000fe60003800200 */
[----:B------:R-:W-:-:S04]  /*3190*/  IADD3 R3, PT, PT, -R11, R0, R3 ;  /* 0x000000000b037210 */ /* 0x000fc80007ffe103 */
[C---:B------:R-:W-:Y:S02]  /*31a0*/  LOP3.LUT R0, R3.reuse, 0x600, RZ, 0xc0, !PT ;  /* 0x0000060003007812 */ /* 0x040fe400078ec0ff */
[----:B------:R-:W-:Y:S02]  /*31b0*/  ISETP.GE.U32.AND P1, PT, R3, 0x600, PT ;  /* 0x000006000300780c */ /* 0x000fe40003f26070 */
[----:B------:R-:W-:Y:S02]  /*31c0*/  ISETP.NE.AND P0, PT, R0, 0x600, PT ;  /* 0x000006000000780c */ /* 0x000fe40003f05270 */
[----:B------:R-:W-:-:S11]  /*31d0*/  MOV R0, R9 ;  /* 0x0000000900007202 */ /* 0x000fd60000000f00 */
[----:B------:R-:W-:Y:S05]  /*31e0*/  @!P0 BRA `(.L_x_628) ;  /* 0x0000000000348947 */ /* 0x000fea0003800000 */
[----:B------:R-:W-:Y:S02]  /*31f0*/  LEA.HI R0, R3, 0x1, RZ, 0x17 ;  /* 0x0000000103007811 */ /* 0x000fe400078fb8ff */
[----:B------:R-:W-:Y:S02]  /*3200*/  IADD3 R13, PT, PT, R9, R11, RZ ;  /* 0x0000000b090d7210 */ /* 0x000fe40007ffe0ff */
[----:B------:R-:W-:Y:S02]  /*3210*/  LOP3.LUT R3, R0, 0x3, RZ, 0xc0, !PT ;  /* 0x0000000300037812 */ /* 0x000fe400078ec0ff */
[----:B------:R-:W-:Y:S02]  /*3220*/  MOV R0, R9 ;  /* 0x0000000900007202 */ /* 0x000fe40000000f00 */
[----:B------:R-:W-:-:S07]  /*3230*/  IADD3 R3, PT, PT, -R3, RZ, RZ ;  /* 0x000000ff03037210 */ /* 0x000fce0007ffe1ff */
.L_x_629:
        /* <DEDUP_REMOVED lines=8> */
.L_x_628:
[----:B------:R-:W-:Y:S05]  /*32c0*/  BSYNC.RECONVERGENT B2 ;  /* 0x0000000000027941 */ /* 0x000fea0003800200 */
.L_x_627:
[----:B------:R-:W-:Y:S05]  /*32d0*/  @!P1 BRA `(.L_x_626) ;  /* 0x0000000000589947 */ /* 0x000fea0003800000 */
[C---:B------:R-:W-:Y:S02]  /*32e0*/  IADD3 R11, PT, PT, R0.reuse, R11, RZ ;  /* 0x0000000b000b7210 */ /* 0x040fe40007ffe0ff */
[----:B------:R-:W-:-:S07]  /*32f0*/  IADD3 R0, PT, PT, R0, 0x400, RZ ;  /* 0x0000040000007810 */ /* 0x000fce0007ffe0ff */
.L_x_630:
        /* <DEDUP_REMOVED lines=20> */
.L_x_626:
[----:B------:R-:W-:Y:S05]  /*3440*/  BSYNC.RECONVERGENT B1 ;  /* 0x0000000000017941 */ /* 0x000fea0003800200 */
.L_x_624:
        /* <DEDUP_REMOVED lines=51> */
.L_x_600:
[----:B------:R-:W-:Y:S05]  /*3780*/  BSYNC.RECONVERGENT B0 ;  /* 0x0000000000007941 */ /* 0x000fea0003800200 */
.L_x_584:
[----:B------:R-:W-:Y:S05]  /*3790*/  @P0 EXIT ;  /* 0x000000000000094d */ /* 0x000fea0003800000 */
[----:B---34-:R-:W3:Y:S01]  /*37a0*/  LDC.64 R4, c[0x0][0x388] ;  /* 0x0000e200ff047b82 */ /* 0x018ee20000000a00 */
[----:B------:R-:W0:Y:S02]  /*37b0*/  LDCU UR4, c[0x0][0x398] ;  /* 0x00007300ff0477ac */ /* 0x000e240008000800 */
[----:B012---:R-:W-:-:S05]  /*37c0*/  FADD R3, R2, UR4 ;  /* 0x0000000402037e21 */ /* 0x007fca0008000000 */
[----:B---3--:R-:W-:Y:S01]  /*37d0*/  STG.E desc[UR6][R4.64], R3 ;  /* 0x0000000304007986 */ /* 0x008fe2000c101906 */
[----:B------:R-:W-:Y:S05]  /*37e0*/  EXIT ;  /* 0x000000000000794d */ /* 0x000fea0003800000 */
.L_x_631:
        /* <DEDUP_REMOVED lines=9> */
.L_x_649:


//--------------------- .text._ZN3cub18CUB_300001_SM_10006detail11EmptyKernelIvEEvv --------------------------
	.section	.text._ZN3cub18CUB_300001_SM_10006detail11EmptyKernelIvEEvv,"ax",@progbits
	.align	128
        .global         _ZN3cub18CUB_300001_SM_10006detail11EmptyKernelIvEEvv
        .type           _ZN3cub18CUB_300001_SM_10006detail11EmptyKernelIvEEvv,@function
        .size           _ZN3cub18CUB_300001_SM_10006detail11EmptyKernelIvEEvv,(.L_x_650 - _ZN3cub18CUB_300001_SM_10006detail11EmptyKernelIvEEvv)
        .other          _ZN3cub18CUB_300001_SM_10006detail11EmptyKernelIvEEvv,@"STO_CUDA_ENTRY STV_DEFAULT"
_ZN3cub18CUB_300001_SM_10006detail11EmptyKernelIvEEvv:
.text._ZN3cub18CUB_300001_SM_10006detail11EmptyKernelIvEEvv:
[----:B------:R-:W-:Y:S01]  /*0000*/  LDC R1, c[0x0][0x37c] ;  /* 0x0000df00ff017b82 */ /* 0x000fe20000000800 */
[----:B------:R-:W-:Y:S05]  /*0010*/  EXIT ;  /* 0x000000000000794d */ /* 0x000fea0003800000 */
.L_x_632:
        /* <DEDUP_REMOVED lines=14> */
.L_x_650:


//--------------------- .text._Z20computeMetricsKernelPiS_S_S_S_S_i --------------------------
	.section	.text._Z20computeMetricsKernelPiS_S_S_S_S_i,"ax",@progbits
	.align	128
        .global         _Z20computeMetricsKernelPiS_S_S_S_S_i
        .type           _Z20computeMetricsKernelPiS_S_S_S_S_i,@function
        .size           _Z20computeMetricsKernelPiS_S_S_S_S_i,(.L_x_651 - _Z20computeMetricsKernelPiS_S_S_S_S_i)
        .other          _Z20computeMetricsKernelPiS_S_S_S_S_i,@"STO_CUDA_ENTRY STV_DEFAULT"
_Z20computeMetricsKernelPiS_S_S_S_S_i:
.text._Z20computeMetricsKernelPiS_S_S_S_S_i:
[----:B------:R-:W-:Y:S01]  /*0000*/  LDC R1, c[0x0][0x37c] ;  /* 0x0000df00ff017b82 */ /* 0x000fe20000000800 */
[----:B------:R-:W0:Y:S07]  /*0010*/  S2R R3, SR_TID.X ;  /* 0x0000000000037919 */ /* 0x000e2e0000002100 */
[----:B------:R-:W0:Y:S01]  /*0020*/  S2UR UR4, SR_CTAID.X ;  /* 0x00000000000479c3 */ /* 0x000e220000002500 */
[----:B------:R-:W1:Y:S07]  /*0030*/  LDCU UR5, c[0x0][0x3b0] ;  /* 0x00007600ff0577ac */ /* 0x000e6e0008000800 */
[----:B------:R-:W0:Y:S02]  /*0040*/  LDC R0, c[0x0][0x360] ;  /* 0x0000d800ff007b82 */ /* 0x000e240000000800 */
[----:B0-----:R-:W-:-:S05]  /*0050*/  IMAD R0, R0, UR4, R3 ;  /* 0x0000000400007c24 */ /* 0x001fca000f8e0203 */
[----:B-1----:R-:W-:-:S13]  /*0060*/  ISETP.GE.AND P0, PT, R0, UR5, PT ;  /* 0x0000000500007c0c */ /* 0x002fda000bf06270 */
[----:B------:R-:W-:Y:S05]  /*0070*/  @P0 EXIT ;  /* 0x000000000000094d */ /* 0x000fea0003800000 */
[----:B------:R-:W0:Y:S01]  /*0080*/  LDC.64 R4, c[0x0][0x380] ;  /* 0x0000e000ff047b82 */ /* 0x000e220000000a00 */
[----:B------:R-:W1:Y:S07]  /*0090*/  LDCU.64 UR4, c[0x0][0x358] ;  /* 0x00006b00ff0477ac */ /* 0x000e6e0008000a00 */
[----:B------:R-:W2:Y:S01]  /*00a0*/  LDC.64 R2, c[0x0][0x388] ;  /* 0x0000e200ff027b82 */ /* 0x000ea20000000a00 */
[----:B0-----:R-:W-:-:S05]  /*00b0*/  IMAD.WIDE R4, R0, 0x4, R4 ;  /* 0x0000000400047825 */ /* 0x001fca00078e0204 */
[----:B-1----:R-:W3:Y:S01]  /*00c0*/  LDG.E R6, desc[UR4][R4.64] ;  /* 0x0000000404067981 */ /* 0x002ee2000c1e1900 */
[----:B--2---:R-:W-:Y:S01]  /*00d0*/  IMAD.WIDE R2, R0, 0x4, R2 ;  /* 0x0000000400027825 */ /* 0x004fe200078e0202 */
[----:B---3--:R-:W-:Y:S02]  /*00e0*/  ISETP.NE.AND P0, PT, R6, 0x1, PT ;  /* 0x000000010600780c */ /* 0x008fe40003f05270 */
[----:B------:R-:W0:Y:S11]  /*00f0*/  LDC.64 R6, c[0x0][0x390] ;  /* 0x0000e400ff067b82 */ /* 0x000e360000000a00 */
[----:B------:R-:W2:Y:S01]  /*0100*/  @!P0 LDG.E R8, desc[UR4][R2.64] ;  /* 0x0000000402088981 */ /* 0x000ea2000c1e1900 */
[----:B------:R-:W-:-:S02]  /*0110*/  IMAD.MOV.U32 R11, RZ, RZ, RZ ;  /* 0x000000ffff0b7224 */ /* 0x000fc400078e00ff */
[----:B0-----:R-:W-:Y:S01]  /*0120*/  IMAD.WIDE R6, R0, 0x4, R6 ;  /* 0x0000000400067825 */ /* 0x001fe200078e0206 */
[----:B--2---:R-:W-:-:S04]  /*0130*/  @!P0 ISETP.NE.AND P1, PT, R8, 0x1, PT ;  /* 0x000000010800880c */ /* 0x004fc80003f25270 */
[----:B------:R-:W-:-:S05]  /*0140*/  @!P0 SEL R11, RZ, 0x1, P1 ;  /* 0x00000001ff0b8807 */ /* 0x000fca0000800000 */
[----:B------:R0:W-:Y:S04]  /*0150*/  STG.E desc[UR4][R6.64], R11 ;  /* 0x0000000b06007986 */ /* 0x0001e8000c101904 */
[----:B------:R-:W2:Y:S01]  /*0160*/  LDG.E R8, desc[UR4][R4.64] ;  /* 0x0000000404087981 */ /* 0x000ea2000c1e1900 */
[----:B------:R-:W-:Y:S01]  /*0170*/  IMAD.MOV.U32 R13, RZ, RZ, RZ ;  /* 0x000000ffff0d7224 */ /* 0x000fe200078e00ff */
[----:B0-----:R-:W0:Y:S01]  /*0180*/  LDC.64 R6, c[0x0][0x3a0] ;  /* 0x0000e800ff067b82 */ /* 0x001e220000000a00 */
[----:B--2---:R-:W-:-:S07]  /*0190*/  ISETP.NE.AND P0, PT, R8, RZ, PT ;  /* 0x000000ff0800720c */ /* 0x004fce0003f05270 */
[----:B------:R-:W1:Y:S06]  /*01a0*/  LDC.64 R8, c[0x0][0x398] ;  /* 0x0000e600ff087b82 */ /* 0x000e6c0000000a00 */
[----:B------:R-:W2:Y:S01]  /*01b0*/  @!P0 LDG.E R10, desc[UR4][R2.64] ;  /* 0x00000004020a8981 */ /* 0x000ea2000c1e1900 */
[----:B-1----:R-:W-:Y:S01]  /*01c0*/  IMAD.WIDE R8, R0, 0x4, R8 ;  /* 0x0000000400087825 */ /* 0x002fe200078e0208 */
[----:B--2---:R-:W-:-:S04]  /*01d0*/  @!P0 ISETP.NE.AND P1, PT, R10, 0x1, PT ;  /* 0x000000010a00880c */ /* 0x004fc80003f25270 */
[----:B------:R-:W-:-:S05]  /*01e0*/  @!P0 SEL R13, RZ, 0x1, P1 ;  /* 0x00000001ff0d8807 */ /* 0x000fca0000800000 */
[----:B------:R1:W-:Y:S04]  /*01f0*/  STG.E desc[UR4][R8.64], R13 ;  /* 0x0000000d08007986 */ /* 0x0003e8000c101904 */
[----:B------:R-:W2:Y:S01]  /*0200*/  LDG.E R10, desc[UR4][R4.64] ;  /* 0x00000004040a7981 */ /* 0x000ea2000c1e1900 */
[----:B------:R-:W-:Y:S02]  /*0210*/  IMAD.MOV.U32 R11, RZ, RZ, RZ ;  /* 0x000000ffff0b7224 */ /* 0x000fe400078e00ff */
[----:B0-----:R-:W-:Y:S01]  /*0220*/  IMAD.WIDE R6, R0, 0x4, R6 ;  /* 0x0000000400067825 */ /* 0x001fe200078e0206 */
[----:B-1----:R-:W0:Y:S01]  /*0230*/  LDC.64 R8, c[0x0][0x3a8] ;  /* 0x0000ea00ff087b82 */ /* 0x002e220000000a00 */
[----:B--2---:R-:W-:-:S13]  /*0240*/  ISETP.NE.AND P0, PT, R10, 0x1, PT ;  /* 0x000000010a00780c */ /* 0x004fda0003f05270 */
[----:B------:R-:W2:Y:S02]  /*0250*/  @!P0 LDG.E R10, desc[UR4][R2.64] ;  /* 0x00000004020a8981 */ /* 0x000ea4000c1e1900 */
[----:B--2---:R-:W-:-:S04]  /*0260*/  @!P0 ISETP.NE.AND P1, PT, R10, RZ, PT ;  /* 0x000000ff0a00820c */ /* 0x004fc80003f25270 */
[----:B------:R-:W-:-:S05]  /*0270*/  @!P0 SEL R11, RZ, 0x1, P1 ;  /* 0x00000001ff0b8807 */ /* 0x000fca0000800000 */
[----:B------:R1:W-:Y:S04]  /*0280*/  STG.E desc[UR4][R6.64], R11 ;  /* 0x0000000b06007986 */ /* 0x0003e8000c101904 */
[----:B------:R-:W2:Y:S01]  /*0290*/  LDG.E R10, desc[UR4][R4.64] ;  /* 0x00000004040a7981 */ /* 0x000ea2000c1e1900 */
[----:B------:R-:W-:Y:S01]  /*02a0*/  BSSY.RECONVERGENT B0, `(.L_x_633) ;  /* 0x0000008000007945 */ /* 0x000fe20003800200 */
[----:B0-----:R-:W-:-:S04]  /*02b0*/  IMAD.WIDE R8, R0, 0x4, R8 ;  /* 0x0000000400087825 */ /* 0x001fc800078e0208 */
[----:B------:R-:W-:Y:S01]  /*02c0*/  IMAD.MOV.U32 R13, RZ, RZ, RZ ;  /* 0x000000ffff0d7224 */ /* 0x000fe200078e00ff */
[----:B--2---:R-:W-:-:S13]  /*02d0*/  ISETP.NE.AND P0, PT, R10, RZ, PT ;  /* 0x000000ff0a00720c */ /* 0x004fda0003f05270 */
[----:B-1----:R-:W-:Y:S05]  /*02e0*/  @P0 BRA `(.L_x_634) ;  /* 0x00000000000c0947 */ /* 0x002fea0003800000 */
[----:B------:R-:W2:Y:S02]  /*02f0*/  LDG.E R2, desc[UR4][R2.64] ;  /* 0x0000000402027981 */ /* 0x000ea4000c1e1900 */
[----:B--2---:R-:W-:-:S04]  /*0300*/  ISETP.NE.AND P0, PT, R2, RZ, PT ;  /* 0x000000ff0200720c */ /* 0x004fc80003f05270 */
[----:B------:R-:W-:-:S09]  /*0310*/  SEL R13, RZ, 0x1, P0 ;  /* 0x00000001ff0d7807 */ /* 0x000fd20000000000 */
.L_x_634:
[----:B------:R-:W-:Y:S05]  /*0320*/  BSYNC.RECONVERGENT B0 ;  /* 0x0000000000007941 */ /* 0x000fea0003800200 */
.L_x_633:
[----:B------:R-:W-:Y:S01]  /*0330*/  STG.E desc[UR4][R8.64], R13 ;  /* 0x0000000d08007986 */ /* 0x000fe2000c101904 */
[----:B------:R-:W-:Y:S05]  /*0340*/  EXIT ;  /* 0x000000000000794d */ /* 0x000fea0003800000 */
.L_x_635:
        /* <DEDUP_REMOVED lines=11> */
.L_x_651:


//--------------------- .text._Z14accuracyKernelPiS_S_i --------------------------
	.section	.text._Z14accuracyKernelPiS_S_i,"ax",@progbits
	.align	128
        .global         _Z14accuracyKernelPiS_S_i
        .type           _Z14accuracyKernelPiS_S_i,@function
        .size           _Z14accuracyKernelPiS_S_i,(.L_x_652 - _Z14accuracyKernelPiS_S_i)
        .other          _Z14accuracyKernelPiS_S_i,@"STO_CUDA_ENTRY STV_DEFAULT"
_Z14accuracyKernelPiS_S_i:
.text._Z14accuracyKernelPiS_S_i:
        /* <DEDUP_REMOVED lines=10> */
[----:B------:R-:W2:Y:S08]  /*00a0*/  LDC.64 R4, c[0x0][0x388] ;  /* 0x0000e200ff047b82 */ /* 0x000eb00000000a00 */
[----:B------:R-:W3:Y:S01]  /*00b0*/  LDC.64 R6, c[0x0][0x390] ;  /* 0x0000e400ff067b82 */ /* 0x000ee20000000a00 */
[----:B0-----:R-:W-:-:S06]  /*00c0*/  IMAD.WIDE R2, R9, 0x4, R2 ;  /* 0x0000000409027825 */ /* 0x001fcc00078e0202 */
[----:B-1----:R-:W4:Y:S01]  /*00d0*/  LDG.E R2, desc[UR4][R2.64] ;  /* 0x0000000402027981 */ /* 0x002f22000c1e1900 */
[----:B--2---:R-:W-:-:S06]  /*00e0*/  IMAD.WIDE R4, R9, 0x4, R4 ;  /* 0x0000000409047825 */ /* 0x004fcc00078e0204 */
[----:B------:R-:W4:Y:S01]  /*00f0*/  LDG.E R5, desc[UR4][R4.64] ;  /* 0x0000000404057981 */ /* 0x000f22000c1e1900 */
[----:B---3--:R-:W-:Y:S01]  /*0100*/  IMAD.WIDE R6, R9, 0x4, R6 ;  /* 0x0000000409067825 */ /* 0x008fe200078e0206 */
[----:B----4-:R-:W-:-:S04]  /*0110*/  ISETP.NE.AND P0, PT, R2, R5, PT ;  /* 0x000000050200720c */ /* 0x010fc80003f05270 */
[----:B------:R-:W-:-:S05]  /*0120*/  SEL R9, RZ, 0x1, P0 ;  /* 0x00000001ff097807 */ /* 0x000fca0000000000 */
[----:B------:R-:W-:Y:S01]  /*0130*/  STG.E desc[UR4][R6.64], R9 ;  /* 0x0000000906007986 */ /* 0x000fe2000c101904 */
[----:B------:R-:W-:Y:S05]  /*0140*/  EXIT ;  /* 0x000000000000794d */ /* 0x000fea0003800000 */
.L_x_636:
        /* <DEDUP_REMOVED lines=11> */
.L_x_652:


//--------------------- .text._Z8r2KernelPfS_S_S_fi --------------------------
	.section	.text._Z8r2KernelPfS_S_S_fi,"ax",@progbits
	.align	128
        .global         _Z8r2KernelPfS_S_S_fi
        .type           _Z8r2KernelPfS_S_S_fi,@function
        .size           _Z8r2KernelPfS_S_S_fi,(.L_x_653 - _Z8r2KernelPfS_S_S_fi)
        .other          _Z8r2KernelPfS_S_S_fi,@"STO_CUDA_ENTRY STV_DEFAULT"
_Z8r2KernelPfS_S_S_fi:
.text._Z8r2KernelPfS_S_S_fi:
        /* <DEDUP_REMOVED lines=9> */
[----:B------:R-:W1:Y:S01]  /*0090*/  LDCU.64 UR4, c[0x0][0x358] ;  /* 0x00006b00ff0477ac */ /* 0x000e620008000a00 */
[----:B------:R-:W2:Y:S06]  /*00a0*/  LDCU UR6, c[0x0][0x3a0] ;  /* 0x00007400ff0677ac */ /* 0x000eac0008000800 */
[----:B------:R-:W3:Y:S08]  /*00b0*/  LDC.64 R2, c[0x0][0x380] ;  /* 0x0000e000ff027b82 */ /* 0x000ef00000000a00 */
[----:B------:R-:W4:Y:S01]  /*00c0*/  LDC.64 R6, c[0x0][0x390] ;  /* 0x0000e400ff067b82 */ /* 0x000f220000000a00 */
[----:B0-----:R-:W-:-:S07]  /*00d0*/  IMAD.WIDE R4, R11, 0x4, R4 ;  /* 0x000000040b047825 */ /* 0x001fce00078e0204 */
[----:B------:R-:W0:Y:S01]  /*00e0*/  LDC.64 R8, c[0x0][0x398] ;  /* 0x0000e600ff087b82 */ /* 0x000e220000000a00 */
[----:B-1----:R-:W5:Y:S01]  /*00f0*/  LDG.E R5, desc[UR4][R4.64] ;  /* 0x0000000404057981 */ /* 0x002f62000c1e1900 */
[----:B---3--:R-:W-:-:S05]  /*0100*/  IMAD.WIDE R2, R11, 0x4, R2 ;  /* 0x000000040b027825 */ /* 0x008fca00078e0202 */
[----:B------:R-:W5:Y:S01]  /*0110*/  LDG.E R0, desc[UR4][R2.64] ;  /* 0x0000000402007981 */ /* 0x000f62000c1e1900 */
[----:B----4-:R-:W-:-:S04]  /*0120*/  IMAD.WIDE R6, R11, 0x4, R6 ;  /* 0x000000040b067825 */ /* 0x010fc800078e0206 */
[----:B-----5:R-:W-:-:S04]  /*0130*/  FADD R0, R0, -R5 ;  /* 0x8000000500007221 */ /* 0x020fc80000000000 */
[----:B------:R-:W-:-:S05]  /*0140*/  FMUL R13, R0, R0 ;  /* 0x00000000000d7220 */ /* 0x000fca0000400000 */
[----:B------:R-:W-:Y:S04]  /*0150*/  STG.E desc[UR4][R6.64], R13 ;  /* 0x0000000d06007986 */ /* 0x000fe8000c101904 */
[----:B------:R-:W2:Y:S01]  /*0160*/  LDG.E R0, desc[UR4][R2.64] ;  /* 0x0000000402007981 */ /* 0x000ea2000c1e1900 */
[----:B0-----:R-:W-:-:S04]  /*0170*/  IMAD.WIDE R4, R11, 0x4, R8 ;  /* 0x000000040b047825 */ /* 0x001fc800078e0208 */
[----:B--2---:R-:W-:-:S04]  /*0180*/  FADD R0, R0, -UR6 ;  /* 0x8000000600007e21 */ /* 0x004fc80008000000 */
[----:B------:R-:W-:-:S05]  /*0190*/  FMUL R9, R0, R0 ;  /* 0x0000000000097220 */ /* 0x000fca0000400000 */
[----:B------:R-:W-:Y:S01]  /*01a0*/  STG.E desc[UR4][R4.64], R9 ;  /* 0x0000000904007986 */ /* 0x000fe2000c101904 */
[----:B------:R-:W-:Y:S05]  /*01b0*/  EXIT ;  /* 0x000000000000794d */ /* 0x000fea0003800000 */
.L_x_637:
        /* <DEDUP_REMOVED lines=12> */
.L_x_653:


//--------------------- .nv.shared._ZN3cub18CUB_300001_SM_10006detail6reduce28DeviceReduceSingleTileKernelINS2_10policy_hubIiyN4cuda3std3__44plusIiEEE10Policy1000EPiSC_iS9_iiNS7_10__identityEEEvT0_T1_T2_T3_T4_T6_ --------------------------
	.section	.nv.shared._ZN3cub18CUB_300001_SM_10006detail6reduce28DeviceReduceSingleTileKernelINS2_10policy_hubIiyN4cuda3std3__44plusIiEEE10Policy1000EPiSC_iS9_iiNS7_10__identityEEEvT0_T1_T2_T3_T4_T6_,"aw",@nobits
	.sectionflags	@""
	.align	4
.nv.shared._ZN3cub18CUB_300001_SM_10006detail6reduce28DeviceReduceSingleTileKernelINS2_10policy_hubIiyN4cuda3std3__44plusIiEEE10Policy1000EPiSC_iS9_iiNS7_10__identityEEEvT0_T1_T2_T3_T4_T6_:
	.zero		1068


//--------------------- .nv.shared.reserved.0     --------------------------
	.section	.nv.shared.reserved.0,"aw",@nobits
	.weak		__nv_reservedSMEM_offset_0_alias
	.size		__nv_reservedSMEM_offset_0_alias, 0, 64
	.other		__nv_reservedSMEM_offset_0_alias,@"STO_CUDA_RESERVED_SHARED STV_DEFAULT"
__nv_reservedSMEM_offset_0_alias:
	.zero		0
	.zero		64


//--------------------- .nv.global                --------------------------
	.section	.nv.global,"aw",@nobits
.nv.global:
	.type		_ZN34_INTERNAL_b131dba7_4_k_cu_2c8c5f296thrust24THRUST_300001_SM_1000_NS12placeholders2_8E,@object
	.size		_ZN34_INTERNAL_b131dba7_4_k_cu_2c8c5f296thrust24THRUST_300001_SM_1000_NS12placeholders2_8E,(_ZN34_INTERNAL_b131dba7_4_k_cu_2c8c5f294cuda3std3__45__cpo5crendE - _ZN34_INTERNAL_b131dba7_4_k_cu_2c8c5f296thrust24THRUST_300001_SM_1000_NS12placeholders2_8E)
_ZN34_INTERNAL_b131dba7_4_k_cu_2c8c5f296thrust24THRUST_300001_SM_1000_NS12placeholders2_8E:
	.zero		1
	.type		_ZN34_INTERNAL_b131dba7_4_k_cu_2c8c5f294cuda3std3__45__cpo5crendE,@object
	.size		_ZN34_INTERNAL_b131dba7_4_k_cu_2c8c5f294cuda3std3__45__cpo5crendE,(_ZN34_INTERNAL_b131dba7_4_k_cu_2c8c5f294cuda3std6ranges3__45__cpo4dataE - _ZN34_INTERNAL_b131dba7_4_k_cu_2c8c5f294cuda3std3__45__cpo5crendE)
_ZN34_INTERNAL_b131dba7_4_k_cu_2c8c5f294cuda3std3__45__cpo5crendE:
	.zero		1
	.type		_ZN34_INTERNAL_b131dba7_4_k_cu_2c8c5f294cuda3std6ranges3__45__cpo4dataE,@object
	.size		_ZN34_INTERNAL_b131dba7_4_k_cu_2c8c5f294cuda3std6ranges3__45__cpo4dataE,(_ZN34_INTERNAL_b131dba7_4_k_cu_2c8c5f296thrust24THRUST_300001_SM_1000_NS6system3cpp3parE - _ZN34_INTERNAL_b131dba7_4_k_cu_2c8c5f294cuda3std6ranges3__45__cpo4dataE)
_ZN34_INTERNAL_b131dba7_4_k_cu_2c8c5f294cuda3std6ranges3__45__cpo4dataE:
	.zero		1
	.type		_ZN34_INTERNAL_b131dba7_4_k_cu_2c8c5f296thrust24THRUST_300001_SM_1000_NS6system3cpp3parE,@object
	.size		_ZN34_INTERNAL_b131dba7_4_k_cu_2c8c5f296thrust24THRUST_300001_SM_1000_NS6system3cpp3parE,(_ZN34_INTERNAL_b131dba7_4_k_cu_2c8c5f294cuda3std3__436_GLOBAL__N__b131dba7_4_k_cu_2c8c5f296ignoreE - _ZN34_INTERNAL_b131dba7_4_k_cu_2c8c5f296thrust24THRUST_300001_SM_1000_NS6system3cpp3parE)
_ZN34_INTERNAL_b131dba7_4_k_cu_2c8c5f296thrust24THRUST_300001_SM_1000_NS6system3cpp3parE:
	.zero		1
	.type		_ZN34_INTERNAL_b131dba7_4_k_cu_2c8c5f294cuda3std3__436_GLOBAL__N__b131dba7_4_k_cu_2c8c5f296ignoreE,@object
	.size		_ZN34_INTERNAL_b131dba7_4_k_cu_2c8c5f294cuda3std3__436_GLOBAL__N__b131dba7_4_k_cu_2c8c5f296ignoreE,(_ZN34_INTERNAL_b131dba7_4_k_cu_2c8c5f294cuda3std6ranges3__45__cpo7advanceE - _ZN34_INTERNAL_b131dba7_4_k_cu_2c8c5f294cuda3std3__436_GLOBAL__N__b131dba7_4_k_cu_2c8c5f296ignoreE)
_ZN34_INTERNAL_b131dba7_4_k_cu_2c8c5f294cuda3std3__436_GLOBAL__N__b131dba7_4_k_cu_2c8c5f296ignoreE:
	.zero		1
	.type		_ZN34_INTERNAL_b131dba7_4_k_cu_2c8c5f294cuda3std6ranges3__45__cpo7advanceE,@object
	.size		_ZN34_INTERNAL_b131dba7_4_k_cu_2c8c5f294cuda3std6ranges3__45__cpo7advanceE,(_ZN34_INTERNAL_b131dba7_4_k_cu_2c8c5f296thrust24THRUST_300001_SM_1000_NS6deviceE - _ZN34_INTERNAL_b131dba7_4_k_cu_2c8c5f294cuda3std6ranges3__45__cpo7advanceE)
_ZN34_INTERNAL_b131dba7_4_k_cu_2c8c5f294cuda3std6ranges3__45__cpo7advanceE:
	.zero		1
	.type		_ZN34_INTERNAL_b131dba7_4_k_cu_2c8c5f296thrust24THRUST_300001_SM_1000_NS6deviceE,@object
	.size		_ZN34_INTERNAL_b131dba7_4_k_cu_2c8c5f296thrust24THRUST_300001_SM_1000_NS6deviceE,(_ZN34_INTERNAL_b131dba7_4_k_cu_2c8c5f294cuda3std3__47nulloptE - _ZN34_INTERNAL_b131dba7_4_k_cu_2c8c5f296thrust24THRUST_300001_SM_1000_NS6deviceE)
_ZN34_INTERNAL_b131dba7_4_k_cu_2c8c5f296thrust24THRUST_300001_SM_1000_NS6deviceE:
	.zero		1
	.type		_ZN34_INTERNAL_b131dba7_4_k_cu_2c8c5f294cuda3std3__47nulloptE,@object
	.size		_ZN34_INTERNAL_b131dba7_4_k_cu_2c8c5f294cuda3std3__47nulloptE,(_ZN34_INTERNAL_b131dba7_4_k_cu_2c8c5f294cuda3std6ranges3__45__cpo8distanceE - _ZN34_INTERNAL_b131dba7_4_k_cu_2c8c5f294cuda3std3__47nulloptE)
_ZN34_INTERNAL_b131dba7_4_k_cu_2c8c5f294cuda3std3__47nulloptE:
	.zero		1
	.type		_ZN34_INTERNAL_b131dba7_4_k_cu_2c8c5f294cuda3std6ranges3__45__cpo8distanceE,@object
	.size		_ZN34_INTERNAL_b131dba7_4_k_cu_2c8c5f294cuda3std6ranges3__45__cpo8distanceE,(_ZN34_INTERNAL_b131dba7_4_k_cu_2c8c5f296thrust24THRUST_300001_SM_1000_NS12placeholders2_4E - _ZN34_INTERNAL_b131dba7_4_k_cu_2c8c5f294cuda3std6ranges3__45__cpo8distanceE)
_ZN34_INTERNAL_b131dba7_4_k_cu_2c8c5f294cuda3std6ranges3__45__cpo8distanceE:
	.zero		1
	.type		_ZN34_INTERNAL_b131dba7_4_k_cu_2c8c5f296thrust24THRUST_300001_SM_1000_NS12placeholders2_4E,@object
	.size		_ZN34_INTERNAL_b131dba7_4_k_cu_2c8c5f296thrust24THRUST_300001_SM_1000_NS12placeholders2_4E,(_ZN34_INTERNAL_b131dba7_4_k_cu_2c8c5f294cuda3std3__45__cpo4cendE - _ZN34_INTERNAL_b131dba7_4_k_cu_2c8c5f296thrust24THRUST_300001_SM_1000_NS12placeholders2_4E)
_ZN34_INTERNAL_b131dba7_4_k_cu_2c8c5f296thrust24THRUST_300001_SM_1000_NS12placeholders2_4E:
	.zero		1
	.type		_ZN34_INTERNAL_b131dba7_4_k_cu_2c8c5f294cuda3std3__45__cpo4cendE,@object
	.size		_ZN34_INTERNAL_b131dba7_4_k_cu_2c8c5f294cuda3std3__45__cpo4cendE,(_ZN34_INTERNAL_b131dba7_4_k_cu_2c8c5f294cuda3std6ranges3__45__cpo4cendE - _ZN34_INTERNAL_b131dba7_4_k_cu_2c8c5f294cuda3std3__45__cpo4cendE)
_ZN34_INTERNAL_b131dba7_4_k_cu_2c8c5f294cuda3std3__45__cpo4cendE:
	.zero		1
	.type		_ZN34_INTERNAL_b131dba7_4_k_cu_2c8c5f294cuda3std6ranges3__45__cpo4cendE,@object
	.size		_ZN34_INTERNAL_b131dba7_4_k_cu_2c8c5f294cuda3std6ranges3__45__cpo4cendE,(_ZN34_INTERNAL_b131dba7_4_k_cu_2c8c5f296thrust24THRUST_300001_SM_1000_NS12placeholders3_10E - _ZN34_INTERNAL_b131dba7_4_k_cu_2c8c5f294cuda3std6ranges3__45__cpo4cendE)
_ZN34_INTERNAL_b131dba7_4_k_cu_2c8c5f294cuda3std6ranges3__45__cpo4cendE:
	.zero		1
	.type		_ZN34_INTERNAL_b131dba7_4_k_cu_2c8c5f296thrust24THRUST_300001_SM_1000_NS12placeholders3_10E,@object
	.size		_ZN34_INTERNAL_b131dba7_4_k_cu_2c8c5f296thrust24THRUST_300001_SM_1000_NS12placeholders3_10E,(_ZN34_INTERNAL_b131dba7_4_k_cu_2c8c5f294cuda3std3__48in_placeE - _ZN34_INTERNAL_b131dba7_4_k_cu_2c8c5f296thrust24THRUST_300001_SM_1000_NS12placeholders3_10E)
_ZN34_INTERNAL_b131dba7_4_k_cu_2c8c5f296thrust24THRUST_300001_SM_1000_NS12placeholders3_10E:
	.zero		1
	.type		_ZN34_INTERNAL_b131dba7_4_k_cu_2c8c5f294cuda3std3__48in_placeE,@object
	.size		_ZN34_INTERNAL_b131dba7_4_k_cu_2c8c5f294cuda3std3__48in_placeE,(_ZN34_INTERNAL_b131dba7_4_k_cu_2c8c5f294cuda3std6ranges3__45__cpo4sizeE - _ZN34_INTERNAL_b131dba7_4_k_cu_2c8c5f294cuda3std3__48in_placeE)
_ZN34_INTERNAL_b131dba7_4_k_cu_2c8c5f294cuda3std3__48in_placeE:
	.zero		1
	.type		_ZN34_INTERNAL_b131dba7_4_k_cu_2c8c5f294cuda3std6ranges3__45__cpo4sizeE,@object
	.size		_ZN34_INTERNAL_b131dba7_4_k_cu_2c8c5f294cuda3std6ranges3__45__cpo4sizeE,(_ZN34_INTERNAL_b131dba7_4_k_cu_2c8c5f296thrust24THRUST_300001_SM_1000_NS12placeholders2_2E - _ZN34_INTERNAL_b131dba7_4_k_cu_2c8c5f294cuda3std6ranges3__45__cpo4sizeE)
_ZN34_INTERNAL_b131dba7_4_k_cu_2c8c5f294cuda3std6ranges3__45__cpo4sizeE:
	.zero		1
	.type		_ZN34_INTERNAL_b131dba7_4_k_cu_2c8c5f296thrust24THRUST_300001_SM_1000_NS12placeholders2_2E,@object
	.size		_ZN34_INTERNAL_b131dba7_4_k_cu_2c8c5f296thrust24THRUST_300001_SM_1000_NS12placeholders2_2E,(_ZN34_INTERNAL_b131dba7_4_k_cu_2c8c5f294cuda3std3__45__cpo3endE - _ZN34_INTERNAL_b131dba7_4_k_cu_2c8c5f296thrust24THRUST_300001_SM_1000_NS12placeholders2_2E)
_ZN34_INTERNAL_b131dba7_4_k_cu_2c8c5f296thrust24THRUST_300001_SM_1000_NS12placeholders2_2E:
	.zero		1
	.type		_ZN34_INTERNAL_b131dba7_4_k_cu_2c8c5f294cuda3std3__45__cpo3endE,@object
	.size		_ZN34_INTERNAL_b131dba7_4_k_cu_2c8c5f294cuda3std3__45__cpo3endE,(_ZN34_INTERNAL_b131dba7_4_k_cu_2c8c5f294cuda3std6ranges3__45__cpo3endE - _ZN34_INTERNAL_b131dba7_4_k_cu_2c8c5f294cuda3std3__45__cpo3endE)
_ZN34_INTERNAL_b131dba7_4_k_cu_2c8c5f294cuda3std3__45__cpo3endE:
	.zero		1
	.type		_ZN34_INTERNAL_b131dba7_4_k_cu_2c8c5f294cuda3std6ranges3__45__cpo3endE,@object
	.size		_ZN34_INTERNAL_b131dba7_4_k_cu_2c8c5f294cuda3std6ranges3__45__cpo3endE,(_ZN34_INTERNAL_b131dba7_4_k_cu_2c8c5f296thrust24THRUST_300001_SM_1000_NS12placeholders2_6E - _ZN34_INTERNAL_b131dba7_4_k_cu_2c8c5f294cuda3std6ranges3__45__cpo3endE)
_ZN34_INTERNAL_b131dba7_4_k_cu_2c8c5f294cuda3std6ranges3__45__cpo3endE:
	.zero		1
	.type		_ZN34_INTERNAL_b131dba7_4_k_cu_2c8c5f296thrust24THRUST_300001_SM_1000_NS12placeholders2_6E,@object
	.size		_ZN34_INTERNAL_b131dba7_4_k_cu_2c8c5f296thrust24THRUST_300001_SM_1000_NS12placeholders2_6E,(_ZN34_INTERNAL_b131dba7_4_k_cu_2c8c5f294cuda3std3__45__cpo4rendE - _ZN34_INTERNAL_b131dba7_4_k_cu_2c8c5f296thrust24THRUST_300001_SM_1000_NS12placeholders2_6E)
_ZN34_INTERNAL_b131dba7_4_k_cu_2c8c5f296thrust24THRUST_300001_SM_1000_NS12placeholders2_6E:
	.zero		1
	.type		_ZN34_INTERNAL_b131dba7_4_k_cu_2c8c5f294cuda3std3__45__cpo4rendE,@object
	.size		_ZN34_INTERNAL_b131dba7_4_k_cu_2c8c5f294cuda3std3__45__cpo4rendE,(_ZN34_INTERNAL_b131dba7_4_k_cu_2c8c5f294cuda3std6ranges3__45__cpo4nextE - _ZN34_INTERNAL_b131dba7_4_k_cu_2c8c5f294cuda3std3__45__cpo4rendE)
_ZN34_INTERNAL_b131dba7_4_k_cu_2c8c5f294cuda3std3__45__cpo4rendE:
	.zero		1
	.type		_ZN34_INTERNAL_b131dba7_4_k_cu_2c8c5f294cuda3std6ranges3__45__cpo4nextE,@object
	.size		_ZN34_INTERNAL_b131dba7_4_k_cu_2c8c5f294cuda3std6ranges3__45__cpo4nextE,(_ZN34_INTERNAL_b131dba7_4_k_cu_2c8c5f294cuda3std6ranges3__45__cpo4swapE - _ZN34_INTERNAL_b131dba7_4_k_cu_2c8c5f294cuda3std6ranges3__45__cpo4nextE)
_ZN34_INTERNAL_b131dba7_4_k_cu_2c8c5f294cuda3std6ranges3__45__cpo4nextE:
	.zero		1
	.type		_ZN34_INTERNAL_b131dba7_4_k_cu_2c8c5f294cuda3std6ranges3__45__cpo4swapE,@object
	.size		_ZN34_INTERNAL_b131dba7_4_k_cu_2c8c5f294cuda3std6ranges3__45__cpo4swapE,(_ZN34_INTERNAL_b131dba7_4_k_cu_2c8c5f296thrust24THRUST_300001_SM_1000_NS8cuda_cub10par_nosyncE - _ZN34_INTERNAL_b131dba7_4_k_cu_2c8c5f294cuda3std6ranges3__45__cpo4swapE)
_ZN34_INTERNAL_b131dba7_4_k_cu_2c8c5f294cuda3std6ranges3__45__cpo4swapE:
	.zero		1
	.type		_ZN34_INTERNAL_b131dba7_4_k_cu_2c8c5f296thrust24THRUST_300001_SM_1000_NS8cuda_cub10par_nosyncE,@object
	.size		_ZN34_INTERNAL_b131dba7_4_k_cu_2c8c5f296thrust24THRUST_300001_SM_1000_NS8cuda_cub10par_nosyncE,(_ZN34_INTERNAL_b131dba7_4_k_cu_2c8c5f296thrust24THRUST_300001_SM_1000_NS3seqE - _ZN34_INTERNAL_b131dba7_4_k_cu_2c8c5f296thrust24THRUST_300001_SM_1000_NS8cuda_cub10par_nosyncE)
_ZN34_INTERNAL_b131dba7_4_k_cu_2c8c5f296thrust24THRUST_300001_SM_1000_NS8cuda_cub10par_nosyncE:
	.zero		1
	.type		_ZN34_INTERNAL_b131dba7_4_k_cu_2c8c5f296thrust24THRUST_300001_SM_1000_NS3seqE,@object
	.size		_ZN34_INTERNAL_b131dba7_4_k_cu_2c8c5f296thrust24THRUST_300001_SM_1000_NS3seqE,(_ZN34_INTERNAL_b131dba7_4_k_cu_2c8c5f294cuda3std3__420unreachable_sentinelE - _ZN34_INTERNAL_b131dba7_4_k_cu_2c8c5f296thrust24THRUST_300001_SM_1000_NS3seqE)
_ZN34_INTERNAL_b131dba7_4_k_cu_2c8c5f296thrust24THRUST_300001_SM_1000_NS3seqE:
	.zero		1
	.type		_ZN34_INTERNAL_b131dba7_4_k_cu_2c8c5f294cuda3std3__420unreachable_sentinelE,@object
	.size		_ZN34_INTERNAL_b131dba7_4_k_cu_2c8c5f294cuda3std3__420unreachable_sentinelE,(_ZN34_INTERNAL_b131dba7_4_k_cu_2c8c5f294cuda3std6ranges3__45__cpo5ssizeE - _ZN34_INTERNAL_b131dba7_4_k_cu_2c8c5f294cuda3std3__420unreachable_sentinelE)
_ZN34_INTERNAL_b131dba7_4_k_cu_2c8c5f294cuda3std3__420unreachable_sentinelE:
	.zero		1
	.type		_ZN34_INTERNAL_b131dba7_4_k_cu_2c8c5f294cuda3std6ranges3__45__cpo5ssizeE,@object
	.size		_ZN34_INTERNAL_b131dba7_4_k_cu_2c8c5f294cuda3std6ranges3__45__cpo5ssizeE,(_ZN34_INTERNAL_b131dba7_4_k_cu_2c8c5f296thrust24THRUST_300001_SM_1000_NS12placeholders2_3E - _ZN34_INTERNAL_b131dba7_4_k_cu_2c8c5f294cuda3std6ranges3__45__cpo5ssizeE)
_ZN34_INTERNAL_b131dba7_4_k_cu_2c8c5f294cuda3std6ranges3__45__cpo5ssizeE:
	.zero		1
	.type		_ZN34_INTERNAL_b131dba7_4_k_cu_2c8c5f296thrust24THRUST_300001_SM_1000_NS12placeholders2_3E,@object
	.size		_ZN34_INTERNAL_b131dba7_4_k_cu_2c8c5f296thrust24THRUST_300001_SM_1000_NS12placeholders2_3E,(_ZN34_INTERNAL_b131dba7_4_k_cu_2c8c5f294cuda3std3__45__cpo6cbeginE - _ZN34_INTERNAL_b131dba7_4_k_cu_2c8c5f296thrust24THRUST_300001_SM_1000_NS12placeholders2_3E)
_ZN34_INTERNAL_b131dba7_4_k_cu_2c8c5f296thrust24THRUST_300001_SM_1000_NS12placeholders2_3E:
	.zero		1
	.type		_ZN34_INTERNAL_b131dba7_4_k_cu_2c8c5f294cuda3std3__45__cpo6cbeginE,@object
	.size		_ZN34_INTERNAL_b131dba7_4_k_cu_2c8c5f294cuda3std3__45__cpo6cbeginE,(_ZN34_INTERNAL_b131dba7_4_k_cu_2c8c5f294cuda3std6ranges3__45__cpo6cbeginE - _ZN34_INTERNAL_b131dba7_4_k_cu_2c8c5f294cuda3std3__45__cpo6cbeginE)
_ZN34_INTERNAL_b131dba7_4_k_cu_2c8c5f294cuda3std3__45__cpo6cbeginE:
	.zero		1
	.type		_ZN34_INTERNAL_b131dba7_4_k_cu_2c8c5f294cuda3std6ranges3__45__cpo6cbeginE,@object
	.size		_ZN34_INTERNAL_b131dba7_4_k_cu_2c8c5f294cuda3std6ranges3__45__cpo6cbeginE,(_ZN34_INTERNAL_b131dba7_4_k_cu_2c8c5f296thrust24THRUST_300001_SM_1000_NS12placeholders2_7E - _ZN34_INTERNAL_b131dba7_4_k_cu_2c8c5f294cuda3std6ranges3__45__cpo6cbeginE)
_ZN34_INTERNAL_b131dba7_4_k_cu_2c8c5f294cuda3std6ranges3__45__cpo6cbeginE:
	.zero		1
	.type		_ZN34_INTERNAL_b131dba7_4_k_cu_2c8c5f296thrust24THRUST_300001_SM_1000_NS12placeholders2_7E,@object
	.size		_ZN34_INTERNAL_b131dba7_4_k_cu_2c8c5f296thrust24THRUST_300001_SM_1000_NS12placeholders2_7E,(_ZN34_INTERNAL_b131dba7_4_k_cu_2c8c5f294cuda3std3__45__cpo7crbeginE - _ZN34_INTERNAL_b131dba7_4_k_cu_2c8c5f296thrust24THRUST_300001_SM_1000_NS12placeholders2_7E)
_ZN34_INTERNAL_b131dba7_4_k_cu_2c8c5f296thrust24THRUST_300001_SM_1000_NS12placeholders2_7E:
	.zero		1
	.type		_ZN34_INTERNAL_b131dba7_4_k_cu_2c8c5f294cuda3std3__45__cpo7crbeginE,@object
	.size		_ZN34_INTERNAL_b131dba7_4_k_cu_2c8c5f294cuda3std3__45__cpo7crbeginE,(_ZN34_INTERNAL_b131dba7_4_k_cu_2c8c5f294cuda3std6ranges3__45__cpo4prevE - _ZN34_INTERNAL_b131dba7_4_k_cu_2c8c5f294cuda3std3__45__cpo7crbeginE)
_ZN34_INTERNAL_b131dba7_4_k_cu_2c8c5f294cuda3std3__45__cpo7crbeginE:
	.zero		1
	.type		_ZN34_INTERNAL_b131dba7_4_k_cu_2c8c5f294cuda3std6ranges3__45__cpo4prevE,@object
	.size		_ZN34_INTERNAL_b131dba7_4_k_cu_2c8c5f294cuda3std6ranges3__45__cpo4prevE,(_ZN34_INTERNAL_b131dba7_4_k_cu_2c8c5f294cuda3std6ranges3__45__cpo9iter_moveE - _ZN34_INTERNAL_b131dba7_4_k_cu_2c8c5f294cuda3std6ranges3__45__cpo4prevE)
_ZN34_INTERNAL_b131dba7_4_k_cu_2c8c5f294cuda3std6ranges3__45__cpo4prevE:
	.zero		1
	.type		_ZN34_INTERNAL_b131dba7_4_k_cu_2c8c5f294cuda3std6ranges3__45__cpo9iter_moveE,@object
	.size		_ZN34_INTERNAL_b131dba7_4_k_cu_2c8c5f294cuda3std6ranges3__45__cpo9iter_moveE,(_ZN34_INTERNAL_b131dba7_4_k_cu_2c8c5f296thrust24THRUST_300001_SM_1000_NS6system6detail10sequential3seqE - _ZN34_INTERNAL_b131dba7_4_k_cu_2c8c5f294cuda3std6ranges3__45__cpo9iter_moveE)
_ZN34_INTERNAL_b131dba7_4_k_cu_2c8c5f294cuda3std6ranges3__45__cpo9iter_moveE:
	.zero		1
	.type		_ZN34_INTERNAL_b131dba7_4_k_cu_2c8c5f296thrust24THRUST_300001_SM_1000_NS6system6detail10sequential3seqE,@object
	.size		_ZN34_INTERNAL_b131dba7_4_k_cu_2c8c5f296thrust24THRUST_300001_SM_1000_NS6system6detail10sequential3seqE,(_ZN34_INTERNAL_b131dba7_4_k_cu_2c8c5f296thrust24THRUST_300001_SM_1000_NS12placeholders2_9E - _ZN34_INTERNAL_b131dba7_4_k_cu_2c8c5f296thrust24THRUST_300001_SM_1000_NS6system6detail10sequential3seqE)
_ZN34_INTERNAL_b131dba7_4_k_cu_2c8c5f296thrust24THRUST_300001_SM_1000_NS6system6detail10sequential3seqE:
	.zero		1
	.type		_ZN34_INTERNAL_b131dba7_4_k_cu_2c8c5f296thrust24THRUST_300001_SM_1000_NS12placeholders2_9E,@object
	.size		_ZN34_INTERNAL_b131dba7_4_k_cu_2c8c5f296thrust24THRUST_300001_SM_1000_NS12placeholders2_9E,(_ZN34_INTERNAL_b131dba7_4_k_cu_2c8c5f294cuda3std3__419piecewise_constructE - _ZN34_INTERNAL_b131dba7_4_k_cu_2c8c5f296thrust24THRUST_300001_SM_1000_NS12placeholders2_9E)
_ZN34_INTERNAL_b131dba7_4_k_cu_2c8c5f296thrust24THRUST_300001_SM_1000_NS12placeholders2_9E:
	.zero		1
	.type		_ZN34_INTERNAL_b131dba7_4_k_cu_2c8c5f294cuda3std3__419piecewise_constructE,@object
	.size		_ZN34_INTERNAL_b131dba7_4_k_cu_2c8c5f294cuda3std3__419piecewise_constructE,(_ZN34_INTERNAL_b131dba7_4_k_cu_2c8c5f294cuda3std6ranges3__45__cpo5cdataE - _ZN34_INTERNAL_b131dba7_4_k_cu_2c8c5f294cuda3std3__419piecewise_constructE)
_ZN34_INTERNAL_b131dba7_4_k_cu_2c8c5f294cuda3std3__419piecewise_constructE:
	.zero		1
	.type		_ZN34_INTERNAL_b131dba7_4_k_cu_2c8c5f294cuda3std6ranges3__45__cpo5cdataE,@object
	.size		_ZN34_INTERNAL_b131dba7_4_k_cu_2c8c5f294cuda3std6ranges3__45__cpo5cdataE,(_ZN34_INTERNAL_b131dba7_4_k_cu_2c8c5f296thrust24THRUST_300001_SM_1000_NS12placeholders2_1E - _ZN34_INTERNAL_b131dba7_4_k_cu_2c8c5f294cuda3std6ranges3__45__cpo5cdataE)
_ZN34_INTERNAL_b131dba7_4_k_cu_2c8c5f294cuda3std6ranges3__45__cpo5cdataE:
	.zero		1
	.type		_ZN34_INTERNAL_b131dba7_4_k_cu_2c8c5f296thrust24THRUST_300001_SM_1000_NS12placeholders2_1E,@object
	.size		_ZN34_INTERNAL_b131dba7_4_k_cu_2c8c5f296thrust24THRUST_300001_SM_1000_NS12placeholders2_1E,(_ZN34_INTERNAL_b131dba7_4_k_cu_2c8c5f294cuda3std3__45__cpo5beginE - _ZN34_INTERNAL_b131dba7_4_k_cu_2c8c5f296thrust24THRUST_300001_SM_1000_NS12placeholders2_1E)
_ZN34_INTERNAL_b131dba7_4_k_cu_2c8c5f296thrust24THRUST_300001_SM_1000_NS12placeholders2_1E:
	.zero		1
	.type		_ZN34_INTERNAL_b131dba7_4_k_cu_2c8c5f294cuda3std3__45__cpo5beginE,@object
	.size		_ZN34_INTERNAL_b131dba7_4_k_cu_2c8c5f294cuda3std3__45__cpo5beginE,(_ZN34_INTERNAL_b131dba7_4_k_cu_2c8c5f294cuda3std6ranges3__45__cpo5beginE - _ZN34_INTERNAL_b131dba7_4_k_cu_2c8c5f294cuda3std3__45__cpo5beginE)
_ZN34_INTERNAL_b131dba7_4_k_cu_2c8c5f294cuda3std3__45__cpo5beginE:
	.zero		1
	.type		_ZN34_INTERNAL_b131dba7_4_k_cu_2c8c5f294cuda3std6ranges3__45__cpo5beginE,@object
	.size		_ZN34_INTERNAL_b131dba7_4_k_cu_2c8c5f294cuda3std6ranges3__45__cpo5beginE,(_ZN34_INTERNAL_b131dba7_4_k_cu_2c8c5f296thrust24THRUST_300001_SM_1000_NS12placeholders2_5E - _ZN34_INTERNAL_b131dba7_4_k_cu_2c8c5f294cuda3std6ranges3__45__cpo5beginE)
_ZN34_INTERNAL_b131dba7_4_k_cu_2c8c5f294cuda3std6ranges3__45__cpo5beginE:
	.zero		1
	.type		_ZN34_INTERNAL_b131dba7_4_k_cu_2c8c5f296thrust24THRUST_300001_SM_1000_NS12placeholders2_5E,@object
	.size		_ZN34_INTERNAL_b131dba7_4_k_cu_2c8c5f296thrust24THRUST_300001_SM_1000_NS12placeholders2_5E,(_ZN34_INTERNAL_b131dba7_4_k_cu_2c8c5f294cuda3std3__45__cpo6rbeginE - _ZN34_INTERNAL_b131dba7_4_k_cu_2c8c5f296thrust24THRUST_300001_SM_1000_NS12placeholders2_5E)
_ZN34_INTERNAL_b131dba7_4_k_cu_2c8c5f296thrust24THRUST_300001_SM_1000_NS12placeholders2_5E:
	.zero		1
	.type		_ZN34_INTERNAL_b131dba7_4_k_cu_2c8c5f294cuda3std3__45__cpo6rbeginE,@object
	.size		_ZN34_INTERNAL_b131dba7_4_k_cu_2c8c5f294cuda3std3__45__cpo6rbeginE,(_ZN34_INTERNAL_b131dba7_4_k_cu_2c8c5f294cuda3std6ranges3__45__cpo9iter_swapE - _ZN34_INTERNAL_b131dba7_4_k_cu_2c8c5f294cuda3std3__45__cpo6rbeginE)
_ZN34_INTERNAL_b131dba7_4_k_cu_2c8c5f294cuda3std3__45__cpo6rbeginE:
	.zero		1
	.type		_ZN34_INTERNAL_b131dba7_4_k_cu_2c8c5f294cuda3std6ranges3__45__cpo9iter_swapE,@object
	.size		_ZN34_INTERNAL_b131dba7_4_k_cu_2c8c5f294cuda3std6ranges3__45__cpo9iter_swapE,(_ZN34_INTERNAL_b131dba7_4_k_cu_2c8c5f294cuda3std3__48unexpectE - _ZN34_INTERNAL_b131dba7_4_k_cu_2c8c5f294cuda3std6ranges3__45__cpo9iter_swapE)
_ZN34_INTERNAL_b131dba7_4_k_cu_2c8c5f294cuda3std6ranges3__45__cpo9iter_swapE:
	.zero		1
	.type		_ZN34_INTERNAL_b131dba7_4_k_cu_2c8c5f294cuda3std3__48unexpectE,@object
	.size		_ZN34_INTERNAL_b131dba7_4_k_cu_2c8c5f294cuda3std3__48unexpectE,(_ZN34_INTERNAL_b131dba7_4_k_cu_2c8c5f296thrust24THRUST_300001_SM_1000_NS8cuda_cub3parE - _ZN34_INTERNAL_b131dba7_4_k_cu_2c8c5f294cuda3std3__48unexpectE)
_ZN34_INTERNAL_b131dba7_4_k_cu_2c8c5f294cuda3std3__48unexpectE:
	.zero		1
	.type		_ZN34_INTERNAL_b131dba7_4_k_cu_2c8c5f296thrust24THRUST_300001_SM_1000_NS8cuda_cub3parE,@object
	.size		_ZN34_INTERNAL_b131dba7_4_k_cu_2c8c5f296thrust24THRUST_300001_SM_1000_NS8cuda_cub3parE,(.L_29 - _ZN34_INTERNAL_b131dba7_4_k_cu_2c8c5f296thrust24THRUST_300001_SM_1000_NS8cuda_cub3parE)
_ZN34_INTERNAL_b131dba7_4_k_cu_2c8c5f296thrust24THRUST_300001_SM_1000_NS8cuda_cub3parE:
	.zero		1
.L_29:


//--------------------- .nv.shared._ZN3cub18CUB_300001_SM_10006detail6reduce18DeviceReduceKernelINS2_10policy_hubIiyN4cuda3std3__44plusIiEEE10Policy1000EPiyS9_iNS7_10__identityEEEvT0_PT3_T1_NS0_13GridEvenShareISH_EET2_T4_ --------------------------
	.section	.nv.shared._ZN3cub18CUB_300001_SM_10006detail6reduce18DeviceReduceKernelINS2_10policy_hubIiyN4cuda3std3__44plusIiEEE10Policy1000EPiyS9_iNS7_10__identityEEEvT0_PT3_T1_NS0_13GridEvenShareISH_EET2_T4_,"aw",@nobits
	.sectionflags	@""
	.align	4
.nv.shared._ZN3cub18CUB_300001_SM_10006detail6reduce18DeviceReduceKernelINS2_10policy_hubIiyN4cuda3std3__44plusIiEEE10Policy1000EPiyS9_iNS7_10__identityEEEvT0_PT3_T1_NS0_13GridEvenShareISH_EET2_T4_:
	.zero		1068


//--------------------- .nv.shared._ZN3cub18CUB_300001_SM_10006detail6reduce28DeviceReduceSingleTileKernelINS2_10policy_hubIiyN4cuda3std3__44plusIiEEE10Policy1000EPiSC_yS9_iiNS7_10__identityEEEvT0_T1_T2_T3_T4_T6_ --------------------------
	.section	.nv.shared._ZN3cub18CUB_300001_SM_10006detail6reduce28DeviceReduceSingleTileKernelINS2_10policy_hubIiyN4cuda3std3__44plusIiEEE10Policy1000EPiSC_yS9_iiNS7_10__identityEEEvT0_T1_T2_T3_T4_T6_,"aw",@nobits
	.sectionflags	@""
	.align	4
.nv.shared._ZN3cub18CUB_300001_SM_10006detail6reduce28DeviceReduceSingleTileKernelINS2_10policy_hubIiyN4cuda3std3__44plusIiEEE10Policy1000EPiSC_yS9_iiNS7_10__identityEEEvT0_T1_T2_T3_T4_T6_:
	.zero		1068


//--------------------- .nv.shared._ZN3cub18CUB_300001_SM_10006detail6reduce28DeviceReduceSingleTileKernelINS2_10policy_hubIijN4cuda3std3__44plusIiEEE10Policy1000EPiSC_iS9_iiNS7_10__identityEEEvT0_T1_T2_T3_T4_T6_ --------------------------
	.section	.nv.shared._ZN3cub18CUB_300001_SM_10006detail6reduce28DeviceReduceSingleTileKernelINS2_10policy_hubIijN4cuda3std3__44plusIiEEE10Policy1000EPiSC_iS9_iiNS7_10__identityEEEvT0_T1_T2_T3_T4_T6_,"aw",@nobits
	.sectionflags	@""
	.align	4
.nv.shared._ZN3cub18CUB_300001_SM_10006detail6reduce28DeviceReduceSingleTileKernelINS2_10policy_hubIijN4cuda3std3__44plusIiEEE10Policy1000EPiSC_iS9_iiNS7_10__identityEEEvT0_T1_T2_T3_T4_T6_:
	.zero		1068


//--------------------- .nv.shared._ZN3cub18CUB_300001_SM_10006detail6reduce18DeviceReduceKernelINS2_10policy_hubIijN4cuda3std3__44plusIiEEE10Policy1000EPijS9_iNS7_10__identityEEEvT0_PT3_T1_NS0_13GridEvenShareISH_EET2_T4_ --------------------------
	.section	.nv.shared._ZN3cub18CUB_300001_SM_10006detail6reduce18DeviceReduceKernelINS2_10policy_hubIijN4cuda3std3__44plusIiEEE10Policy1000EPijS9_iNS7_10__identityEEEvT0_PT3_T1_NS0_13GridEvenShareISH_EET2_T4_,"aw",@nobits
	.sectionflags	@""
	.align	4
.nv.shared._ZN3cub18CUB_300001_SM_10006detail6reduce18DeviceReduceKernelINS2_10policy_hubIijN4cuda3std3__44plusIiEEE10Policy1000EPijS9_iNS7_10__identityEEEvT0_PT3_T1_NS0_13GridEvenShareISH_EET2_T4_:
	.zero		1068


//--------------------- .nv.shared._ZN3cub18CUB_300001_SM_10006detail6reduce28DeviceReduceSingleTileKernelINS2_10policy_hubIijN4cuda3std3__44plusIiEEE10Policy1000EPiSC_jS9_iiNS7_10__identityEEEvT0_T1_T2_T3_T4_T6_ --------------------------
	.section	.nv.shared._ZN3cub18CUB_300001_SM_10006detail6reduce28DeviceReduceSingleTileKernelINS2_10policy_hubIijN4cuda3std3__44plusIiEEE10Policy1000EPiSC_jS9_iiNS7_10__identityEEEvT0_T1_T2_T3_T4_T6_,"aw",@nobits
	.sectionflags	@""
	.align	4
.nv.shared._ZN3cub18CUB_300001_SM_10006detail6reduce28DeviceReduceSingleTileKernelINS2_10policy_hubIijN4cuda3std3__44plusIiEEE10Policy1000EPiSC_jS9_iiNS7_10__identityEEEvT0_T1_T2_T3_T4_T6_:
	.zero		1068


//--------------------- .nv.shared._ZN3cub18CUB_300001_SM_10006detail6reduce28DeviceReduceSingleTileKernelINS2_10policy_hubIfyN4cuda3std3__44plusIfEEE10Policy1000EPfSC_iS9_ffNS7_10__identityEEEvT0_T1_T2_T3_T4_T6_ --------------------------
	.section	.nv.shared._ZN3cub18CUB_300001_SM_10006detail6reduce28DeviceReduceSingleTileKernelINS2_10policy_hubIfyN4cuda3std3__44plusIfEEE10Policy1000EPfSC_iS9_ffNS7_10__identityEEEvT0_T1_T2_T3_T4_T6_,"aw",@nobits
	.sectionflags	@""
	.align	4
.nv.shared._ZN3cub18CUB_300001_SM_10006detail6reduce28DeviceReduceSingleTileKernelINS2_10policy_hubIfyN4cuda3std3__44plusIfEEE10Policy1000EPfSC_iS9_ffNS7_10__identityEEEvT0_T1_T2_T3_T4_T6_:
	.zero		1068


//--------------------- .nv.shared._ZN3cub18CUB_300001_SM_10006detail6reduce18DeviceReduceKernelINS2_10policy_hubIfyN4cuda3std3__44plusIfEEE10Policy1000EPfyS9_fNS7_10__identityEEEvT0_PT3_T1_NS0_13GridEvenShareISH_EET2_T4_ --------------------------
	.section	.nv.shared._ZN3cub18CUB_300001_SM_10006detail6reduce18DeviceReduceKernelINS2_10policy_hubIfyN4cuda3std3__44plusIfEEE10Policy1000EPfyS9_fNS7_10__identityEEEvT0_PT3_T1_NS0_13GridEvenShareISH_EET2_T4_,"aw",@nobits
	.sectionflags	@""
	.align	4
.nv.shared._ZN3cub18CUB_300001_SM_10006detail6reduce18DeviceReduceKernelINS2_10policy_hubIfyN4cuda3std3__44plusIfEEE10Policy1000EPfyS9_fNS7_10__identityEEEvT0_PT3_T1_NS0_13GridEvenShareISH_EET2_T4_:
	.zero		1068


//--------------------- .nv.shared._ZN3cub18CUB_300001_SM_10006detail6reduce28DeviceReduceSingleTileKernelINS2_10policy_hubIfyN4cuda3std3__44plusIfEEE10Policy1000EPfSC_yS9_ffNS7_10__identityEEEvT0_T1_T2_T3_T4_T6_ --------------------------
	.section	.nv.shared._ZN3cub18CUB_300001_SM_10006detail6reduce28DeviceReduceSingleTileKernelINS2_10policy_hubIfyN4cuda3std3__44plusIfEEE10Policy1000EPfSC_yS9_ffNS7_10__identityEEEvT0_T1_T2_T3_T4_T6_,"aw",@nobits
	.sectionflags	@""
	.align	4
.nv.shared._ZN3cub18CUB_300001_SM_10006detail6reduce28DeviceReduceSingleTileKernelINS2_10policy_hubIfyN4cuda3std3__44plusIfEEE10Policy1000EPfSC_yS9_ffNS7_10__identityEEEvT0_T1_T2_T3_T4_T6_:
	.zero		1068


//--------------------- .nv.shared._ZN3cub18CUB_300001_SM_10006detail6reduce28DeviceReduceSingleTileKernelINS2_10policy_hubIfjN4cuda3std3__44plusIfEEE10Policy1000EPfSC_iS9_ffNS7_10__identityEEEvT0_T1_T2_T3_T4_T6_ --------------------------
	.section	.nv.shared._ZN3cub18CUB_300001_SM_10006detail6reduce28DeviceReduceSingleTileKernelINS2_10policy_hubIfjN4cuda3std3__44plusIfEEE10Policy1000EPfSC_iS9_ffNS7_10__identityEEEvT0_T1_T2_T3_T4_T6_,"aw",@nobits
	.sectionflags	@""
	.align	4
.nv.shared._ZN3cub18CUB_300001_SM_10006detail6reduce28DeviceReduceSingleTileKernelINS2_10policy_hubIfjN4cuda3std3__44plusIfEEE10Policy1000EPfSC_iS9_ffNS7_10__identityEEEvT0_T1_T2_T3_T4_T6_:
	.zero		1108


//--------------------- .nv.shared._ZN3cub18CUB_300001_SM_10006detail6reduce18DeviceReduceKernelINS2_10policy_hubIfjN4cuda3std3__44plusIfEEE10Policy1000EPfjS9_fNS7_10__identityEEEvT0_PT3_T1_NS0_13GridEvenShareISH_EET2_T4_ --------------------------
	.section	.nv.shared._ZN3cub18CUB_300001_SM_10006detail6reduce18DeviceReduceKernelINS2_10policy_hubIfjN4cuda3std3__44plusIfEEE10Policy1000EPfjS9_fNS7_10__identityEEEvT0_PT3_T1_NS0_13GridEvenShareISH_EET2_T4_,"aw",@nobits
	.sectionflags	@""
	.align	4
.nv.shared._ZN3cub18CUB_300001_SM_10006detail6reduce18DeviceReduceKernelINS2_10policy_hubIfjN4cuda3std3__44plusIfEEE10Policy1000EPfjS9_fNS7_10__identityEEEvT0_PT3_T1_NS0_13GridEvenShareISH_EET2_T4_:
	.zero		1108


//--------------------- .nv.shared._ZN3cub18CUB_300001_SM_10006detail6reduce28DeviceReduceSingleTileKernelINS2_10policy_hubIfjN4cuda3std3__44plusIfEEE10Policy1000EPfSC_jS9_ffNS7_10__identityEEEvT0_T1_T2_T3_T4_T6_ --------------------------
	.section	.nv.shared._ZN3cub18CUB_300001_SM_10006detail6reduce28DeviceReduceSingleTileKernelINS2_10policy_hubIfjN4cuda3std3__44plusIfEEE10Policy1000EPfSC_jS9_ffNS7_10__identityEEEvT0_T1_T2_T3_T4_T6_,"aw",@nobits
	.sectionflags	@""
	.align	4
.nv.shared._ZN3cub18CUB_300001_SM_10006detail6reduce28DeviceReduceSingleTileKernelINS2_10policy_hubIfjN4cuda3std3__44plusIfEEE10Policy1000EPfSC_jS9_ffNS7_10__identityEEEvT0_T1_T2_T3_T4_T6_:
	.zero		1108


//--------------------- .nv.constant0._ZN3cub18CUB_300001_SM_10006detail6reduce28DeviceReduceSingleTileKernelINS2_10policy_hubIiyN4cuda3std3__44plusIiEEE10Policy1000EPiSC_iS9_iiNS7_10__identityEEEvT0_T1_T2_T3_T4_T6_ --------------------------
	.section	.nv.constant0._ZN3cub18CUB_300001_SM_10006detail6reduce28DeviceReduceSingleTileKernelINS2_10policy_hubIiyN4cuda3std3__44plusIiEEE10Policy1000EPiSC_iS9_iiNS7_10__identityEEEvT0_T1_T2_T3_T4_T6_,"a",@progbits
	.sectionflags	@""
	.align	4
.nv.constant0._ZN3cub18CUB_300001_SM_10006detail6reduce28DeviceReduceSingleTileKernelINS2_10policy_hubIiyN4cuda3std3__44plusIiEEE10Policy1000EPiSC_iS9_iiNS7_10__identityEEEvT0_T1_T2_T3_T4_T6_:
	.zero		925


//--------------------- .nv.constant0._ZN3cub18CUB_300001_SM_10006detail6reduce18DeviceReduceKernelINS2_10policy_hubIiyN4cuda3std3__44plusIiEEE10Policy1000EPiyS9_iNS7_10__identityEEEvT0_PT3_T1_NS0_13GridEvenShareISH_EET2_T4_ --------------------------
	.section	.nv.constant0._ZN3cub18CUB_300001_SM_10006detail6reduce18DeviceReduceKernelINS2_10policy_hubIiyN4cuda3std3__44plusIiEEE10Policy1000EPiyS9_iNS7_10__identityEEEvT0_PT3_T1_NS0_13GridEvenShareISH_EET2_T4_,"a",@progbits
	.sectionflags	@""
	.align	4
.nv.constant0._ZN3cub18CUB_300001_SM_10006detail6reduce18DeviceReduceKernelINS2_10policy_hubIiyN4cuda3std3__44plusIiEEE10Policy1000EPiyS9_iNS7_10__identityEEEvT0_PT3_T1_NS0_13GridEvenShareISH_EET2_T4_:
	.zero		994


//--------------------- .nv.constant0._ZN3cub18CUB_300001_SM_10006detail6reduce28DeviceReduceSingleTileKernelINS2_10policy_hubIiyN4cuda3std3__44plusIiEEE10Policy1000EPiSC_yS9_iiNS7_10__identityEEEvT0_T1_T2_T3_T4_T6_ --------------------------
	.section	.nv.constant0._ZN3cub18CUB_300001_SM_10006detail6reduce28DeviceReduceSingleTileKernelINS2_10policy_hubIiyN4cuda3std3__44plusIiEEE10Policy1000EPiSC_yS9_iiNS7_10__identityEEEvT0_T1_T2_T3_T4_T6_,"a",@progbits
	.sectionflags	@""
	.align	4
.nv.constant0._ZN3cub18CUB_300001_SM_10006detail6reduce28DeviceReduceSingleTileKernelINS2_10policy_hubIiyN4cuda3std3__44plusIiEEE10Policy1000EPiSC_yS9_iiNS7_10__identityEEEvT0_T1_T2_T3_T4_T6_:
	.zero		929


//--------------------- .nv.constant0._ZN3cub18CUB_300001_SM_10006detail6reduce28DeviceReduceSingleTileKernelINS2_10policy_hubIijN4cuda3std3__44plusIiEEE10Policy1000EPiSC_iS9_iiNS7_10__identityEEEvT0_T1_T2_T3_T4_T6_ --------------------------
	.section	.nv.constant0._ZN3cub18CUB_300001_SM_10006detail6reduce28DeviceReduceSingleTileKernelINS2_10policy_hubIijN4cuda3std3__44plusIiEEE10Policy1000EPiSC_iS9_iiNS7_10__identityEEEvT0_T1_T2_T3_T4_T6_,"a",@progbits
	.sectionflags	@""
	.align	4
.nv.constant0._ZN3cub18CUB_300001_SM_10006detail6reduce28DeviceReduceSingleTileKernelINS2_10policy_hubIijN4cuda3std3__44plusIiEEE10Policy1000EPiSC_iS9_iiNS7_10__identityEEEvT0_T1_T2_T3_T4_T6_:
	.zero		925


//--------------------- .nv.constant0._ZN3cub18CUB_300001_SM_10006detail6reduce18DeviceReduceKernelINS2_10policy_hubIijN4cuda3std3__44plusIiEEE10Policy1000EPijS9_iNS7_10__identityEEEvT0_PT3_T1_NS0_13GridEvenShareISH_EET2_T4_ --------------------------
	.section	.nv.constant0._ZN3cub18CUB_300001_SM_10006detail6reduce18DeviceReduceKernelINS2_10policy_hubIijN4cuda3std3__44plusIiEEE10Policy1000EPijS9_iNS7_10__identityEEEvT0_PT3_T1_NS0_13GridEvenShareISH_EET2_T4_,"a",@progbits
	.sectionflags	@""
	.align	4
.nv.constant0._ZN3cub18CUB_300001_SM_10006detail6reduce18DeviceReduceKernelINS2_10policy_hubIijN4cuda3std3__44plusIiEEE10Policy1000EPijS9_iNS7_10__identityEEEvT0_PT3_T1_NS0_13GridEvenShareISH_EET2_T4_:
	.zero		958


//--------------------- .nv.constant0._ZN3cub18CUB_300001_SM_10006detail6reduce28DeviceReduceSingleTileKernelINS2_10policy_hubIijN4cuda3std3__44plusIiEEE10Policy1000EPiSC_jS9_iiNS7_10__identityEEEvT0_T1_T2_T3_T4_T6_ --------------------------
	.section	.nv.constant0._ZN3cub18CUB_300001_SM_10006detail6reduce28DeviceReduceSingleTileKernelINS2_10policy_hubIijN4cuda3std3__44plusIiEEE10Policy1000EPiSC_jS9_iiNS7_10__identityEEEvT0_T1_T2_T3_T4_T6_,"a",@progbits
	.sectionflags	@""
	.align	4
.nv.constant0._ZN3cub18CUB_300001_SM_10006detail6reduce28DeviceReduceSingleTileKernelINS2_10policy_hubIijN4cuda3std3__44plusIiEEE10Policy1000EPiSC_jS9_iiNS7_10__identityEEEvT0_T1_T2_T3_T4_T6_:
	.zero		925


//--------------------- .nv.constant0._ZN3cub18CUB_300001_SM_10006detail6reduce28DeviceReduceSingleTileKernelINS2_10policy_hubIfyN4cuda3std3__44plusIfEEE10Policy1000EPfSC_iS9_ffNS7_10__identityEEEvT0_T1_T2_T3_T4_T6_ --------------------------
	.section	.nv.constant0._ZN3cub18CUB_300001_SM_10006detail6reduce28DeviceReduceSingleTileKernelINS2_10policy_hubIfyN4cuda3std3__44plusIfEEE10Policy1000EPfSC_iS9_ffNS7_10__identityEEEvT0_T1_T2_T3_T4_T6_,"a",@progbits
	.sectionflags	@""
	.align	4
.nv.constant0._ZN3cub18CUB_300001_SM_10006detail6reduce28DeviceReduceSingleTileKernelINS2_10policy_hubIfyN4cuda3std3__44plusIfEEE10Policy1000EPfSC_iS9_ffNS7_10__identityEEEvT0_T1_T2_T3_T4_T6_:
	.zero		925


//--------------------- .nv.constant0._ZN3cub18CUB_300001_SM_10006detail6reduce18DeviceReduceKernelINS2_10policy_hubIfyN4cuda3std3__44plusIfEEE10Policy1000EPfyS9_fNS7_10__identityEEEvT0_PT3_T1_NS0_13GridEvenShareISH_EET2_T4_ --------------------------
	.section	.nv.constant0._ZN3cub18CUB_300001_SM_10006detail6reduce18DeviceReduceKernelINS2_10policy_hubIfyN4cuda3std3__44plusIfEEE10Policy1000EPfyS9_fNS7_10__identityEEEvT0_PT3_T1_NS0_13GridEvenShareISH_EET2_T4_,"a",@progbits
	.sectionflags	@""
	.align	4
.nv.constant0._ZN3cub18CUB_300001_SM_10006detail6reduce18DeviceReduceKernelINS2_10policy_hubIfyN4cuda3std3__44plusIfEEE10Policy1000EPfyS9_fNS7_10__identityEEEvT0_PT3_T1_NS0_13GridEvenShareISH_EET2_T4_:
	.zero		994


//--------------------- .nv.constant0._ZN3cub18CUB_300001_SM_10006detail6reduce28DeviceReduceSingleTileKernelINS2_10policy_hubIfyN4cuda3std3__44plusIfEEE10Policy1000EPfSC_yS9_ffNS7_10__identityEEEvT0_T1_T2_T3_T4_T6_ --------------------------
	.section	.nv.constant0._ZN3cub18CUB_300001_SM_10006detail6reduce28DeviceReduceSingleTileKernelINS2_10policy_hubIfyN4cuda3std3__44plusIfEEE10Policy1000EPfSC_yS9_ffNS7_10__identityEEEvT0_T1_T2_T3_T4_T6_,"a",@progbits
	.sectionflags	@""
	.align	4
.nv.constant0._ZN3cub18CUB_300001_SM_10006detail6reduce28DeviceReduceSingleTileKernelINS2_10policy_hubIfyN4cuda3std3__44plusIfEEE10Policy1000EPfSC_yS9_ffNS7_10__identityEEEvT0_T1_T2_T3_T4_T6_:
	.zero		929


//--------------------- .nv.constant0._ZN3cub18CUB_300001_SM_10006detail6reduce28DeviceReduceSingleTileKernelINS2_10policy_hubIfjN4cuda3std3__44plusIfEEE10Policy1000EPfSC_iS9_ffNS7_10__identityEEEvT0_T1_T2_T3_T4_T6_ --------------------------
	.section	.nv.constant0._ZN3cub18CUB_300001_SM_10006detail6reduce28DeviceReduceSingleTileKernelINS2_10policy_hubIfjN4cuda3std3__44plusIfEEE10Policy1000EPfSC_iS9_ffNS7_10__identityEEEvT0_T1_T2_T3_T4_T6_,"a",@progbits
	.sectionflags	@""
	.align	4
.nv.constant0._ZN3cub18CUB_300001_SM_10006detail6reduce28DeviceReduceSingleTileKernelINS2_10policy_hubIfjN4cuda3std3__44plusIfEEE10Policy1000EPfSC_iS9_ffNS7_10__identityEEEvT0_T1_T2_T3_T4_T6_:
	.zero		925


//--------------------- .nv.constant0._ZN3cub18CUB_300001_SM_10006detail6reduce18DeviceReduceKernelINS2_10policy_hubIfjN4cuda3std3__44plusIfEEE10Policy1000EPfjS9_fNS7_10__identityEEEvT0_PT3_T1_NS0_13GridEvenShareISH_EET2_T4_ --------------------------
	.section	.nv.constant0._ZN3cub18CUB_300001_SM_10006detail6reduce18DeviceReduceKernelINS2_10policy_hubIfjN4cuda3std3__44plusIfEEE10Policy1000EPfjS9_fNS7_10__identityEEEvT0_PT3_T1_NS0_13GridEvenShareISH_EET2_T4_,"a",@progbits
	.sectionflags	@""
	.align	4
.nv.constant0._ZN3cub18CUB_300001_SM_10006detail6reduce18DeviceReduceKernelINS2_10policy_hubIfjN4cuda3std3__44plusIfEEE10Policy1000EPfjS9_fNS7_10__identityEEEvT0_PT3_T1_NS0_13GridEvenShareISH_EET2_T4_:
	.zero		958


//--------------------- .nv.constant0._ZN3cub18CUB_300001_SM_10006detail6reduce28DeviceReduceSingleTileKernelINS2_10policy_hubIfjN4cuda3std3__44plusIfEEE10Policy1000EPfSC_jS9_ffNS7_10__identityEEEvT0_T1_T2_T3_T4_T6_ --------------------------
	.section	.nv.constant0._ZN3cub18CUB_300001_SM_10006detail6reduce28DeviceReduceSingleTileKernelINS2_10policy_hubIfjN4cuda3std3__44plusIfEEE10Policy1000EPfSC_jS9_ffNS7_10__identityEEEvT0_T1_T2_T3_T4_T6_,"a",@progbits
	.sectionflags	@""
	.align	4
.nv.constant0._ZN3cub18CUB_300001_SM_10006detail6reduce28DeviceReduceSingleTileKernelINS2_10policy_hubIfjN4cuda3std3__44plusIfEEE10Policy1000EPfSC_jS9_ffNS7_10__identityEEEvT0_T1_T2_T3_T4_T6_:
	.zero		925


//--------------------- .nv.constant0._ZN3cub18CUB_300001_SM_10006detail11EmptyKernelIvEEvv --------------------------
	.section	.nv.constant0._ZN3cub18CUB_300001_SM_10006detail11EmptyKernelIvEEvv,"a",@progbits
	.sectionflags	@""
	.align	4
.nv.constant0._ZN3cub18CUB_300001_SM_10006detail11EmptyKernelIvEEvv:
	.zero		896


//--------------------- .nv.constant0._Z20computeMetricsKernelPiS_S_S_S_S_i --------------------------
	.section	.nv.constant0._Z20computeMetricsKernelPiS_S_S_S_S_i,"a",@progbits
	.sectionflags	@""
	.align	4
.nv.constant0._Z20computeMetricsKernelPiS_S_S_S_S_i:
	.zero		948


//--------------------- .nv.constant0._Z14accuracyKernelPiS_S_i --------------------------
	.section	.nv.constant0._Z14accuracyKernelPiS_S_i,"a",@progbits
	.sectionflags	@""
	.align	4
.nv.constant0._Z14accuracyKernelPiS_S_i:
	.zero		924


//--------------------- .nv.constant0._Z8r2KernelPfS_S_S_fi --------------------------
	.section	.nv.constant0._Z8r2KernelPfS_S_S_fi,"a",@progbits
	.sectionflags	@""
	.align	4
.nv.constant0._Z8r2KernelPfS_S_S_fi:
	.zero		936


//--------------------- SYMBOLS --------------------------

	.type		.nv.reservedSmem.offset0,@object
	.size		.nv.reservedSmem.offset0,0x4
	.type		.nv.reservedSmem.cap,@object
	.size		.nv.reservedSmem.cap,0x4
